//
// Generated by NVIDIA NVVM Compiler
//
// Compiler Build ID: CL-36424714
// Cuda compilation tools, release 13.0, V13.0.88
// Based on NVVM 20.0.0
//

.version 9.0
.target sm_100
.address_size 64

	// .globl	reduce_sum_f32
// _ZZ14reduce_sum_f32E6shared has been demoted
// _ZZ14reduce_max_f32E6shared has been demoted
// _ZZ14reduce_min_f32E6shared has been demoted
// _ZZ14reduce_sum_f64E6shared has been demoted
// _ZZ14reduce_max_f64E6shared has been demoted
// _ZZ14reduce_min_f64E6shared has been demoted
// _ZZ18reduce_sum_dim_f32E6shared has been demoted
// _ZZ18reduce_max_dim_f32E6shared has been demoted
// _ZZ18reduce_min_dim_f32E6shared has been demoted
// _ZZ18reduce_sum_dim_f64E6shared has been demoted
// _ZZ18reduce_max_dim_f64E6shared has been demoted
// _ZZ18reduce_min_dim_f64E6shared has been demoted
// _ZZ14reduce_sum_f16E6shared has been demoted
// _ZZ14reduce_max_f16E6shared has been demoted
// _ZZ14reduce_min_f16E6shared has been demoted
// _ZZ18reduce_sum_dim_f16E6shared has been demoted
// _ZZ18reduce_max_dim_f16E6shared has been demoted
// _ZZ18reduce_min_dim_f16E6shared has been demoted
// _ZZ22reduce_sum_f16_fp32accE6shared has been demoted
// _ZZ22reduce_max_f16_fp32accE6shared has been demoted
// _ZZ22reduce_min_f16_fp32accE6shared has been demoted
// _ZZ26reduce_sum_dim_f16_fp32accE6shared has been demoted
// _ZZ26reduce_max_dim_f16_fp32accE6shared has been demoted
// _ZZ26reduce_min_dim_f16_fp32accE6shared has been demoted
// _ZZ15reduce_sum_bf16E6shared has been demoted
// _ZZ15reduce_max_bf16E6shared has been demoted
// _ZZ15reduce_min_bf16E6shared has been demoted
// _ZZ19reduce_sum_dim_bf16E6shared has been demoted
// _ZZ19reduce_max_dim_bf16E6shared has been demoted
// _ZZ19reduce_min_dim_bf16E6shared has been demoted
// _ZZ23reduce_sum_bf16_fp32accE6shared has been demoted
// _ZZ23reduce_max_bf16_fp32accE6shared has been demoted
// _ZZ23reduce_min_bf16_fp32accE6shared has been demoted
// _ZZ27reduce_sum_dim_bf16_fp32accE6shared has been demoted
// _ZZ27reduce_max_dim_bf16_fp32accE6shared has been demoted
// _ZZ27reduce_min_dim_bf16_fp32accE6shared has been demoted
// _ZZ14argmax_dim_f32E10shared_val has been demoted
// _ZZ14argmax_dim_f32E10shared_idx has been demoted
// _ZZ14argmax_dim_f64E10shared_val has been demoted
// _ZZ14argmax_dim_f64E10shared_idx has been demoted
// _ZZ14argmax_dim_f16E10shared_val has been demoted
// _ZZ14argmax_dim_f16E10shared_idx has been demoted
// _ZZ15argmax_dim_bf16E10shared_val has been demoted
// _ZZ15argmax_dim_bf16E10shared_idx has been demoted
// _ZZ14argmin_dim_f32E10shared_val has been demoted
// _ZZ14argmin_dim_f32E10shared_idx has been demoted
// _ZZ14argmin_dim_f64E10shared_val has been demoted
// _ZZ14argmin_dim_f64E10shared_idx has been demoted
// _ZZ14argmin_dim_f16E10shared_val has been demoted
// _ZZ14argmin_dim_f16E10shared_idx has been demoted
// _ZZ15argmin_dim_bf16E10shared_val has been demoted
// _ZZ15argmin_dim_bf16E10shared_idx has been demoted

.visible .entry reduce_sum_f32(
	.param .u64 .ptr .align 1 reduce_sum_f32_param_0,
	.param .u64 .ptr .align 1 reduce_sum_f32_param_1,
	.param .u32 reduce_sum_f32_param_2
)
{
	.reg .pred 	%p<17>;
	.reg .b32 	%r<41>;
	.reg .b32 	%f<33>;
	.reg .b64 	%rd<9>;
	// demoted variable
	.shared .align 4 .b8 _ZZ14reduce_sum_f32E6shared[128];
	ld.param.u64 	%rd2, [reduce_sum_f32_param_0];
	ld.param.u64 	%rd3, [reduce_sum_f32_param_1];
	ld.param.u32 	%r9, [reduce_sum_f32_param_2];
	mov.u32 	%r1, %tid.x;
	mov.u32 	%r2, %ctaid.x;
	mov.u32 	%r3, %ntid.x;
	mad.lo.s32 	%r40, %r2, %r3, %r1;
	and.b32  	%r5, %r1, 31;
	setp.ge.u32 	%p1, %r40, %r9;
	mov.f32 	%f31, 0f00000000;
	@%p1 bra 	$L__BB0_3;
	mov.u32 	%r10, %nctaid.x;
	mul.lo.s32 	%r6, %r3, %r10;
	cvta.to.global.u64 	%rd1, %rd2;
	mov.f32 	%f31, 0f00000000;
$L__BB0_2:
	mul.wide.u32 	%rd4, %r40, 4;
	add.s64 	%rd5, %rd1, %rd4;
	ld.global.f32 	%f10, [%rd5];
	add.f32 	%f31, %f31, %f10;
	add.s32 	%r40, %r40, %r6;
	setp.lt.u32 	%p2, %r40, %r9;
	@%p2 bra 	$L__BB0_2;
$L__BB0_3:
	mov.b32 	%r11, %f31;
	shfl.sync.down.b32	%r12|%p3, %r11, 16, 31, -1;
	mov.b32 	%f11, %r12;
	add.f32 	%f12, %f31, %f11;
	mov.b32 	%r13, %f12;
	shfl.sync.down.b32	%r14|%p4, %r13, 8, 31, -1;
	mov.b32 	%f13, %r14;
	add.f32 	%f14, %f12, %f13;
	mov.b32 	%r15, %f14;
	shfl.sync.down.b32	%r16|%p5, %r15, 4, 31, -1;
	mov.b32 	%f15, %r16;
	add.f32 	%f16, %f14, %f15;
	mov.b32 	%r17, %f16;
	shfl.sync.down.b32	%r18|%p6, %r17, 2, 31, -1;
	mov.b32 	%f17, %r18;
	add.f32 	%f18, %f16, %f17;
	mov.b32 	%r19, %f18;
	shfl.sync.down.b32	%r20|%p7, %r19, 1, 31, -1;
	mov.b32 	%f19, %r20;
	add.f32 	%f4, %f18, %f19;
	setp.ne.s32 	%p8, %r5, 0;
	@%p8 bra 	$L__BB0_5;
	shr.u32 	%r21, %r1, 3;
	and.b32  	%r22, %r21, 124;
	mov.u32 	%r23, _ZZ14reduce_sum_f32E6shared;
	add.s32 	%r24, %r23, %r22;
	st.shared.f32 	[%r24], %f4;
$L__BB0_5:
	bar.sync 	0;
	setp.gt.u32 	%p9, %r1, 31;
	@%p9 bra 	$L__BB0_10;
	add.s32 	%r25, %r3, 31;
	shr.u32 	%r26, %r25, 5;
	setp.ge.u32 	%p10, %r1, %r26;
	mov.f32 	%f32, 0f00000000;
	@%p10 bra 	$L__BB0_8;
	shl.b32 	%r27, %r5, 2;
	mov.u32 	%r28, _ZZ14reduce_sum_f32E6shared;
	add.s32 	%r29, %r28, %r27;
	ld.shared.f32 	%f32, [%r29];
$L__BB0_8:
	mov.b32 	%r30, %f32;
	shfl.sync.down.b32	%r31|%p11, %r30, 16, 31, -1;
	mov.b32 	%f21, %r31;
	add.f32 	%f22, %f32, %f21;
	mov.b32 	%r32, %f22;
	shfl.sync.down.b32	%r33|%p12, %r32, 8, 31, -1;
	mov.b32 	%f23, %r33;
	add.f32 	%f24, %f22, %f23;
	mov.b32 	%r34, %f24;
	shfl.sync.down.b32	%r35|%p13, %r34, 4, 31, -1;
	mov.b32 	%f25, %r35;
	add.f32 	%f26, %f24, %f25;
	mov.b32 	%r36, %f26;
	shfl.sync.down.b32	%r37|%p14, %r36, 2, 31, -1;
	mov.b32 	%f27, %r37;
	add.f32 	%f28, %f26, %f27;
	mov.b32 	%r38, %f28;
	shfl.sync.down.b32	%r39|%p15, %r38, 1, 31, -1;
	mov.b32 	%f29, %r39;
	add.f32 	%f7, %f28, %f29;
	setp.ne.s32 	%p16, %r1, 0;
	@%p16 bra 	$L__BB0_10;
	cvta.to.global.u64 	%rd6, %rd3;
	mul.wide.u32 	%rd7, %r2, 4;
	add.s64 	%rd8, %rd6, %rd7;
	st.global.f32 	[%rd8], %f7;
$L__BB0_10:
	ret;

}
	// .globl	reduce_max_f32
.visible .entry reduce_max_f32(
	.param .u64 .ptr .align 1 reduce_max_f32_param_0,
	.param .u64 .ptr .align 1 reduce_max_f32_param_1,
	.param .u32 reduce_max_f32_param_2
)
{
	.reg .pred 	%p<17>;
	.reg .b32 	%r<41>;
	.reg .b32 	%f<33>;
	.reg .b64 	%rd<9>;
	// demoted variable
	.shared .align 4 .b8 _ZZ14reduce_max_f32E6shared[128];
	ld.param.u64 	%rd2, [reduce_max_f32_param_0];
	ld.param.u64 	%rd3, [reduce_max_f32_param_1];
	ld.param.u32 	%r9, [reduce_max_f32_param_2];
	mov.u32 	%r1, %tid.x;
	mov.u32 	%r2, %ctaid.x;
	mov.u32 	%r3, %ntid.x;
	mad.lo.s32 	%r40, %r2, %r3, %r1;
	and.b32  	%r5, %r1, 31;
	setp.ge.u32 	%p1, %r40, %r9;
	mov.f32 	%f31, 0fFF800000;
	@%p1 bra 	$L__BB1_3;
	mov.u32 	%r10, %nctaid.x;
	mul.lo.s32 	%r6, %r3, %r10;
	cvta.to.global.u64 	%rd1, %rd2;
	mov.f32 	%f31, 0fFF800000;
$L__BB1_2:
	mul.wide.u32 	%rd4, %r40, 4;
	add.s64 	%rd5, %rd1, %rd4;
	ld.global.f32 	%f10, [%rd5];
	max.f32 	%f31, %f31, %f10;
	add.s32 	%r40, %r40, %r6;
	setp.lt.u32 	%p2, %r40, %r9;
	@%p2 bra 	$L__BB1_2;
$L__BB1_3:
	mov.b32 	%r11, %f31;
	shfl.sync.down.b32	%r12|%p3, %r11, 16, 31, -1;
	mov.b32 	%f11, %r12;
	max.f32 	%f12, %f31, %f11;
	mov.b32 	%r13, %f12;
	shfl.sync.down.b32	%r14|%p4, %r13, 8, 31, -1;
	mov.b32 	%f13, %r14;
	max.f32 	%f14, %f12, %f13;
	mov.b32 	%r15, %f14;
	shfl.sync.down.b32	%r16|%p5, %r15, 4, 31, -1;
	mov.b32 	%f15, %r16;
	max.f32 	%f16, %f14, %f15;
	mov.b32 	%r17, %f16;
	shfl.sync.down.b32	%r18|%p6, %r17, 2, 31, -1;
	mov.b32 	%f17, %r18;
	max.f32 	%f18, %f16, %f17;
	mov.b32 	%r19, %f18;
	shfl.sync.down.b32	%r20|%p7, %r19, 1, 31, -1;
	mov.b32 	%f19, %r20;
	max.f32 	%f4, %f18, %f19;
	setp.ne.s32 	%p8, %r5, 0;
	@%p8 bra 	$L__BB1_5;
	shr.u32 	%r21, %r1, 3;
	and.b32  	%r22, %r21, 124;
	mov.u32 	%r23, _ZZ14reduce_max_f32E6shared;
	add.s32 	%r24, %r23, %r22;
	st.shared.f32 	[%r24], %f4;
$L__BB1_5:
	bar.sync 	0;
	setp.gt.u32 	%p9, %r1, 31;
	@%p9 bra 	$L__BB1_10;
	add.s32 	%r25, %r3, 31;
	shr.u32 	%r26, %r25, 5;
	setp.ge.u32 	%p10, %r1, %r26;
	mov.f32 	%f32, 0fFF800000;
	@%p10 bra 	$L__BB1_8;
	shl.b32 	%r27, %r5, 2;
	mov.u32 	%r28, _ZZ14reduce_max_f32E6shared;
	add.s32 	%r29, %r28, %r27;
	ld.shared.f32 	%f32, [%r29];
$L__BB1_8:
	mov.b32 	%r30, %f32;
	shfl.sync.down.b32	%r31|%p11, %r30, 16, 31, -1;
	mov.b32 	%f21, %r31;
	max.f32 	%f22, %f32, %f21;
	mov.b32 	%r32, %f22;
	shfl.sync.down.b32	%r33|%p12, %r32, 8, 31, -1;
	mov.b32 	%f23, %r33;
	max.f32 	%f24, %f22, %f23;
	mov.b32 	%r34, %f24;
	shfl.sync.down.b32	%r35|%p13, %r34, 4, 31, -1;
	mov.b32 	%f25, %r35;
	max.f32 	%f26, %f24, %f25;
	mov.b32 	%r36, %f26;
	shfl.sync.down.b32	%r37|%p14, %r36, 2, 31, -1;
	mov.b32 	%f27, %r37;
	max.f32 	%f28, %f26, %f27;
	mov.b32 	%r38, %f28;
	shfl.sync.down.b32	%r39|%p15, %r38, 1, 31, -1;
	mov.b32 	%f29, %r39;
	max.f32 	%f7, %f28, %f29;
	setp.ne.s32 	%p16, %r1, 0;
	@%p16 bra 	$L__BB1_10;
	cvta.to.global.u64 	%rd6, %rd3;
	mul.wide.u32 	%rd7, %r2, 4;
	add.s64 	%rd8, %rd6, %rd7;
	st.global.f32 	[%rd8], %f7;
$L__BB1_10:
	ret;

}
	// .globl	reduce_min_f32
.visible .entry reduce_min_f32(
	.param .u64 .ptr .align 1 reduce_min_f32_param_0,
	.param .u64 .ptr .align 1 reduce_min_f32_param_1,
	.param .u32 reduce_min_f32_param_2
)
{
	.reg .pred 	%p<17>;
	.reg .b32 	%r<41>;
	.reg .b32 	%f<33>;
	.reg .b64 	%rd<9>;
	// demoted variable
	.shared .align 4 .b8 _ZZ14reduce_min_f32E6shared[128];
	ld.param.u64 	%rd2, [reduce_min_f32_param_0];
	ld.param.u64 	%rd3, [reduce_min_f32_param_1];
	ld.param.u32 	%r9, [reduce_min_f32_param_2];
	mov.u32 	%r1, %tid.x;
	mov.u32 	%r2, %ctaid.x;
	mov.u32 	%r3, %ntid.x;
	mad.lo.s32 	%r40, %r2, %r3, %r1;
	and.b32  	%r5, %r1, 31;
	setp.ge.u32 	%p1, %r40, %r9;
	mov.f32 	%f31, 0f7F800000;
	@%p1 bra 	$L__BB2_3;
	mov.u32 	%r10, %nctaid.x;
	mul.lo.s32 	%r6, %r3, %r10;
	cvta.to.global.u64 	%rd1, %rd2;
	mov.f32 	%f31, 0f7F800000;
$L__BB2_2:
	mul.wide.u32 	%rd4, %r40, 4;
	add.s64 	%rd5, %rd1, %rd4;
	ld.global.f32 	%f10, [%rd5];
	min.f32 	%f31, %f31, %f10;
	add.s32 	%r40, %r40, %r6;
	setp.lt.u32 	%p2, %r40, %r9;
	@%p2 bra 	$L__BB2_2;
$L__BB2_3:
	mov.b32 	%r11, %f31;
	shfl.sync.down.b32	%r12|%p3, %r11, 16, 31, -1;
	mov.b32 	%f11, %r12;
	min.f32 	%f12, %f31, %f11;
	mov.b32 	%r13, %f12;
	shfl.sync.down.b32	%r14|%p4, %r13, 8, 31, -1;
	mov.b32 	%f13, %r14;
	min.f32 	%f14, %f12, %f13;
	mov.b32 	%r15, %f14;
	shfl.sync.down.b32	%r16|%p5, %r15, 4, 31, -1;
	mov.b32 	%f15, %r16;
	min.f32 	%f16, %f14, %f15;
	mov.b32 	%r17, %f16;
	shfl.sync.down.b32	%r18|%p6, %r17, 2, 31, -1;
	mov.b32 	%f17, %r18;
	min.f32 	%f18, %f16, %f17;
	mov.b32 	%r19, %f18;
	shfl.sync.down.b32	%r20|%p7, %r19, 1, 31, -1;
	mov.b32 	%f19, %r20;
	min.f32 	%f4, %f18, %f19;
	setp.ne.s32 	%p8, %r5, 0;
	@%p8 bra 	$L__BB2_5;
	shr.u32 	%r21, %r1, 3;
	and.b32  	%r22, %r21, 124;
	mov.u32 	%r23, _ZZ14reduce_min_f32E6shared;
	add.s32 	%r24, %r23, %r22;
	st.shared.f32 	[%r24], %f4;
$L__BB2_5:
	bar.sync 	0;
	setp.gt.u32 	%p9, %r1, 31;
	@%p9 bra 	$L__BB2_10;
	add.s32 	%r25, %r3, 31;
	shr.u32 	%r26, %r25, 5;
	setp.ge.u32 	%p10, %r1, %r26;
	mov.f32 	%f32, 0f7F800000;
	@%p10 bra 	$L__BB2_8;
	shl.b32 	%r27, %r5, 2;
	mov.u32 	%r28, _ZZ14reduce_min_f32E6shared;
	add.s32 	%r29, %r28, %r27;
	ld.shared.f32 	%f32, [%r29];
$L__BB2_8:
	mov.b32 	%r30, %f32;
	shfl.sync.down.b32	%r31|%p11, %r30, 16, 31, -1;
	mov.b32 	%f21, %r31;
	min.f32 	%f22, %f32, %f21;
	mov.b32 	%r32, %f22;
	shfl.sync.down.b32	%r33|%p12, %r32, 8, 31, -1;
	mov.b32 	%f23, %r33;
	min.f32 	%f24, %f22, %f23;
	mov.b32 	%r34, %f24;
	shfl.sync.down.b32	%r35|%p13, %r34, 4, 31, -1;
	mov.b32 	%f25, %r35;
	min.f32 	%f26, %f24, %f25;
	mov.b32 	%r36, %f26;
	shfl.sync.down.b32	%r37|%p14, %r36, 2, 31, -1;
	mov.b32 	%f27, %r37;
	min.f32 	%f28, %f26, %f27;
	mov.b32 	%r38, %f28;
	shfl.sync.down.b32	%r39|%p15, %r38, 1, 31, -1;
	mov.b32 	%f29, %r39;
	min.f32 	%f7, %f28, %f29;
	setp.ne.s32 	%p16, %r1, 0;
	@%p16 bra 	$L__BB2_10;
	cvta.to.global.u64 	%rd6, %rd3;
	mul.wide.u32 	%rd7, %r2, 4;
	add.s64 	%rd8, %rd6, %rd7;
	st.global.f32 	[%rd8], %f7;
$L__BB2_10:
	ret;

}
	// .globl	reduce_sum_f64
.visible .entry reduce_sum_f64(
	.param .u64 .ptr .align 1 reduce_sum_f64_param_0,
	.param .u64 .ptr .align 1 reduce_sum_f64_param_1,
	.param .u32 reduce_sum_f64_param_2
)
{
	.reg .pred 	%p<27>;
	.reg .b32 	%r<61>;
	.reg .b64 	%rd<9>;
	.reg .b64 	%fd<35>;
	// demoted variable
	.shared .align 8 .b8 _ZZ14reduce_sum_f64E6shared[256];
	ld.param.u64 	%rd2, [reduce_sum_f64_param_0];
	ld.param.u64 	%rd3, [reduce_sum_f64_param_1];
	ld.param.u32 	%r9, [reduce_sum_f64_param_2];
	mov.u32 	%r1, %tid.x;
	mov.u32 	%r2, %ctaid.x;
	mov.u32 	%r3, %ntid.x;
	mad.lo.s32 	%r60, %r2, %r3, %r1;
	and.b32  	%r5, %r1, 31;
	setp.ge.u32 	%p1, %r60, %r9;
	mov.f64 	%fd33, 0d0000000000000000;
	@%p1 bra 	$L__BB3_3;
	mov.u32 	%r10, %nctaid.x;
	mul.lo.s32 	%r6, %r3, %r10;
	cvta.to.global.u64 	%rd1, %rd2;
	mov.f64 	%fd33, 0d0000000000000000;
$L__BB3_2:
	mul.wide.u32 	%rd4, %r60, 8;
	add.s64 	%rd5, %rd1, %rd4;
	ld.global.f64 	%fd10, [%rd5];
	add.f64 	%fd33, %fd33, %fd10;
	add.s32 	%r60, %r60, %r6;
	setp.lt.u32 	%p2, %r60, %r9;
	@%p2 bra 	$L__BB3_2;
$L__BB3_3:
	// begin inline asm
	mov.b64 {%r11,%r12}, %fd33;
	// end inline asm
	shfl.sync.down.b32	%r14|%p3, %r12, 16, 31, -1;
	shfl.sync.down.b32	%r13|%p4, %r11, 16, 31, -1;
	// begin inline asm
	mov.b64 %fd12, {%r13,%r14};
	// end inline asm
	add.f64 	%fd13, %fd33, %fd12;
	// begin inline asm
	mov.b64 {%r15,%r16}, %fd13;
	// end inline asm
	shfl.sync.down.b32	%r18|%p5, %r16, 8, 31, -1;
	shfl.sync.down.b32	%r17|%p6, %r15, 8, 31, -1;
	// begin inline asm
	mov.b64 %fd14, {%r17,%r18};
	// end inline asm
	add.f64 	%fd15, %fd13, %fd14;
	// begin inline asm
	mov.b64 {%r19,%r20}, %fd15;
	// end inline asm
	shfl.sync.down.b32	%r22|%p7, %r20, 4, 31, -1;
	shfl.sync.down.b32	%r21|%p8, %r19, 4, 31, -1;
	// begin inline asm
	mov.b64 %fd16, {%r21,%r22};
	// end inline asm
	add.f64 	%fd17, %fd15, %fd16;
	// begin inline asm
	mov.b64 {%r23,%r24}, %fd17;
	// end inline asm
	shfl.sync.down.b32	%r26|%p9, %r24, 2, 31, -1;
	shfl.sync.down.b32	%r25|%p10, %r23, 2, 31, -1;
	// begin inline asm
	mov.b64 %fd18, {%r25,%r26};
	// end inline asm
	add.f64 	%fd19, %fd17, %fd18;
	// begin inline asm
	mov.b64 {%r27,%r28}, %fd19;
	// end inline asm
	shfl.sync.down.b32	%r30|%p11, %r28, 1, 31, -1;
	shfl.sync.down.b32	%r29|%p12, %r27, 1, 31, -1;
	// begin inline asm
	mov.b64 %fd20, {%r29,%r30};
	// end inline asm
	add.f64 	%fd4, %fd19, %fd20;
	setp.ne.s32 	%p13, %r5, 0;
	@%p13 bra 	$L__BB3_5;
	shr.u32 	%r31, %r1, 2;
	and.b32  	%r32, %r31, 248;
	mov.u32 	%r33, _ZZ14reduce_sum_f64E6shared;
	add.s32 	%r34, %r33, %r32;
	st.shared.f64 	[%r34], %fd4;
$L__BB3_5:
	bar.sync 	0;
	setp.gt.u32 	%p14, %r1, 31;
	@%p14 bra 	$L__BB3_10;
	add.s32 	%r35, %r3, 31;
	shr.u32 	%r36, %r35, 5;
	setp.ge.u32 	%p15, %r1, %r36;
	mov.f64 	%fd34, 0d0000000000000000;
	@%p15 bra 	$L__BB3_8;
	shl.b32 	%r37, %r5, 3;
	mov.u32 	%r38, _ZZ14reduce_sum_f64E6shared;
	add.s32 	%r39, %r38, %r37;
	ld.shared.f64 	%fd34, [%r39];
$L__BB3_8:
	// begin inline asm
	mov.b64 {%r40,%r41}, %fd34;
	// end inline asm
	shfl.sync.down.b32	%r43|%p16, %r41, 16, 31, -1;
	shfl.sync.down.b32	%r42|%p17, %r40, 16, 31, -1;
	// begin inline asm
	mov.b64 %fd23, {%r42,%r43};
	// end inline asm
	add.f64 	%fd24, %fd34, %fd23;
	// begin inline asm
	mov.b64 {%r44,%r45}, %fd24;
	// end inline asm
	shfl.sync.down.b32	%r47|%p18, %r45, 8, 31, -1;
	shfl.sync.down.b32	%r46|%p19, %r44, 8, 31, -1;
	// begin inline asm
	mov.b64 %fd25, {%r46,%r47};
	// end inline asm
	add.f64 	%fd26, %fd24, %fd25;
	// begin inline asm
	mov.b64 {%r48,%r49}, %fd26;
	// end inline asm
	shfl.sync.down.b32	%r51|%p20, %r49, 4, 31, -1;
	shfl.sync.down.b32	%r50|%p21, %r48, 4, 31, -1;
	// begin inline asm
	mov.b64 %fd27, {%r50,%r51};
	// end inline asm
	add.f64 	%fd28, %fd26, %fd27;
	// begin inline asm
	mov.b64 {%r52,%r53}, %fd28;
	// end inline asm
	shfl.sync.down.b32	%r55|%p22, %r53, 2, 31, -1;
	shfl.sync.down.b32	%r54|%p23, %r52, 2, 31, -1;
	// begin inline asm
	mov.b64 %fd29, {%r54,%r55};
	// end inline asm
	add.f64 	%fd30, %fd28, %fd29;
	// begin inline asm
	mov.b64 {%r56,%r57}, %fd30;
	// end inline asm
	shfl.sync.down.b32	%r59|%p24, %r57, 1, 31, -1;
	shfl.sync.down.b32	%r58|%p25, %r56, 1, 31, -1;
	// begin inline asm
	mov.b64 %fd31, {%r58,%r59};
	// end inline asm
	add.f64 	%fd7, %fd30, %fd31;
	setp.ne.s32 	%p26, %r1, 0;
	@%p26 bra 	$L__BB3_10;
	cvta.to.global.u64 	%rd6, %rd3;
	mul.wide.u32 	%rd7, %r2, 8;
	add.s64 	%rd8, %rd6, %rd7;
	st.global.f64 	[%rd8], %fd7;
$L__BB3_10:
	ret;

}
	// .globl	reduce_max_f64
.visible .entry reduce_max_f64(
	.param .u64 .ptr .align 1 reduce_max_f64_param_0,
	.param .u64 .ptr .align 1 reduce_max_f64_param_1,
	.param .u32 reduce_max_f64_param_2
)
{
	.reg .pred 	%p<27>;
	.reg .b32 	%r<61>;
	.reg .b64 	%rd<9>;
	.reg .b64 	%fd<35>;
	// demoted variable
	.shared .align 8 .b8 _ZZ14reduce_max_f64E6shared[256];
	ld.param.u64 	%rd2, [reduce_max_f64_param_0];
	ld.param.u64 	%rd3, [reduce_max_f64_param_1];
	ld.param.u32 	%r9, [reduce_max_f64_param_2];
	mov.u32 	%r1, %tid.x;
	mov.u32 	%r2, %ctaid.x;
	mov.u32 	%r3, %ntid.x;
	mad.lo.s32 	%r60, %r2, %r3, %r1;
	and.b32  	%r5, %r1, 31;
	setp.ge.u32 	%p1, %r60, %r9;
	mov.f64 	%fd33, 0dFFF0000000000000;
	@%p1 bra 	$L__BB4_3;
	mov.u32 	%r10, %nctaid.x;
	mul.lo.s32 	%r6, %r3, %r10;
	cvta.to.global.u64 	%rd1, %rd2;
	mov.f64 	%fd33, 0dFFF0000000000000;
$L__BB4_2:
	mul.wide.u32 	%rd4, %r60, 8;
	add.s64 	%rd5, %rd1, %rd4;
	ld.global.f64 	%fd10, [%rd5];
	max.f64 	%fd33, %fd33, %fd10;
	add.s32 	%r60, %r60, %r6;
	setp.lt.u32 	%p2, %r60, %r9;
	@%p2 bra 	$L__BB4_2;
$L__BB4_3:
	// begin inline asm
	mov.b64 {%r11,%r12}, %fd33;
	// end inline asm
	shfl.sync.down.b32	%r14|%p3, %r12, 16, 31, -1;
	shfl.sync.down.b32	%r13|%p4, %r11, 16, 31, -1;
	// begin inline asm
	mov.b64 %fd12, {%r13,%r14};
	// end inline asm
	max.f64 	%fd13, %fd33, %fd12;
	// begin inline asm
	mov.b64 {%r15,%r16}, %fd13;
	// end inline asm
	shfl.sync.down.b32	%r18|%p5, %r16, 8, 31, -1;
	shfl.sync.down.b32	%r17|%p6, %r15, 8, 31, -1;
	// begin inline asm
	mov.b64 %fd14, {%r17,%r18};
	// end inline asm
	max.f64 	%fd15, %fd13, %fd14;
	// begin inline asm
	mov.b64 {%r19,%r20}, %fd15;
	// end inline asm
	shfl.sync.down.b32	%r22|%p7, %r20, 4, 31, -1;
	shfl.sync.down.b32	%r21|%p8, %r19, 4, 31, -1;
	// begin inline asm
	mov.b64 %fd16, {%r21,%r22};
	// end inline asm
	max.f64 	%fd17, %fd15, %fd16;
	// begin inline asm
	mov.b64 {%r23,%r24}, %fd17;
	// end inline asm
	shfl.sync.down.b32	%r26|%p9, %r24, 2, 31, -1;
	shfl.sync.down.b32	%r25|%p10, %r23, 2, 31, -1;
	// begin inline asm
	mov.b64 %fd18, {%r25,%r26};
	// end inline asm
	max.f64 	%fd19, %fd17, %fd18;
	// begin inline asm
	mov.b64 {%r27,%r28}, %fd19;
	// end inline asm
	shfl.sync.down.b32	%r30|%p11, %r28, 1, 31, -1;
	shfl.sync.down.b32	%r29|%p12, %r27, 1, 31, -1;
	// begin inline asm
	mov.b64 %fd20, {%r29,%r30};
	// end inline asm
	max.f64 	%fd4, %fd19, %fd20;
	setp.ne.s32 	%p13, %r5, 0;
	@%p13 bra 	$L__BB4_5;
	shr.u32 	%r31, %r1, 2;
	and.b32  	%r32, %r31, 248;
	mov.u32 	%r33, _ZZ14reduce_max_f64E6shared;
	add.s32 	%r34, %r33, %r32;
	st.shared.f64 	[%r34], %fd4;
$L__BB4_5:
	bar.sync 	0;
	setp.gt.u32 	%p14, %r1, 31;
	@%p14 bra 	$L__BB4_10;
	add.s32 	%r35, %r3, 31;
	shr.u32 	%r36, %r35, 5;
	setp.ge.u32 	%p15, %r1, %r36;
	mov.f64 	%fd34, 0dFFF0000000000000;
	@%p15 bra 	$L__BB4_8;
	shl.b32 	%r37, %r5, 3;
	mov.u32 	%r38, _ZZ14reduce_max_f64E6shared;
	add.s32 	%r39, %r38, %r37;
	ld.shared.f64 	%fd34, [%r39];
$L__BB4_8:
	// begin inline asm
	mov.b64 {%r40,%r41}, %fd34;
	// end inline asm
	shfl.sync.down.b32	%r43|%p16, %r41, 16, 31, -1;
	shfl.sync.down.b32	%r42|%p17, %r40, 16, 31, -1;
	// begin inline asm
	mov.b64 %fd23, {%r42,%r43};
	// end inline asm
	max.f64 	%fd24, %fd34, %fd23;
	// begin inline asm
	mov.b64 {%r44,%r45}, %fd24;
	// end inline asm
	shfl.sync.down.b32	%r47|%p18, %r45, 8, 31, -1;
	shfl.sync.down.b32	%r46|%p19, %r44, 8, 31, -1;
	// begin inline asm
	mov.b64 %fd25, {%r46,%r47};
	// end inline asm
	max.f64 	%fd26, %fd24, %fd25;
	// begin inline asm
	mov.b64 {%r48,%r49}, %fd26;
	// end inline asm
	shfl.sync.down.b32	%r51|%p20, %r49, 4, 31, -1;
	shfl.sync.down.b32	%r50|%p21, %r48, 4, 31, -1;
	// begin inline asm
	mov.b64 %fd27, {%r50,%r51};
	// end inline asm
	max.f64 	%fd28, %fd26, %fd27;
	// begin inline asm
	mov.b64 {%r52,%r53}, %fd28;
	// end inline asm
	shfl.sync.down.b32	%r55|%p22, %r53, 2, 31, -1;
	shfl.sync.down.b32	%r54|%p23, %r52, 2, 31, -1;
	// begin inline asm
	mov.b64 %fd29, {%r54,%r55};
	// end inline asm
	max.f64 	%fd30, %fd28, %fd29;
	// begin inline asm
	mov.b64 {%r56,%r57}, %fd30;
	// end inline asm
	shfl.sync.down.b32	%r59|%p24, %r57, 1, 31, -1;
	shfl.sync.down.b32	%r58|%p25, %r56, 1, 31, -1;
	// begin inline asm
	mov.b64 %fd31, {%r58,%r59};
	// end inline asm
	max.f64 	%fd7, %fd30, %fd31;
	setp.ne.s32 	%p26, %r1, 0;
	@%p26 bra 	$L__BB4_10;
	cvta.to.global.u64 	%rd6, %rd3;
	mul.wide.u32 	%rd7, %r2, 8;
	add.s64 	%rd8, %rd6, %rd7;
	st.global.f64 	[%rd8], %fd7;
$L__BB4_10:
	ret;

}
	// .globl	reduce_min_f64
.visible .entry reduce_min_f64(
	.param .u64 .ptr .align 1 reduce_min_f64_param_0,
	.param .u64 .ptr .align 1 reduce_min_f64_param_1,
	.param .u32 reduce_min_f64_param_2
)
{
	.reg .pred 	%p<27>;
	.reg .b32 	%r<61>;
	.reg .b64 	%rd<9>;
	.reg .b64 	%fd<35>;
	// demoted variable
	.shared .align 8 .b8 _ZZ14reduce_min_f64E6shared[256];
	ld.param.u64 	%rd2, [reduce_min_f64_param_0];
	ld.param.u64 	%rd3, [reduce_min_f64_param_1];
	ld.param.u32 	%r9, [reduce_min_f64_param_2];
	mov.u32 	%r1, %tid.x;
	mov.u32 	%r2, %ctaid.x;
	mov.u32 	%r3, %ntid.x;
	mad.lo.s32 	%r60, %r2, %r3, %r1;
	and.b32  	%r5, %r1, 31;
	setp.ge.u32 	%p1, %r60, %r9;
	mov.f64 	%fd33, 0d7FF0000000000000;
	@%p1 bra 	$L__BB5_3;
	mov.u32 	%r10, %nctaid.x;
	mul.lo.s32 	%r6, %r3, %r10;
	cvta.to.global.u64 	%rd1, %rd2;
	mov.f64 	%fd33, 0d7FF0000000000000;
$L__BB5_2:
	mul.wide.u32 	%rd4, %r60, 8;
	add.s64 	%rd5, %rd1, %rd4;
	ld.global.f64 	%fd10, [%rd5];
	min.f64 	%fd33, %fd33, %fd10;
	add.s32 	%r60, %r60, %r6;
	setp.lt.u32 	%p2, %r60, %r9;
	@%p2 bra 	$L__BB5_2;
$L__BB5_3:
	// begin inline asm
	mov.b64 {%r11,%r12}, %fd33;
	// end inline asm
	shfl.sync.down.b32	%r14|%p3, %r12, 16, 31, -1;
	shfl.sync.down.b32	%r13|%p4, %r11, 16, 31, -1;
	// begin inline asm
	mov.b64 %fd12, {%r13,%r14};
	// end inline asm
	min.f64 	%fd13, %fd33, %fd12;
	// begin inline asm
	mov.b64 {%r15,%r16}, %fd13;
	// end inline asm
	shfl.sync.down.b32	%r18|%p5, %r16, 8, 31, -1;
	shfl.sync.down.b32	%r17|%p6, %r15, 8, 31, -1;
	// begin inline asm
	mov.b64 %fd14, {%r17,%r18};
	// end inline asm
	min.f64 	%fd15, %fd13, %fd14;
	// begin inline asm
	mov.b64 {%r19,%r20}, %fd15;
	// end inline asm
	shfl.sync.down.b32	%r22|%p7, %r20, 4, 31, -1;
	shfl.sync.down.b32	%r21|%p8, %r19, 4, 31, -1;
	// begin inline asm
	mov.b64 %fd16, {%r21,%r22};
	// end inline asm
	min.f64 	%fd17, %fd15, %fd16;
	// begin inline asm
	mov.b64 {%r23,%r24}, %fd17;
	// end inline asm
	shfl.sync.down.b32	%r26|%p9, %r24, 2, 31, -1;
	shfl.sync.down.b32	%r25|%p10, %r23, 2, 31, -1;
	// begin inline asm
	mov.b64 %fd18, {%r25,%r26};
	// end inline asm
	min.f64 	%fd19, %fd17, %fd18;
	// begin inline asm
	mov.b64 {%r27,%r28}, %fd19;
	// end inline asm
	shfl.sync.down.b32	%r30|%p11, %r28, 1, 31, -1;
	shfl.sync.down.b32	%r29|%p12, %r27, 1, 31, -1;
	// begin inline asm
	mov.b64 %fd20, {%r29,%r30};
	// end inline asm
	min.f64 	%fd4, %fd19, %fd20;
	setp.ne.s32 	%p13, %r5, 0;
	@%p13 bra 	$L__BB5_5;
	shr.u32 	%r31, %r1, 2;
	and.b32  	%r32, %r31, 248;
	mov.u32 	%r33, _ZZ14reduce_min_f64E6shared;
	add.s32 	%r34, %r33, %r32;
	st.shared.f64 	[%r34], %fd4;
$L__BB5_5:
	bar.sync 	0;
	setp.gt.u32 	%p14, %r1, 31;
	@%p14 bra 	$L__BB5_10;
	add.s32 	%r35, %r3, 31;
	shr.u32 	%r36, %r35, 5;
	setp.ge.u32 	%p15, %r1, %r36;
	mov.f64 	%fd34, 0d7FF0000000000000;
	@%p15 bra 	$L__BB5_8;
	shl.b32 	%r37, %r5, 3;
	mov.u32 	%r38, _ZZ14reduce_min_f64E6shared;
	add.s32 	%r39, %r38, %r37;
	ld.shared.f64 	%fd34, [%r39];
$L__BB5_8:
	// begin inline asm
	mov.b64 {%r40,%r41}, %fd34;
	// end inline asm
	shfl.sync.down.b32	%r43|%p16, %r41, 16, 31, -1;
	shfl.sync.down.b32	%r42|%p17, %r40, 16, 31, -1;
	// begin inline asm
	mov.b64 %fd23, {%r42,%r43};
	// end inline asm
	min.f64 	%fd24, %fd34, %fd23;
	// begin inline asm
	mov.b64 {%r44,%r45}, %fd24;
	// end inline asm
	shfl.sync.down.b32	%r47|%p18, %r45, 8, 31, -1;
	shfl.sync.down.b32	%r46|%p19, %r44, 8, 31, -1;
	// begin inline asm
	mov.b64 %fd25, {%r46,%r47};
	// end inline asm
	min.f64 	%fd26, %fd24, %fd25;
	// begin inline asm
	mov.b64 {%r48,%r49}, %fd26;
	// end inline asm
	shfl.sync.down.b32	%r51|%p20, %r49, 4, 31, -1;
	shfl.sync.down.b32	%r50|%p21, %r48, 4, 31, -1;
	// begin inline asm
	mov.b64 %fd27, {%r50,%r51};
	// end inline asm
	min.f64 	%fd28, %fd26, %fd27;
	// begin inline asm
	mov.b64 {%r52,%r53}, %fd28;
	// end inline asm
	shfl.sync.down.b32	%r55|%p22, %r53, 2, 31, -1;
	shfl.sync.down.b32	%r54|%p23, %r52, 2, 31, -1;
	// begin inline asm
	mov.b64 %fd29, {%r54,%r55};
	// end inline asm
	min.f64 	%fd30, %fd28, %fd29;
	// begin inline asm
	mov.b64 {%r56,%r57}, %fd30;
	// end inline asm
	shfl.sync.down.b32	%r59|%p24, %r57, 1, 31, -1;
	shfl.sync.down.b32	%r58|%p25, %r56, 1, 31, -1;
	// begin inline asm
	mov.b64 %fd31, {%r58,%r59};
	// end inline asm
	min.f64 	%fd7, %fd30, %fd31;
	setp.ne.s32 	%p26, %r1, 0;
	@%p26 bra 	$L__BB5_10;
	cvta.to.global.u64 	%rd6, %rd3;
	mul.wide.u32 	%rd7, %r2, 8;
	add.s64 	%rd8, %rd6, %rd7;
	st.global.f64 	[%rd8], %fd7;
$L__BB5_10:
	ret;

}
	// .globl	reduce_sum_dim_f32
.visible .entry reduce_sum_dim_f32(
	.param .u64 .ptr .align 1 reduce_sum_dim_f32_param_0,
	.param .u64 .ptr .align 1 reduce_sum_dim_f32_param_1,
	.param .u32 reduce_sum_dim_f32_param_2,
	.param .u32 reduce_sum_dim_f32_param_3,
	.param .u32 reduce_sum_dim_f32_param_4
)
{
	.reg .pred 	%p<10>;
	.reg .b32 	%r<24>;
	.reg .b32 	%f<13>;
	.reg .b64 	%rd<9>;
	// demoted variable
	.shared .align 4 .b8 _ZZ18reduce_sum_dim_f32E6shared[1024];
	ld.param.u64 	%rd2, [reduce_sum_dim_f32_param_0];
	ld.param.u64 	%rd3, [reduce_sum_dim_f32_param_1];
	ld.param.u32 	%r14, [reduce_sum_dim_f32_param_2];
	ld.param.u32 	%r12, [reduce_sum_dim_f32_param_3];
	ld.param.u32 	%r13, [reduce_sum_dim_f32_param_4];
	mov.u32 	%r1, %ctaid.x;
	mov.u32 	%r2, %ctaid.y;
	setp.ge.u32 	%p1, %r1, %r14;
	setp.ge.u32 	%p2, %r2, %r13;
	or.pred  	%p3, %p1, %p2;
	@%p3 bra 	$L__BB6_10;
	mov.u32 	%r3, %tid.x;
	setp.ge.u32 	%p4, %r3, %r12;
	mov.f32 	%f12, 0f00000000;
	@%p4 bra 	$L__BB6_4;
	mul.lo.s32 	%r4, %r12, %r1;
	mov.u32 	%r5, %ntid.x;
	cvta.to.global.u64 	%rd1, %rd2;
	mov.f32 	%f12, 0f00000000;
	mov.u32 	%r22, %r3;
$L__BB6_3:
	add.s32 	%r15, %r22, %r4;
	mad.lo.s32 	%r16, %r15, %r13, %r2;
	mul.wide.u32 	%rd4, %r16, 4;
	add.s64 	%rd5, %rd1, %rd4;
	ld.global.f32 	%f6, [%rd5];
	add.f32 	%f12, %f12, %f6;
	add.s32 	%r22, %r22, %r5;
	setp.lt.u32 	%p5, %r22, %r12;
	@%p5 bra 	$L__BB6_3;
$L__BB6_4:
	shl.b32 	%r17, %r3, 2;
	mov.u32 	%r18, _ZZ18reduce_sum_dim_f32E6shared;
	add.s32 	%r8, %r18, %r17;
	st.shared.f32 	[%r8], %f12;
	bar.sync 	0;
	mov.u32 	%r23, %ntid.x;
	setp.lt.u32 	%p6, %r23, 2;
	@%p6 bra 	$L__BB6_8;
$L__BB6_5:
	shr.u32 	%r11, %r23, 1;
	setp.ge.u32 	%p7, %r3, %r11;
	@%p7 bra 	$L__BB6_7;
	shl.b32 	%r19, %r11, 2;
	add.s32 	%r20, %r8, %r19;
	ld.shared.f32 	%f7, [%r20];
	ld.shared.f32 	%f8, [%r8];
	add.f32 	%f9, %f7, %f8;
	st.shared.f32 	[%r8], %f9;
$L__BB6_7:
	bar.sync 	0;
	setp.gt.u32 	%p8, %r23, 3;
	mov.u32 	%r23, %r11;
	@%p8 bra 	$L__BB6_5;
$L__BB6_8:
	setp.ne.s32 	%p9, %r3, 0;
	@%p9 bra 	$L__BB6_10;
	ld.shared.f32 	%f10, [_ZZ18reduce_sum_dim_f32E6shared];
	mad.lo.s32 	%r21, %r13, %r1, %r2;
	cvta.to.global.u64 	%rd6, %rd3;
	mul.wide.u32 	%rd7, %r21, 4;
	add.s64 	%rd8, %rd6, %rd7;
	st.global.f32 	[%rd8], %f10;
$L__BB6_10:
	ret;

}
	// .globl	reduce_max_dim_f32
.visible .entry reduce_max_dim_f32(
	.param .u64 .ptr .align 1 reduce_max_dim_f32_param_0,
	.param .u64 .ptr .align 1 reduce_max_dim_f32_param_1,
	.param .u32 reduce_max_dim_f32_param_2,
	.param .u32 reduce_max_dim_f32_param_3,
	.param .u32 reduce_max_dim_f32_param_4
)
{
	.reg .pred 	%p<10>;
	.reg .b32 	%r<24>;
	.reg .b32 	%f<13>;
	.reg .b64 	%rd<9>;
	// demoted variable
	.shared .align 4 .b8 _ZZ18reduce_max_dim_f32E6shared[1024];
	ld.param.u64 	%rd2, [reduce_max_dim_f32_param_0];
	ld.param.u64 	%rd3, [reduce_max_dim_f32_param_1];
	ld.param.u32 	%r14, [reduce_max_dim_f32_param_2];
	ld.param.u32 	%r12, [reduce_max_dim_f32_param_3];
	ld.param.u32 	%r13, [reduce_max_dim_f32_param_4];
	mov.u32 	%r1, %ctaid.x;
	mov.u32 	%r2, %ctaid.y;
	setp.ge.u32 	%p1, %r1, %r14;
	setp.ge.u32 	%p2, %r2, %r13;
	or.pred  	%p3, %p1, %p2;
	@%p3 bra 	$L__BB7_10;
	mov.u32 	%r3, %tid.x;
	setp.ge.u32 	%p4, %r3, %r12;
	mov.f32 	%f12, 0fFF800000;
	@%p4 bra 	$L__BB7_4;
	mul.lo.s32 	%r4, %r12, %r1;
	mov.u32 	%r5, %ntid.x;
	cvta.to.global.u64 	%rd1, %rd2;
	mov.f32 	%f12, 0fFF800000;
	mov.u32 	%r22, %r3;
$L__BB7_3:
	add.s32 	%r15, %r22, %r4;
	mad.lo.s32 	%r16, %r15, %r13, %r2;
	mul.wide.u32 	%rd4, %r16, 4;
	add.s64 	%rd5, %rd1, %rd4;
	ld.global.f32 	%f6, [%rd5];
	max.f32 	%f12, %f12, %f6;
	add.s32 	%r22, %r22, %r5;
	setp.lt.u32 	%p5, %r22, %r12;
	@%p5 bra 	$L__BB7_3;
$L__BB7_4:
	shl.b32 	%r17, %r3, 2;
	mov.u32 	%r18, _ZZ18reduce_max_dim_f32E6shared;
	add.s32 	%r8, %r18, %r17;
	st.shared.f32 	[%r8], %f12;
	bar.sync 	0;
	mov.u32 	%r23, %ntid.x;
	setp.lt.u32 	%p6, %r23, 2;
	@%p6 bra 	$L__BB7_8;
$L__BB7_5:
	shr.u32 	%r11, %r23, 1;
	setp.ge.u32 	%p7, %r3, %r11;
	@%p7 bra 	$L__BB7_7;
	ld.shared.f32 	%f7, [%r8];
	shl.b32 	%r19, %r11, 2;
	add.s32 	%r20, %r8, %r19;
	ld.shared.f32 	%f8, [%r20];
	max.f32 	%f9, %f7, %f8;
	st.shared.f32 	[%r8], %f9;
$L__BB7_7:
	bar.sync 	0;
	setp.gt.u32 	%p8, %r23, 3;
	mov.u32 	%r23, %r11;
	@%p8 bra 	$L__BB7_5;
$L__BB7_8:
	setp.ne.s32 	%p9, %r3, 0;
	@%p9 bra 	$L__BB7_10;
	ld.shared.f32 	%f10, [_ZZ18reduce_max_dim_f32E6shared];
	mad.lo.s32 	%r21, %r13, %r1, %r2;
	cvta.to.global.u64 	%rd6, %rd3;
	mul.wide.u32 	%rd7, %r21, 4;
	add.s64 	%rd8, %rd6, %rd7;
	st.global.f32 	[%rd8], %f10;
$L__BB7_10:
	ret;

}
	// .globl	reduce_min_dim_f32
.visible .entry reduce_min_dim_f32(
	.param .u64 .ptr .align 1 reduce_min_dim_f32_param_0,
	.param .u64 .ptr .align 1 reduce_min_dim_f32_param_1,
	.param .u32 reduce_min_dim_f32_param_2,
	.param .u32 reduce_min_dim_f32_param_3,
	.param .u32 reduce_min_dim_f32_param_4
)
{
	.reg .pred 	%p<10>;
	.reg .b32 	%r<24>;
	.reg .b32 	%f<13>;
	.reg .b64 	%rd<9>;
	// demoted variable
	.shared .align 4 .b8 _ZZ18reduce_min_dim_f32E6shared[1024];
	ld.param.u64 	%rd2, [reduce_min_dim_f32_param_0];
	ld.param.u64 	%rd3, [reduce_min_dim_f32_param_1];
	ld.param.u32 	%r14, [reduce_min_dim_f32_param_2];
	ld.param.u32 	%r12, [reduce_min_dim_f32_param_3];
	ld.param.u32 	%r13, [reduce_min_dim_f32_param_4];
	mov.u32 	%r1, %ctaid.x;
	mov.u32 	%r2, %ctaid.y;
	setp.ge.u32 	%p1, %r1, %r14;
	setp.ge.u32 	%p2, %r2, %r13;
	or.pred  	%p3, %p1, %p2;
	@%p3 bra 	$L__BB8_10;
	mov.u32 	%r3, %tid.x;
	setp.ge.u32 	%p4, %r3, %r12;
	mov.f32 	%f12, 0f7F800000;
	@%p4 bra 	$L__BB8_4;
	mul.lo.s32 	%r4, %r12, %r1;
	mov.u32 	%r5, %ntid.x;
	cvta.to.global.u64 	%rd1, %rd2;
	mov.f32 	%f12, 0f7F800000;
	mov.u32 	%r22, %r3;
$L__BB8_3:
	add.s32 	%r15, %r22, %r4;
	mad.lo.s32 	%r16, %r15, %r13, %r2;
	mul.wide.u32 	%rd4, %r16, 4;
	add.s64 	%rd5, %rd1, %rd4;
	ld.global.f32 	%f6, [%rd5];
	min.f32 	%f12, %f12, %f6;
	add.s32 	%r22, %r22, %r5;
	setp.lt.u32 	%p5, %r22, %r12;
	@%p5 bra 	$L__BB8_3;
$L__BB8_4:
	shl.b32 	%r17, %r3, 2;
	mov.u32 	%r18, _ZZ18reduce_min_dim_f32E6shared;
	add.s32 	%r8, %r18, %r17;
	st.shared.f32 	[%r8], %f12;
	bar.sync 	0;
	mov.u32 	%r23, %ntid.x;
	setp.lt.u32 	%p6, %r23, 2;
	@%p6 bra 	$L__BB8_8;
$L__BB8_5:
	shr.u32 	%r11, %r23, 1;
	setp.ge.u32 	%p7, %r3, %r11;
	@%p7 bra 	$L__BB8_7;
	ld.shared.f32 	%f7, [%r8];
	shl.b32 	%r19, %r11, 2;
	add.s32 	%r20, %r8, %r19;
	ld.shared.f32 	%f8, [%r20];
	min.f32 	%f9, %f7, %f8;
	st.shared.f32 	[%r8], %f9;
$L__BB8_7:
	bar.sync 	0;
	setp.gt.u32 	%p8, %r23, 3;
	mov.u32 	%r23, %r11;
	@%p8 bra 	$L__BB8_5;
$L__BB8_8:
	setp.ne.s32 	%p9, %r3, 0;
	@%p9 bra 	$L__BB8_10;
	ld.shared.f32 	%f10, [_ZZ18reduce_min_dim_f32E6shared];
	mad.lo.s32 	%r21, %r13, %r1, %r2;
	cvta.to.global.u64 	%rd6, %rd3;
	mul.wide.u32 	%rd7, %r21, 4;
	add.s64 	%rd8, %rd6, %rd7;
	st.global.f32 	[%rd8], %f10;
$L__BB8_10:
	ret;

}
	// .globl	reduce_sum_dim_f64
.visible .entry reduce_sum_dim_f64(
	.param .u64 .ptr .align 1 reduce_sum_dim_f64_param_0,
	.param .u64 .ptr .align 1 reduce_sum_dim_f64_param_1,
	.param .u32 reduce_sum_dim_f64_param_2,
	.param .u32 reduce_sum_dim_f64_param_3,
	.param .u32 reduce_sum_dim_f64_param_4
)
{
	.reg .pred 	%p<10>;
	.reg .b32 	%r<24>;
	.reg .b64 	%rd<9>;
	.reg .b64 	%fd<13>;
	// demoted variable
	.shared .align 8 .b8 _ZZ18reduce_sum_dim_f64E6shared[2048];
	ld.param.u64 	%rd2, [reduce_sum_dim_f64_param_0];
	ld.param.u64 	%rd3, [reduce_sum_dim_f64_param_1];
	ld.param.u32 	%r14, [reduce_sum_dim_f64_param_2];
	ld.param.u32 	%r12, [reduce_sum_dim_f64_param_3];
	ld.param.u32 	%r13, [reduce_sum_dim_f64_param_4];
	mov.u32 	%r1, %ctaid.x;
	mov.u32 	%r2, %ctaid.y;
	setp.ge.u32 	%p1, %r1, %r14;
	setp.ge.u32 	%p2, %r2, %r13;
	or.pred  	%p3, %p1, %p2;
	@%p3 bra 	$L__BB9_10;
	mov.u32 	%r3, %tid.x;
	setp.ge.u32 	%p4, %r3, %r12;
	mov.f64 	%fd12, 0d0000000000000000;
	@%p4 bra 	$L__BB9_4;
	mul.lo.s32 	%r4, %r12, %r1;
	mov.u32 	%r5, %ntid.x;
	cvta.to.global.u64 	%rd1, %rd2;
	mov.f64 	%fd12, 0d0000000000000000;
	mov.u32 	%r22, %r3;
$L__BB9_3:
	add.s32 	%r15, %r22, %r4;
	mad.lo.s32 	%r16, %r15, %r13, %r2;
	mul.wide.u32 	%rd4, %r16, 8;
	add.s64 	%rd5, %rd1, %rd4;
	ld.global.f64 	%fd6, [%rd5];
	add.f64 	%fd12, %fd12, %fd6;
	add.s32 	%r22, %r22, %r5;
	setp.lt.u32 	%p5, %r22, %r12;
	@%p5 bra 	$L__BB9_3;
$L__BB9_4:
	shl.b32 	%r17, %r3, 3;
	mov.u32 	%r18, _ZZ18reduce_sum_dim_f64E6shared;
	add.s32 	%r8, %r18, %r17;
	st.shared.f64 	[%r8], %fd12;
	bar.sync 	0;
	mov.u32 	%r23, %ntid.x;
	setp.lt.u32 	%p6, %r23, 2;
	@%p6 bra 	$L__BB9_8;
$L__BB9_5:
	shr.u32 	%r11, %r23, 1;
	setp.ge.u32 	%p7, %r3, %r11;
	@%p7 bra 	$L__BB9_7;
	shl.b32 	%r19, %r11, 3;
	add.s32 	%r20, %r8, %r19;
	ld.shared.f64 	%fd7, [%r20];
	ld.shared.f64 	%fd8, [%r8];
	add.f64 	%fd9, %fd7, %fd8;
	st.shared.f64 	[%r8], %fd9;
$L__BB9_7:
	bar.sync 	0;
	setp.gt.u32 	%p8, %r23, 3;
	mov.u32 	%r23, %r11;
	@%p8 bra 	$L__BB9_5;
$L__BB9_8:
	setp.ne.s32 	%p9, %r3, 0;
	@%p9 bra 	$L__BB9_10;
	ld.shared.f64 	%fd10, [_ZZ18reduce_sum_dim_f64E6shared];
	mad.lo.s32 	%r21, %r13, %r1, %r2;
	cvta.to.global.u64 	%rd6, %rd3;
	mul.wide.u32 	%rd7, %r21, 8;
	add.s64 	%rd8, %rd6, %rd7;
	st.global.f64 	[%rd8], %fd10;
$L__BB9_10:
	ret;

}
	// .globl	reduce_max_dim_f64
.visible .entry reduce_max_dim_f64(
	.param .u64 .ptr .align 1 reduce_max_dim_f64_param_0,
	.param .u64 .ptr .align 1 reduce_max_dim_f64_param_1,
	.param .u32 reduce_max_dim_f64_param_2,
	.param .u32 reduce_max_dim_f64_param_3,
	.param .u32 reduce_max_dim_f64_param_4
)
{
	.reg .pred 	%p<10>;
	.reg .b32 	%r<24>;
	.reg .b64 	%rd<9>;
	.reg .b64 	%fd<13>;
	// demoted variable
	.shared .align 8 .b8 _ZZ18reduce_max_dim_f64E6shared[2048];
	ld.param.u64 	%rd2, [reduce_max_dim_f64_param_0];
	ld.param.u64 	%rd3, [reduce_max_dim_f64_param_1];
	ld.param.u32 	%r14, [reduce_max_dim_f64_param_2];
	ld.param.u32 	%r12, [reduce_max_dim_f64_param_3];
	ld.param.u32 	%r13, [reduce_max_dim_f64_param_4];
	mov.u32 	%r1, %ctaid.x;
	mov.u32 	%r2, %ctaid.y;
	setp.ge.u32 	%p1, %r1, %r14;
	setp.ge.u32 	%p2, %r2, %r13;
	or.pred  	%p3, %p1, %p2;
	@%p3 bra 	$L__BB10_10;
	mov.u32 	%r3, %tid.x;
	setp.ge.u32 	%p4, %r3, %r12;
	mov.f64 	%fd12, 0dFFF0000000000000;
	@%p4 bra 	$L__BB10_4;
	mul.lo.s32 	%r4, %r12, %r1;
	mov.u32 	%r5, %ntid.x;
	cvta.to.global.u64 	%rd1, %rd2;
	mov.f64 	%fd12, 0dFFF0000000000000;
	mov.u32 	%r22, %r3;
$L__BB10_3:
	add.s32 	%r15, %r22, %r4;
	mad.lo.s32 	%r16, %r15, %r13, %r2;
	mul.wide.u32 	%rd4, %r16, 8;
	add.s64 	%rd5, %rd1, %rd4;
	ld.global.f64 	%fd6, [%rd5];
	max.f64 	%fd12, %fd12, %fd6;
	add.s32 	%r22, %r22, %r5;
	setp.lt.u32 	%p5, %r22, %r12;
	@%p5 bra 	$L__BB10_3;
$L__BB10_4:
	shl.b32 	%r17, %r3, 3;
	mov.u32 	%r18, _ZZ18reduce_max_dim_f64E6shared;
	add.s32 	%r8, %r18, %r17;
	st.shared.f64 	[%r8], %fd12;
	bar.sync 	0;
	mov.u32 	%r23, %ntid.x;
	setp.lt.u32 	%p6, %r23, 2;
	@%p6 bra 	$L__BB10_8;
$L__BB10_5:
	shr.u32 	%r11, %r23, 1;
	setp.ge.u32 	%p7, %r3, %r11;
	@%p7 bra 	$L__BB10_7;
	ld.shared.f64 	%fd7, [%r8];
	shl.b32 	%r19, %r11, 3;
	add.s32 	%r20, %r8, %r19;
	ld.shared.f64 	%fd8, [%r20];
	max.f64 	%fd9, %fd7, %fd8;
	st.shared.f64 	[%r8], %fd9;
$L__BB10_7:
	bar.sync 	0;
	setp.gt.u32 	%p8, %r23, 3;
	mov.u32 	%r23, %r11;
	@%p8 bra 	$L__BB10_5;
$L__BB10_8:
	setp.ne.s32 	%p9, %r3, 0;
	@%p9 bra 	$L__BB10_10;
	ld.shared.f64 	%fd10, [_ZZ18reduce_max_dim_f64E6shared];
	mad.lo.s32 	%r21, %r13, %r1, %r2;
	cvta.to.global.u64 	%rd6, %rd3;
	mul.wide.u32 	%rd7, %r21, 8;
	add.s64 	%rd8, %rd6, %rd7;
	st.global.f64 	[%rd8], %fd10;
$L__BB10_10:
	ret;

}
	// .globl	reduce_min_dim_f64
.visible .entry reduce_min_dim_f64(
	.param .u64 .ptr .align 1 reduce_min_dim_f64_param_0,
	.param .u64 .ptr .align 1 reduce_min_dim_f64_param_1,
	.param .u32 reduce_min_dim_f64_param_2,
	.param .u32 reduce_min_dim_f64_param_3,
	.param .u32 reduce_min_dim_f64_param_4
)
{
	.reg .pred 	%p<10>;
	.reg .b32 	%r<24>;
	.reg .b64 	%rd<9>;
	.reg .b64 	%fd<13>;
	// demoted variable
	.shared .align 8 .b8 _ZZ18reduce_min_dim_f64E6shared[2048];
	ld.param.u64 	%rd2, [reduce_min_dim_f64_param_0];
	ld.param.u64 	%rd3, [reduce_min_dim_f64_param_1];
	ld.param.u32 	%r14, [reduce_min_dim_f64_param_2];
	ld.param.u32 	%r12, [reduce_min_dim_f64_param_3];
	ld.param.u32 	%r13, [reduce_min_dim_f64_param_4];
	mov.u32 	%r1, %ctaid.x;
	mov.u32 	%r2, %ctaid.y;
	setp.ge.u32 	%p1, %r1, %r14;
	setp.ge.u32 	%p2, %r2, %r13;
	or.pred  	%p3, %p1, %p2;
	@%p3 bra 	$L__BB11_10;
	mov.u32 	%r3, %tid.x;
	setp.ge.u32 	%p4, %r3, %r12;
	mov.f64 	%fd12, 0d7FF0000000000000;
	@%p4 bra 	$L__BB11_4;
	mul.lo.s32 	%r4, %r12, %r1;
	mov.u32 	%r5, %ntid.x;
	cvta.to.global.u64 	%rd1, %rd2;
	mov.f64 	%fd12, 0d7FF0000000000000;
	mov.u32 	%r22, %r3;
$L__BB11_3:
	add.s32 	%r15, %r22, %r4;
	mad.lo.s32 	%r16, %r15, %r13, %r2;
	mul.wide.u32 	%rd4, %r16, 8;
	add.s64 	%rd5, %rd1, %rd4;
	ld.global.f64 	%fd6, [%rd5];
	min.f64 	%fd12, %fd12, %fd6;
	add.s32 	%r22, %r22, %r5;
	setp.lt.u32 	%p5, %r22, %r12;
	@%p5 bra 	$L__BB11_3;
$L__BB11_4:
	shl.b32 	%r17, %r3, 3;
	mov.u32 	%r18, _ZZ18reduce_min_dim_f64E6shared;
	add.s32 	%r8, %r18, %r17;
	st.shared.f64 	[%r8], %fd12;
	bar.sync 	0;
	mov.u32 	%r23, %ntid.x;
	setp.lt.u32 	%p6, %r23, 2;
	@%p6 bra 	$L__BB11_8;
$L__BB11_5:
	shr.u32 	%r11, %r23, 1;
	setp.ge.u32 	%p7, %r3, %r11;
	@%p7 bra 	$L__BB11_7;
	ld.shared.f64 	%fd7, [%r8];
	shl.b32 	%r19, %r11, 3;
	add.s32 	%r20, %r8, %r19;
	ld.shared.f64 	%fd8, [%r20];
	min.f64 	%fd9, %fd7, %fd8;
	st.shared.f64 	[%r8], %fd9;
$L__BB11_7:
	bar.sync 	0;
	setp.gt.u32 	%p8, %r23, 3;
	mov.u32 	%r23, %r11;
	@%p8 bra 	$L__BB11_5;
$L__BB11_8:
	setp.ne.s32 	%p9, %r3, 0;
	@%p9 bra 	$L__BB11_10;
	ld.shared.f64 	%fd10, [_ZZ18reduce_min_dim_f64E6shared];
	mad.lo.s32 	%r21, %r13, %r1, %r2;
	cvta.to.global.u64 	%rd6, %rd3;
	mul.wide.u32 	%rd7, %r21, 8;
	add.s64 	%rd8, %rd6, %rd7;
	st.global.f64 	[%rd8], %fd10;
$L__BB11_10:
	ret;

}
	// .globl	reduce_sum_f16
.visible .entry reduce_sum_f16(
	.param .u64 .ptr .align 1 reduce_sum_f16_param_0,
	.param .u64 .ptr .align 1 reduce_sum_f16_param_1,
	.param .u32 reduce_sum_f16_param_2
)
{
	.reg .pred 	%p<7>;
	.reg .b16 	%rs<76>;
	.reg .b32 	%r<94>;
	.reg .b32 	%f<2>;
	.reg .b64 	%rd<9>;
	// demoted variable
	.shared .align 2 .b8 _ZZ14reduce_sum_f16E6shared[64];
	ld.param.u64 	%rd2, [reduce_sum_f16_param_0];
	ld.param.u64 	%rd3, [reduce_sum_f16_param_1];
	ld.param.u32 	%r10, [reduce_sum_f16_param_2];
	mov.u32 	%r1, %tid.x;
	mov.u32 	%r2, %ctaid.x;
	mov.u32 	%r3, %ntid.x;
	mad.lo.s32 	%r93, %r2, %r3, %r1;
	and.b32  	%r5, %r1, 31;
	mov.f32 	%f1, 0f00000000;
	// begin inline asm
	{  cvt.rn.f16.f32 %rs75, %f1;}

	// end inline asm
	setp.ge.u32 	%p1, %r93, %r10;
	mov.u16 	%rs74, %rs75;
	@%p1 bra 	$L__BB12_3;
	mov.u32 	%r11, %nctaid.x;
	mul.lo.s32 	%r6, %r3, %r11;
	cvta.to.global.u64 	%rd1, %rd2;
	mov.u16 	%rs74, %rs75;
$L__BB12_2:
	mul.wide.u32 	%rd4, %r93, 2;
	add.s64 	%rd5, %rd1, %rd4;
	ld.global.u16 	%rs12, [%rd5];
	// begin inline asm
	{add.f16 %rs74,%rs74,%rs12;
}
	// end inline asm
	add.s32 	%r93, %r93, %r6;
	setp.lt.u32 	%p2, %r93, %r10;
	@%p2 bra 	$L__BB12_2;
$L__BB12_3:
	// begin inline asm
	{mov.u32 %r12, WARP_SZ;
}
	// end inline asm
	shl.b32 	%r48, %r12, 8;
	add.s32 	%r45, %r48, -8161;
	// begin inline asm
	{  mov.b32 %r13, {%rs74,%rs74};}

	// end inline asm
	mov.b32 	%r16, 16;
	mov.b32 	%r46, -1;
	// begin inline asm
	{shfl.sync.down.b32 %r14,%r13,%r16,%r45,%r46;
}
	// end inline asm
	// begin inline asm
	{.reg .f16 low,high;
 mov.b32 {low,high}, %r14;
 mov.b16 %rs15, low;}
	// end inline asm
	// begin inline asm
	{add.f16 %rs16,%rs74,%rs15;
}
	// end inline asm
	// begin inline asm
	{  mov.b32 %r20, {%rs16,%rs16};}

	// end inline asm
	mov.b32 	%r23, 8;
	// begin inline asm
	{shfl.sync.down.b32 %r21,%r20,%r23,%r45,%r46;
}
	// end inline asm
	// begin inline asm
	{.reg .f16 low,high;
 mov.b32 {low,high}, %r21;
 mov.b16 %rs21, low;}
	// end inline asm
	// begin inline asm
	{add.f16 %rs22,%rs16,%rs21;
}
	// end inline asm
	// begin inline asm
	{  mov.b32 %r27, {%rs22,%rs22};}

	// end inline asm
	mov.b32 	%r30, 4;
	// begin inline asm
	{shfl.sync.down.b32 %r28,%r27,%r30,%r45,%r46;
}
	// end inline asm
	// begin inline asm
	{.reg .f16 low,high;
 mov.b32 {low,high}, %r28;
 mov.b16 %rs27, low;}
	// end inline asm
	// begin inline asm
	{add.f16 %rs28,%rs22,%rs27;
}
	// end inline asm
	// begin inline asm
	{  mov.b32 %r34, {%rs28,%rs28};}

	// end inline asm
	mov.b32 	%r37, 2;
	// begin inline asm
	{shfl.sync.down.b32 %r35,%r34,%r37,%r45,%r46;
}
	// end inline asm
	// begin inline asm
	{.reg .f16 low,high;
 mov.b32 {low,high}, %r35;
 mov.b16 %rs33, low;}
	// end inline asm
	// begin inline asm
	{add.f16 %rs34,%rs28,%rs33;
}
	// end inline asm
	// begin inline asm
	{  mov.b32 %r41, {%rs34,%rs34};}

	// end inline asm
	mov.b32 	%r44, 1;
	// begin inline asm
	{shfl.sync.down.b32 %r42,%r41,%r44,%r45,%r46;
}
	// end inline asm
	// begin inline asm
	{.reg .f16 low,high;
 mov.b32 {low,high}, %r42;
 mov.b16 %rs39, low;}
	// end inline asm
	// begin inline asm
	{add.f16 %rs40,%rs34,%rs39;
}
	// end inline asm
	setp.eq.s32 	%p3, %r5, 0;
	@%p3 bra 	$L__BB12_4;
	bra.uni 	$L__BB12_5;
$L__BB12_4:
	shr.u32 	%r49, %r1, 4;
	and.b32  	%r50, %r49, 62;
	mov.u32 	%r51, _ZZ14reduce_sum_f16E6shared;
	add.s32 	%r52, %r51, %r50;
	st.shared.u16 	[%r52], %rs40;
$L__BB12_5:
	bar.sync 	0;
	setp.gt.u32 	%p4, %r1, 31;
	@%p4 bra 	$L__BB12_10;
	add.s32 	%r53, %r3, 31;
	shr.u32 	%r54, %r53, 5;
	setp.ge.u32 	%p5, %r1, %r54;
	@%p5 bra 	$L__BB12_8;
	shl.b32 	%r55, %r5, 1;
	mov.u32 	%r56, _ZZ14reduce_sum_f16E6shared;
	add.s32 	%r57, %r56, %r55;
	ld.shared.u16 	%rs75, [%r57];
$L__BB12_8:
	// begin inline asm
	{  mov.b32 %r58, {%rs75,%rs75};}

	// end inline asm
	mov.b32 	%r61, 16;
	mov.b32 	%r91, -1;
	// begin inline asm
	{shfl.sync.down.b32 %r59,%r58,%r61,%r45,%r91;
}
	// end inline asm
	// begin inline asm
	{.reg .f16 low,high;
 mov.b32 {low,high}, %r59;
 mov.b16 %rs45, low;}
	// end inline asm
	// begin inline asm
	{add.f16 %rs46,%rs75,%rs45;
}
	// end inline asm
	// begin inline asm
	{  mov.b32 %r65, {%rs46,%rs46};}

	// end inline asm
	mov.b32 	%r68, 8;
	// begin inline asm
	{shfl.sync.down.b32 %r66,%r65,%r68,%r45,%r91;
}
	// end inline asm
	// begin inline asm
	{.reg .f16 low,high;
 mov.b32 {low,high}, %r66;
 mov.b16 %rs51, low;}
	// end inline asm
	// begin inline asm
	{add.f16 %rs52,%rs46,%rs51;
}
	// end inline asm
	// begin inline asm
	{  mov.b32 %r72, {%rs52,%rs52};}

	// end inline asm
	mov.b32 	%r75, 4;
	// begin inline asm
	{shfl.sync.down.b32 %r73,%r72,%r75,%r45,%r91;
}
	// end inline asm
	// begin inline asm
	{.reg .f16 low,high;
 mov.b32 {low,high}, %r73;
 mov.b16 %rs57, low;}
	// end inline asm
	// begin inline asm
	{add.f16 %rs58,%rs52,%rs57;
}
	// end inline asm
	// begin inline asm
	{  mov.b32 %r79, {%rs58,%rs58};}

	// end inline asm
	mov.b32 	%r82, 2;
	// begin inline asm
	{shfl.sync.down.b32 %r80,%r79,%r82,%r45,%r91;
}
	// end inline asm
	// begin inline asm
	{.reg .f16 low,high;
 mov.b32 {low,high}, %r80;
 mov.b16 %rs63, low;}
	// end inline asm
	// begin inline asm
	{add.f16 %rs64,%rs58,%rs63;
}
	// end inline asm
	// begin inline asm
	{  mov.b32 %r86, {%rs64,%rs64};}

	// end inline asm
	mov.b32 	%r89, 1;
	// begin inline asm
	{shfl.sync.down.b32 %r87,%r86,%r89,%r45,%r91;
}
	// end inline asm
	// begin inline asm
	{.reg .f16 low,high;
 mov.b32 {low,high}, %r87;
 mov.b16 %rs69, low;}
	// end inline asm
	// begin inline asm
	{add.f16 %rs70,%rs64,%rs69;
}
	// end inline asm
	setp.ne.s32 	%p6, %r1, 0;
	@%p6 bra 	$L__BB12_10;
	cvta.to.global.u64 	%rd6, %rd3;
	mul.wide.u32 	%rd7, %r2, 2;
	add.s64 	%rd8, %rd6, %rd7;
	st.global.u16 	[%rd8], %rs70;
$L__BB12_10:
	ret;

}
	// .globl	reduce_max_f16
.visible .entry reduce_max_f16(
	.param .u64 .ptr .align 1 reduce_max_f16_param_0,
	.param .u64 .ptr .align 1 reduce_max_f16_param_1,
	.param .u32 reduce_max_f16_param_2
)
{
	.reg .pred 	%p<18>;
	.reg .b16 	%rs<76>;
	.reg .b32 	%r<94>;
	.reg .b32 	%f<2>;
	.reg .b64 	%rd<9>;
	// demoted variable
	.shared .align 2 .b8 _ZZ14reduce_max_f16E6shared[64];
	ld.param.u64 	%rd2, [reduce_max_f16_param_0];
	ld.param.u64 	%rd3, [reduce_max_f16_param_1];
	ld.param.u32 	%r10, [reduce_max_f16_param_2];
	mov.u32 	%r1, %tid.x;
	mov.u32 	%r2, %ctaid.x;
	mov.u32 	%r3, %ntid.x;
	mad.lo.s32 	%r93, %r2, %r3, %r1;
	and.b32  	%r5, %r1, 31;
	mov.f32 	%f1, 0fFF800000;
	// begin inline asm
	{  cvt.rn.f16.f32 %rs75, %f1;}

	// end inline asm
	setp.ge.u32 	%p1, %r93, %r10;
	mov.u16 	%rs74, %rs75;
	@%p1 bra 	$L__BB13_3;
	mov.u32 	%r11, %nctaid.x;
	mul.lo.s32 	%r6, %r3, %r11;
	cvta.to.global.u64 	%rd1, %rd2;
	mov.u16 	%rs74, %rs75;
$L__BB13_2:
	mul.wide.u32 	%rd4, %r93, 2;
	add.s64 	%rd5, %rd1, %rd4;
	ld.global.u16 	%rs11, [%rd5];
	// begin inline asm
	{ .reg .pred __$temp3;
  setp.gt.f16  __$temp3, %rs11, %rs74;
  selp.u16 %rs10, 1, 0, __$temp3;}
	// end inline asm
	setp.eq.s16 	%p2, %rs10, 0;
	selp.b16 	%rs74, %rs74, %rs11, %p2;
	add.s32 	%r93, %r93, %r6;
	setp.lt.u32 	%p3, %r93, %r10;
	@%p3 bra 	$L__BB13_2;
$L__BB13_3:
	// begin inline asm
	{mov.u32 %r12, WARP_SZ;
}
	// end inline asm
	shl.b32 	%r48, %r12, 8;
	add.s32 	%r45, %r48, -8161;
	// begin inline asm
	{  mov.b32 %r13, {%rs74,%rs74};}

	// end inline asm
	mov.b32 	%r16, 16;
	mov.b32 	%r46, -1;
	// begin inline asm
	{shfl.sync.down.b32 %r14,%r13,%r16,%r45,%r46;
}
	// end inline asm
	// begin inline asm
	{.reg .f16 low,high;
 mov.b32 {low,high}, %r14;
 mov.b16 %rs15, low;}
	// end inline asm
	// begin inline asm
	{ .reg .pred __$temp3;
  setp.gt.f16  __$temp3, %rs74, %rs15;
  selp.u16 %rs16, 1, 0, __$temp3;}
	// end inline asm
	setp.eq.s16 	%p4, %rs16, 0;
	selp.b16 	%rs23, %rs15, %rs74, %p4;
	// begin inline asm
	{  mov.b32 %r20, {%rs23,%rs23};}

	// end inline asm
	mov.b32 	%r23, 8;
	// begin inline asm
	{shfl.sync.down.b32 %r21,%r20,%r23,%r45,%r46;
}
	// end inline asm
	// begin inline asm
	{.reg .f16 low,high;
 mov.b32 {low,high}, %r21;
 mov.b16 %rs21, low;}
	// end inline asm
	// begin inline asm
	{ .reg .pred __$temp3;
  setp.gt.f16  __$temp3, %rs23, %rs21;
  selp.u16 %rs22, 1, 0, __$temp3;}
	// end inline asm
	setp.eq.s16 	%p5, %rs22, 0;
	selp.b16 	%rs29, %rs21, %rs23, %p5;
	// begin inline asm
	{  mov.b32 %r27, {%rs29,%rs29};}

	// end inline asm
	mov.b32 	%r30, 4;
	// begin inline asm
	{shfl.sync.down.b32 %r28,%r27,%r30,%r45,%r46;
}
	// end inline asm
	// begin inline asm
	{.reg .f16 low,high;
 mov.b32 {low,high}, %r28;
 mov.b16 %rs27, low;}
	// end inline asm
	// begin inline asm
	{ .reg .pred __$temp3;
  setp.gt.f16  __$temp3, %rs29, %rs27;
  selp.u16 %rs28, 1, 0, __$temp3;}
	// end inline asm
	setp.eq.s16 	%p6, %rs28, 0;
	selp.b16 	%rs35, %rs27, %rs29, %p6;
	// begin inline asm
	{  mov.b32 %r34, {%rs35,%rs35};}

	// end inline asm
	mov.b32 	%r37, 2;
	// begin inline asm
	{shfl.sync.down.b32 %r35,%r34,%r37,%r45,%r46;
}
	// end inline asm
	// begin inline asm
	{.reg .f16 low,high;
 mov.b32 {low,high}, %r35;
 mov.b16 %rs33, low;}
	// end inline asm
	// begin inline asm
	{ .reg .pred __$temp3;
  setp.gt.f16  __$temp3, %rs35, %rs33;
  selp.u16 %rs34, 1, 0, __$temp3;}
	// end inline asm
	setp.eq.s16 	%p7, %rs34, 0;
	selp.b16 	%rs41, %rs33, %rs35, %p7;
	// begin inline asm
	{  mov.b32 %r41, {%rs41,%rs41};}

	// end inline asm
	mov.b32 	%r44, 1;
	// begin inline asm
	{shfl.sync.down.b32 %r42,%r41,%r44,%r45,%r46;
}
	// end inline asm
	// begin inline asm
	{.reg .f16 low,high;
 mov.b32 {low,high}, %r42;
 mov.b16 %rs39, low;}
	// end inline asm
	// begin inline asm
	{ .reg .pred __$temp3;
  setp.gt.f16  __$temp3, %rs41, %rs39;
  selp.u16 %rs40, 1, 0, __$temp3;}
	// end inline asm
	setp.eq.s16 	%p8, %rs40, 0;
	selp.b16 	%rs3, %rs39, %rs41, %p8;
	setp.eq.s32 	%p9, %r5, 0;
	@%p9 bra 	$L__BB13_4;
	bra.uni 	$L__BB13_5;
$L__BB13_4:
	shr.u32 	%r49, %r1, 4;
	and.b32  	%r50, %r49, 62;
	mov.u32 	%r51, _ZZ14reduce_max_f16E6shared;
	add.s32 	%r52, %r51, %r50;
	st.shared.u16 	[%r52], %rs3;
$L__BB13_5:
	bar.sync 	0;
	setp.gt.u32 	%p10, %r1, 31;
	@%p10 bra 	$L__BB13_10;
	add.s32 	%r53, %r3, 31;
	shr.u32 	%r54, %r53, 5;
	setp.ge.u32 	%p11, %r1, %r54;
	@%p11 bra 	$L__BB13_8;
	shl.b32 	%r55, %r5, 1;
	mov.u32 	%r56, _ZZ14reduce_max_f16E6shared;
	add.s32 	%r57, %r56, %r55;
	ld.shared.u16 	%rs75, [%r57];
$L__BB13_8:
	// begin inline asm
	{  mov.b32 %r58, {%rs75,%rs75};}

	// end inline asm
	mov.b32 	%r61, 16;
	mov.b32 	%r91, -1;
	// begin inline asm
	{shfl.sync.down.b32 %r59,%r58,%r61,%r45,%r91;
}
	// end inline asm
	// begin inline asm
	{.reg .f16 low,high;
 mov.b32 {low,high}, %r59;
 mov.b16 %rs45, low;}
	// end inline asm
	// begin inline asm
	{ .reg .pred __$temp3;
  setp.gt.f16  __$temp3, %rs75, %rs45;
  selp.u16 %rs46, 1, 0, __$temp3;}
	// end inline asm
	setp.eq.s16 	%p12, %rs46, 0;
	selp.b16 	%rs53, %rs45, %rs75, %p12;
	// begin inline asm
	{  mov.b32 %r65, {%rs53,%rs53};}

	// end inline asm
	mov.b32 	%r68, 8;
	// begin inline asm
	{shfl.sync.down.b32 %r66,%r65,%r68,%r45,%r91;
}
	// end inline asm
	// begin inline asm
	{.reg .f16 low,high;
 mov.b32 {low,high}, %r66;
 mov.b16 %rs51, low;}
	// end inline asm
	// begin inline asm
	{ .reg .pred __$temp3;
  setp.gt.f16  __$temp3, %rs53, %rs51;
  selp.u16 %rs52, 1, 0, __$temp3;}
	// end inline asm
	setp.eq.s16 	%p13, %rs52, 0;
	selp.b16 	%rs59, %rs51, %rs53, %p13;
	// begin inline asm
	{  mov.b32 %r72, {%rs59,%rs59};}

	// end inline asm
	mov.b32 	%r75, 4;
	// begin inline asm
	{shfl.sync.down.b32 %r73,%r72,%r75,%r45,%r91;
}
	// end inline asm
	// begin inline asm
	{.reg .f16 low,high;
 mov.b32 {low,high}, %r73;
 mov.b16 %rs57, low;}
	// end inline asm
	// begin inline asm
	{ .reg .pred __$temp3;
  setp.gt.f16  __$temp3, %rs59, %rs57;
  selp.u16 %rs58, 1, 0, __$temp3;}
	// end inline asm
	setp.eq.s16 	%p14, %rs58, 0;
	selp.b16 	%rs65, %rs57, %rs59, %p14;
	// begin inline asm
	{  mov.b32 %r79, {%rs65,%rs65};}

	// end inline asm
	mov.b32 	%r82, 2;
	// begin inline asm
	{shfl.sync.down.b32 %r80,%r79,%r82,%r45,%r91;
}
	// end inline asm
	// begin inline asm
	{.reg .f16 low,high;
 mov.b32 {low,high}, %r80;
 mov.b16 %rs63, low;}
	// end inline asm
	// begin inline asm
	{ .reg .pred __$temp3;
  setp.gt.f16  __$temp3, %rs65, %rs63;
  selp.u16 %rs64, 1, 0, __$temp3;}
	// end inline asm
	setp.eq.s16 	%p15, %rs64, 0;
	selp.b16 	%rs71, %rs63, %rs65, %p15;
	// begin inline asm
	{  mov.b32 %r86, {%rs71,%rs71};}

	// end inline asm
	mov.b32 	%r89, 1;
	// begin inline asm
	{shfl.sync.down.b32 %r87,%r86,%r89,%r45,%r91;
}
	// end inline asm
	// begin inline asm
	{.reg .f16 low,high;
 mov.b32 {low,high}, %r87;
 mov.b16 %rs69, low;}
	// end inline asm
	// begin inline asm
	{ .reg .pred __$temp3;
  setp.gt.f16  __$temp3, %rs71, %rs69;
  selp.u16 %rs70, 1, 0, __$temp3;}
	// end inline asm
	setp.eq.s16 	%p16, %rs70, 0;
	selp.b16 	%rs8, %rs69, %rs71, %p16;
	setp.ne.s32 	%p17, %r1, 0;
	@%p17 bra 	$L__BB13_10;
	cvta.to.global.u64 	%rd6, %rd3;
	mul.wide.u32 	%rd7, %r2, 2;
	add.s64 	%rd8, %rd6, %rd7;
	st.global.u16 	[%rd8], %rs8;
$L__BB13_10:
	ret;

}
	// .globl	reduce_min_f16
.visible .entry reduce_min_f16(
	.param .u64 .ptr .align 1 reduce_min_f16_param_0,
	.param .u64 .ptr .align 1 reduce_min_f16_param_1,
	.param .u32 reduce_min_f16_param_2
)
{
	.reg .pred 	%p<18>;
	.reg .b16 	%rs<76>;
	.reg .b32 	%r<94>;
	.reg .b32 	%f<2>;
	.reg .b64 	%rd<9>;
	// demoted variable
	.shared .align 2 .b8 _ZZ14reduce_min_f16E6shared[64];
	ld.param.u64 	%rd2, [reduce_min_f16_param_0];
	ld.param.u64 	%rd3, [reduce_min_f16_param_1];
	ld.param.u32 	%r10, [reduce_min_f16_param_2];
	mov.u32 	%r1, %tid.x;
	mov.u32 	%r2, %ctaid.x;
	mov.u32 	%r3, %ntid.x;
	mad.lo.s32 	%r93, %r2, %r3, %r1;
	and.b32  	%r5, %r1, 31;
	mov.f32 	%f1, 0f7F800000;
	// begin inline asm
	{  cvt.rn.f16.f32 %rs75, %f1;}

	// end inline asm
	setp.ge.u32 	%p1, %r93, %r10;
	mov.u16 	%rs74, %rs75;
	@%p1 bra 	$L__BB14_3;
	mov.u32 	%r11, %nctaid.x;
	mul.lo.s32 	%r6, %r3, %r11;
	cvta.to.global.u64 	%rd1, %rd2;
	mov.u16 	%rs74, %rs75;
$L__BB14_2:
	mul.wide.u32 	%rd4, %r93, 2;
	add.s64 	%rd5, %rd1, %rd4;
	ld.global.u16 	%rs11, [%rd5];
	// begin inline asm
	{ .reg .pred __$temp3;
  setp.lt.f16  __$temp3, %rs11, %rs74;
  selp.u16 %rs10, 1, 0, __$temp3;}
	// end inline asm
	setp.eq.s16 	%p2, %rs10, 0;
	selp.b16 	%rs74, %rs74, %rs11, %p2;
	add.s32 	%r93, %r93, %r6;
	setp.lt.u32 	%p3, %r93, %r10;
	@%p3 bra 	$L__BB14_2;
$L__BB14_3:
	// begin inline asm
	{mov.u32 %r12, WARP_SZ;
}
	// end inline asm
	shl.b32 	%r48, %r12, 8;
	add.s32 	%r45, %r48, -8161;
	// begin inline asm
	{  mov.b32 %r13, {%rs74,%rs74};}

	// end inline asm
	mov.b32 	%r16, 16;
	mov.b32 	%r46, -1;
	// begin inline asm
	{shfl.sync.down.b32 %r14,%r13,%r16,%r45,%r46;
}
	// end inline asm
	// begin inline asm
	{.reg .f16 low,high;
 mov.b32 {low,high}, %r14;
 mov.b16 %rs15, low;}
	// end inline asm
	// begin inline asm
	{ .reg .pred __$temp3;
  setp.lt.f16  __$temp3, %rs74, %rs15;
  selp.u16 %rs16, 1, 0, __$temp3;}
	// end inline asm
	setp.eq.s16 	%p4, %rs16, 0;
	selp.b16 	%rs23, %rs15, %rs74, %p4;
	// begin inline asm
	{  mov.b32 %r20, {%rs23,%rs23};}

	// end inline asm
	mov.b32 	%r23, 8;
	// begin inline asm
	{shfl.sync.down.b32 %r21,%r20,%r23,%r45,%r46;
}
	// end inline asm
	// begin inline asm
	{.reg .f16 low,high;
 mov.b32 {low,high}, %r21;
 mov.b16 %rs21, low;}
	// end inline asm
	// begin inline asm
	{ .reg .pred __$temp3;
  setp.lt.f16  __$temp3, %rs23, %rs21;
  selp.u16 %rs22, 1, 0, __$temp3;}
	// end inline asm
	setp.eq.s16 	%p5, %rs22, 0;
	selp.b16 	%rs29, %rs21, %rs23, %p5;
	// begin inline asm
	{  mov.b32 %r27, {%rs29,%rs29};}

	// end inline asm
	mov.b32 	%r30, 4;
	// begin inline asm
	{shfl.sync.down.b32 %r28,%r27,%r30,%r45,%r46;
}
	// end inline asm
	// begin inline asm
	{.reg .f16 low,high;
 mov.b32 {low,high}, %r28;
 mov.b16 %rs27, low;}
	// end inline asm
	// begin inline asm
	{ .reg .pred __$temp3;
  setp.lt.f16  __$temp3, %rs29, %rs27;
  selp.u16 %rs28, 1, 0, __$temp3;}
	// end inline asm
	setp.eq.s16 	%p6, %rs28, 0;
	selp.b16 	%rs35, %rs27, %rs29, %p6;
	// begin inline asm
	{  mov.b32 %r34, {%rs35,%rs35};}

	// end inline asm
	mov.b32 	%r37, 2;
	// begin inline asm
	{shfl.sync.down.b32 %r35,%r34,%r37,%r45,%r46;
}
	// end inline asm
	// begin inline asm
	{.reg .f16 low,high;
 mov.b32 {low,high}, %r35;
 mov.b16 %rs33, low;}
	// end inline asm
	// begin inline asm
	{ .reg .pred __$temp3;
  setp.lt.f16  __$temp3, %rs35, %rs33;
  selp.u16 %rs34, 1, 0, __$temp3;}
	// end inline asm
	setp.eq.s16 	%p7, %rs34, 0;
	selp.b16 	%rs41, %rs33, %rs35, %p7;
	// begin inline asm
	{  mov.b32 %r41, {%rs41,%rs41};}

	// end inline asm
	mov.b32 	%r44, 1;
	// begin inline asm
	{shfl.sync.down.b32 %r42,%r41,%r44,%r45,%r46;
}
	// end inline asm
	// begin inline asm
	{.reg .f16 low,high;
 mov.b32 {low,high}, %r42;
 mov.b16 %rs39, low;}
	// end inline asm
	// begin inline asm
	{ .reg .pred __$temp3;
  setp.lt.f16  __$temp3, %rs41, %rs39;
  selp.u16 %rs40, 1, 0, __$temp3;}
	// end inline asm
	setp.eq.s16 	%p8, %rs40, 0;
	selp.b16 	%rs3, %rs39, %rs41, %p8;
	setp.eq.s32 	%p9, %r5, 0;
	@%p9 bra 	$L__BB14_4;
	bra.uni 	$L__BB14_5;
$L__BB14_4:
	shr.u32 	%r49, %r1, 4;
	and.b32  	%r50, %r49, 62;
	mov.u32 	%r51, _ZZ14reduce_min_f16E6shared;
	add.s32 	%r52, %r51, %r50;
	st.shared.u16 	[%r52], %rs3;
$L__BB14_5:
	bar.sync 	0;
	setp.gt.u32 	%p10, %r1, 31;
	@%p10 bra 	$L__BB14_10;
	add.s32 	%r53, %r3, 31;
	shr.u32 	%r54, %r53, 5;
	setp.ge.u32 	%p11, %r1, %r54;
	@%p11 bra 	$L__BB14_8;
	shl.b32 	%r55, %r5, 1;
	mov.u32 	%r56, _ZZ14reduce_min_f16E6shared;
	add.s32 	%r57, %r56, %r55;
	ld.shared.u16 	%rs75, [%r57];
$L__BB14_8:
	// begin inline asm
	{  mov.b32 %r58, {%rs75,%rs75};}

	// end inline asm
	mov.b32 	%r61, 16;
	mov.b32 	%r91, -1;
	// begin inline asm
	{shfl.sync.down.b32 %r59,%r58,%r61,%r45,%r91;
}
	// end inline asm
	// begin inline asm
	{.reg .f16 low,high;
 mov.b32 {low,high}, %r59;
 mov.b16 %rs45, low;}
	// end inline asm
	// begin inline asm
	{ .reg .pred __$temp3;
  setp.lt.f16  __$temp3, %rs75, %rs45;
  selp.u16 %rs46, 1, 0, __$temp3;}
	// end inline asm
	setp.eq.s16 	%p12, %rs46, 0;
	selp.b16 	%rs53, %rs45, %rs75, %p12;
	// begin inline asm
	{  mov.b32 %r65, {%rs53,%rs53};}

	// end inline asm
	mov.b32 	%r68, 8;
	// begin inline asm
	{shfl.sync.down.b32 %r66,%r65,%r68,%r45,%r91;
}
	// end inline asm
	// begin inline asm
	{.reg .f16 low,high;
 mov.b32 {low,high}, %r66;
 mov.b16 %rs51, low;}
	// end inline asm
	// begin inline asm
	{ .reg .pred __$temp3;
  setp.lt.f16  __$temp3, %rs53, %rs51;
  selp.u16 %rs52, 1, 0, __$temp3;}
	// end inline asm
	setp.eq.s16 	%p13, %rs52, 0;
	selp.b16 	%rs59, %rs51, %rs53, %p13;
	// begin inline asm
	{  mov.b32 %r72, {%rs59,%rs59};}

	// end inline asm
	mov.b32 	%r75, 4;
	// begin inline asm
	{shfl.sync.down.b32 %r73,%r72,%r75,%r45,%r91;
}
	// end inline asm
	// begin inline asm
	{.reg .f16 low,high;
 mov.b32 {low,high}, %r73;
 mov.b16 %rs57, low;}
	// end inline asm
	// begin inline asm
	{ .reg .pred __$temp3;
  setp.lt.f16  __$temp3, %rs59, %rs57;
  selp.u16 %rs58, 1, 0, __$temp3;}
	// end inline asm
	setp.eq.s16 	%p14, %rs58, 0;
	selp.b16 	%rs65, %rs57, %rs59, %p14;
	// begin inline asm
	{  mov.b32 %r79, {%rs65,%rs65};}

	// end inline asm
	mov.b32 	%r82, 2;
	// begin inline asm
	{shfl.sync.down.b32 %r80,%r79,%r82,%r45,%r91;
}
	// end inline asm
	// begin inline asm
	{.reg .f16 low,high;
 mov.b32 {low,high}, %r80;
 mov.b16 %rs63, low;}
	// end inline asm
	// begin inline asm
	{ .reg .pred __$temp3;
  setp.lt.f16  __$temp3, %rs65, %rs63;
  selp.u16 %rs64, 1, 0, __$temp3;}
	// end inline asm
	setp.eq.s16 	%p15, %rs64, 0;
	selp.b16 	%rs71, %rs63, %rs65, %p15;
	// begin inline asm
	{  mov.b32 %r86, {%rs71,%rs71};}

	// end inline asm
	mov.b32 	%r89, 1;
	// begin inline asm
	{shfl.sync.down.b32 %r87,%r86,%r89,%r45,%r91;
}
	// end inline asm
	// begin inline asm
	{.reg .f16 low,high;
 mov.b32 {low,high}, %r87;
 mov.b16 %rs69, low;}
	// end inline asm
	// begin inline asm
	{ .reg .pred __$temp3;
  setp.lt.f16  __$temp3, %rs71, %rs69;
  selp.u16 %rs70, 1, 0, __$temp3;}
	// end inline asm
	setp.eq.s16 	%p16, %rs70, 0;
	selp.b16 	%rs8, %rs69, %rs71, %p16;
	setp.ne.s32 	%p17, %r1, 0;
	@%p17 bra 	$L__BB14_10;
	cvta.to.global.u64 	%rd6, %rd3;
	mul.wide.u32 	%rd7, %r2, 2;
	add.s64 	%rd8, %rd6, %rd7;
	st.global.u16 	[%rd8], %rs8;
$L__BB14_10:
	ret;

}
	// .globl	reduce_sum_dim_f16
.visible .entry reduce_sum_dim_f16(
	.param .u64 .ptr .align 1 reduce_sum_dim_f16_param_0,
	.param .u64 .ptr .align 1 reduce_sum_dim_f16_param_1,
	.param .u32 reduce_sum_dim_f16_param_2,
	.param .u32 reduce_sum_dim_f16_param_3,
	.param .u32 reduce_sum_dim_f16_param_4
)
{
	.reg .pred 	%p<10>;
	.reg .b16 	%rs<15>;
	.reg .b32 	%r<24>;
	.reg .b32 	%f<2>;
	.reg .b64 	%rd<9>;
	// demoted variable
	.shared .align 2 .b8 _ZZ18reduce_sum_dim_f16E6shared[512];
	ld.param.u64 	%rd2, [reduce_sum_dim_f16_param_0];
	ld.param.u64 	%rd3, [reduce_sum_dim_f16_param_1];
	ld.param.u32 	%r14, [reduce_sum_dim_f16_param_2];
	ld.param.u32 	%r12, [reduce_sum_dim_f16_param_3];
	ld.param.u32 	%r13, [reduce_sum_dim_f16_param_4];
	mov.u32 	%r1, %ctaid.x;
	mov.u32 	%r2, %ctaid.y;
	setp.ge.u32 	%p1, %r1, %r14;
	setp.ge.u32 	%p2, %r2, %r13;
	or.pred  	%p3, %p1, %p2;
	@%p3 bra 	$L__BB15_10;
	mov.u32 	%r3, %tid.x;
	mov.f32 	%f1, 0f00000000;
	// begin inline asm
	{  cvt.rn.f16.f32 %rs14, %f1;}

	// end inline asm
	setp.ge.u32 	%p4, %r3, %r12;
	@%p4 bra 	$L__BB15_4;
	mul.lo.s32 	%r4, %r12, %r1;
	mov.u32 	%r5, %ntid.x;
	cvta.to.global.u64 	%rd1, %rd2;
	mov.u32 	%r22, %r3;
$L__BB15_3:
	add.s32 	%r15, %r22, %r4;
	mad.lo.s32 	%r16, %r15, %r13, %r2;
	mul.wide.u32 	%rd4, %r16, 2;
	add.s64 	%rd5, %rd1, %rd4;
	ld.global.u16 	%rs8, [%rd5];
	// begin inline asm
	{add.f16 %rs14,%rs14,%rs8;
}
	// end inline asm
	add.s32 	%r22, %r22, %r5;
	setp.lt.u32 	%p5, %r22, %r12;
	@%p5 bra 	$L__BB15_3;
$L__BB15_4:
	shl.b32 	%r17, %r3, 1;
	mov.u32 	%r18, _ZZ18reduce_sum_dim_f16E6shared;
	add.s32 	%r8, %r18, %r17;
	st.shared.u16 	[%r8], %rs14;
	bar.sync 	0;
	mov.u32 	%r23, %ntid.x;
	setp.lt.u32 	%p6, %r23, 2;
	@%p6 bra 	$L__BB15_8;
$L__BB15_5:
	shr.u32 	%r11, %r23, 1;
	setp.ge.u32 	%p7, %r3, %r11;
	@%p7 bra 	$L__BB15_7;
	ld.shared.u16 	%rs10, [%r8];
	and.b32  	%r19, %r23, 2046;
	add.s32 	%r20, %r8, %r19;
	ld.shared.u16 	%rs11, [%r20];
	// begin inline asm
	{add.f16 %rs9,%rs10,%rs11;
}
	// end inline asm
	st.shared.u16 	[%r8], %rs9;
$L__BB15_7:
	bar.sync 	0;
	setp.gt.u32 	%p8, %r23, 3;
	mov.u32 	%r23, %r11;
	@%p8 bra 	$L__BB15_5;
$L__BB15_8:
	setp.ne.s32 	%p9, %r3, 0;
	@%p9 bra 	$L__BB15_10;
	mad.lo.s32 	%r21, %r13, %r1, %r2;
	cvta.to.global.u64 	%rd6, %rd3;
	mul.wide.u32 	%rd7, %r21, 2;
	add.s64 	%rd8, %rd6, %rd7;
	ld.shared.u16 	%rs12, [_ZZ18reduce_sum_dim_f16E6shared];
	st.global.u16 	[%rd8], %rs12;
$L__BB15_10:
	ret;

}
	// .globl	reduce_max_dim_f16
.visible .entry reduce_max_dim_f16(
	.param .u64 .ptr .align 1 reduce_max_dim_f16_param_0,
	.param .u64 .ptr .align 1 reduce_max_dim_f16_param_1,
	.param .u32 reduce_max_dim_f16_param_2,
	.param .u32 reduce_max_dim_f16_param_3,
	.param .u32 reduce_max_dim_f16_param_4
)
{
	.reg .pred 	%p<12>;
	.reg .b16 	%rs<16>;
	.reg .b32 	%r<24>;
	.reg .b32 	%f<2>;
	.reg .b64 	%rd<9>;
	// demoted variable
	.shared .align 2 .b8 _ZZ18reduce_max_dim_f16E6shared[512];
	ld.param.u64 	%rd2, [reduce_max_dim_f16_param_0];
	ld.param.u64 	%rd3, [reduce_max_dim_f16_param_1];
	ld.param.u32 	%r14, [reduce_max_dim_f16_param_2];
	ld.param.u32 	%r12, [reduce_max_dim_f16_param_3];
	ld.param.u32 	%r13, [reduce_max_dim_f16_param_4];
	mov.u32 	%r1, %ctaid.x;
	mov.u32 	%r2, %ctaid.y;
	setp.ge.u32 	%p1, %r1, %r14;
	setp.ge.u32 	%p2, %r2, %r13;
	or.pred  	%p3, %p1, %p2;
	@%p3 bra 	$L__BB16_10;
	mov.u32 	%r3, %tid.x;
	mov.f32 	%f1, 0fFF800000;
	// begin inline asm
	{  cvt.rn.f16.f32 %rs15, %f1;}

	// end inline asm
	setp.ge.u32 	%p4, %r3, %r12;
	@%p4 bra 	$L__BB16_4;
	mul.lo.s32 	%r4, %r12, %r1;
	mov.u32 	%r5, %ntid.x;
	cvta.to.global.u64 	%rd1, %rd2;
	mov.u32 	%r22, %r3;
$L__BB16_3:
	add.s32 	%r15, %r22, %r4;
	mad.lo.s32 	%r16, %r15, %r13, %r2;
	mul.wide.u32 	%rd4, %r16, 2;
	add.s64 	%rd5, %rd1, %rd4;
	ld.global.u16 	%rs7, [%rd5];
	// begin inline asm
	{ .reg .pred __$temp3;
  setp.gt.f16  __$temp3, %rs7, %rs15;
  selp.u16 %rs6, 1, 0, __$temp3;}
	// end inline asm
	setp.eq.s16 	%p5, %rs6, 0;
	selp.b16 	%rs15, %rs15, %rs7, %p5;
	add.s32 	%r22, %r22, %r5;
	setp.lt.u32 	%p6, %r22, %r12;
	@%p6 bra 	$L__BB16_3;
$L__BB16_4:
	shl.b32 	%r17, %r3, 1;
	mov.u32 	%r18, _ZZ18reduce_max_dim_f16E6shared;
	add.s32 	%r8, %r18, %r17;
	st.shared.u16 	[%r8], %rs15;
	bar.sync 	0;
	mov.u32 	%r23, %ntid.x;
	setp.lt.u32 	%p7, %r23, 2;
	@%p7 bra 	$L__BB16_8;
$L__BB16_5:
	shr.u32 	%r11, %r23, 1;
	setp.ge.u32 	%p8, %r3, %r11;
	@%p8 bra 	$L__BB16_7;
	ld.shared.u16 	%rs10, [%r8];
	and.b32  	%r19, %r23, 2046;
	add.s32 	%r20, %r8, %r19;
	ld.shared.u16 	%rs11, [%r20];
	// begin inline asm
	{ .reg .pred __$temp3;
  setp.gt.f16  __$temp3, %rs10, %rs11;
  selp.u16 %rs9, 1, 0, __$temp3;}
	// end inline asm
	setp.eq.s16 	%p9, %rs9, 0;
	selp.b16 	%rs12, %rs11, %rs10, %p9;
	st.shared.u16 	[%r8], %rs12;
$L__BB16_7:
	bar.sync 	0;
	setp.gt.u32 	%p10, %r23, 3;
	mov.u32 	%r23, %r11;
	@%p10 bra 	$L__BB16_5;
$L__BB16_8:
	setp.ne.s32 	%p11, %r3, 0;
	@%p11 bra 	$L__BB16_10;
	mad.lo.s32 	%r21, %r13, %r1, %r2;
	cvta.to.global.u64 	%rd6, %rd3;
	mul.wide.u32 	%rd7, %r21, 2;
	add.s64 	%rd8, %rd6, %rd7;
	ld.shared.u16 	%rs13, [_ZZ18reduce_max_dim_f16E6shared];
	st.global.u16 	[%rd8], %rs13;
$L__BB16_10:
	ret;

}
	// .globl	reduce_min_dim_f16
.visible .entry reduce_min_dim_f16(
	.param .u64 .ptr .align 1 reduce_min_dim_f16_param_0,
	.param .u64 .ptr .align 1 reduce_min_dim_f16_param_1,
	.param .u32 reduce_min_dim_f16_param_2,
	.param .u32 reduce_min_dim_f16_param_3,
	.param .u32 reduce_min_dim_f16_param_4
)
{
	.reg .pred 	%p<12>;
	.reg .b16 	%rs<16>;
	.reg .b32 	%r<24>;
	.reg .b32 	%f<2>;
	.reg .b64 	%rd<9>;
	// demoted variable
	.shared .align 2 .b8 _ZZ18reduce_min_dim_f16E6shared[512];
	ld.param.u64 	%rd2, [reduce_min_dim_f16_param_0];
	ld.param.u64 	%rd3, [reduce_min_dim_f16_param_1];
	ld.param.u32 	%r14, [reduce_min_dim_f16_param_2];
	ld.param.u32 	%r12, [reduce_min_dim_f16_param_3];
	ld.param.u32 	%r13, [reduce_min_dim_f16_param_4];
	mov.u32 	%r1, %ctaid.x;
	mov.u32 	%r2, %ctaid.y;
	setp.ge.u32 	%p1, %r1, %r14;
	setp.ge.u32 	%p2, %r2, %r13;
	or.pred  	%p3, %p1, %p2;
	@%p3 bra 	$L__BB17_10;
	mov.u32 	%r3, %tid.x;
	mov.f32 	%f1, 0f7F800000;
	// begin inline asm
	{  cvt.rn.f16.f32 %rs15, %f1;}

	// end inline asm
	setp.ge.u32 	%p4, %r3, %r12;
	@%p4 bra 	$L__BB17_4;
	mul.lo.s32 	%r4, %r12, %r1;
	mov.u32 	%r5, %ntid.x;
	cvta.to.global.u64 	%rd1, %rd2;
	mov.u32 	%r22, %r3;
$L__BB17_3:
	add.s32 	%r15, %r22, %r4;
	mad.lo.s32 	%r16, %r15, %r13, %r2;
	mul.wide.u32 	%rd4, %r16, 2;
	add.s64 	%rd5, %rd1, %rd4;
	ld.global.u16 	%rs7, [%rd5];
	// begin inline asm
	{ .reg .pred __$temp3;
  setp.lt.f16  __$temp3, %rs7, %rs15;
  selp.u16 %rs6, 1, 0, __$temp3;}
	// end inline asm
	setp.eq.s16 	%p5, %rs6, 0;
	selp.b16 	%rs15, %rs15, %rs7, %p5;
	add.s32 	%r22, %r22, %r5;
	setp.lt.u32 	%p6, %r22, %r12;
	@%p6 bra 	$L__BB17_3;
$L__BB17_4:
	shl.b32 	%r17, %r3, 1;
	mov.u32 	%r18, _ZZ18reduce_min_dim_f16E6shared;
	add.s32 	%r8, %r18, %r17;
	st.shared.u16 	[%r8], %rs15;
	bar.sync 	0;
	mov.u32 	%r23, %ntid.x;
	setp.lt.u32 	%p7, %r23, 2;
	@%p7 bra 	$L__BB17_8;
$L__BB17_5:
	shr.u32 	%r11, %r23, 1;
	setp.ge.u32 	%p8, %r3, %r11;
	@%p8 bra 	$L__BB17_7;
	ld.shared.u16 	%rs10, [%r8];
	and.b32  	%r19, %r23, 2046;
	add.s32 	%r20, %r8, %r19;
	ld.shared.u16 	%rs11, [%r20];
	// begin inline asm
	{ .reg .pred __$temp3;
  setp.lt.f16  __$temp3, %rs10, %rs11;
  selp.u16 %rs9, 1, 0, __$temp3;}
	// end inline asm
	setp.eq.s16 	%p9, %rs9, 0;
	selp.b16 	%rs12, %rs11, %rs10, %p9;
	st.shared.u16 	[%r8], %rs12;
$L__BB17_7:
	bar.sync 	0;
	setp.gt.u32 	%p10, %r23, 3;
	mov.u32 	%r23, %r11;
	@%p10 bra 	$L__BB17_5;
$L__BB17_8:
	setp.ne.s32 	%p11, %r3, 0;
	@%p11 bra 	$L__BB17_10;
	mad.lo.s32 	%r21, %r13, %r1, %r2;
	cvta.to.global.u64 	%rd6, %rd3;
	mul.wide.u32 	%rd7, %r21, 2;
	add.s64 	%rd8, %rd6, %rd7;
	ld.shared.u16 	%rs13, [_ZZ18reduce_min_dim_f16E6shared];
	st.global.u16 	[%rd8], %rs13;
$L__BB17_10:
	ret;

}
	// .globl	reduce_sum_f16_fp32acc
.visible .entry reduce_sum_f16_fp32acc(
	.param .u64 .ptr .align 1 reduce_sum_f16_fp32acc_param_0,
	.param .u64 .ptr .align 1 reduce_sum_f16_fp32acc_param_1,
	.param .u32 reduce_sum_f16_fp32acc_param_2
)
{
	.reg .pred 	%p<17>;
	.reg .b16 	%rs<3>;
	.reg .b32 	%r<41>;
	.reg .b32 	%f<34>;
	.reg .b64 	%rd<9>;
	// demoted variable
	.shared .align 4 .b8 _ZZ22reduce_sum_f16_fp32accE6shared[128];
	ld.param.u64 	%rd2, [reduce_sum_f16_fp32acc_param_0];
	ld.param.u64 	%rd3, [reduce_sum_f16_fp32acc_param_1];
	ld.param.u32 	%r9, [reduce_sum_f16_fp32acc_param_2];
	mov.u32 	%r1, %tid.x;
	mov.u32 	%r2, %ctaid.x;
	mov.u32 	%r3, %ntid.x;
	mad.lo.s32 	%r40, %r2, %r3, %r1;
	and.b32  	%r5, %r1, 31;
	setp.ge.u32 	%p1, %r40, %r9;
	mov.f32 	%f32, 0f00000000;
	@%p1 bra 	$L__BB18_3;
	mov.u32 	%r10, %nctaid.x;
	mul.lo.s32 	%r6, %r3, %r10;
	cvta.to.global.u64 	%rd1, %rd2;
	mov.f32 	%f32, 0f00000000;
$L__BB18_2:
	mul.wide.u32 	%rd4, %r40, 2;
	add.s64 	%rd5, %rd1, %rd4;
	ld.global.u16 	%rs1, [%rd5];
	// begin inline asm
	{  cvt.f32.f16 %f10, %rs1;}

	// end inline asm
	add.f32 	%f32, %f32, %f10;
	add.s32 	%r40, %r40, %r6;
	setp.lt.u32 	%p2, %r40, %r9;
	@%p2 bra 	$L__BB18_2;
$L__BB18_3:
	mov.b32 	%r11, %f32;
	shfl.sync.down.b32	%r12|%p3, %r11, 16, 31, -1;
	mov.b32 	%f11, %r12;
	add.f32 	%f12, %f32, %f11;
	mov.b32 	%r13, %f12;
	shfl.sync.down.b32	%r14|%p4, %r13, 8, 31, -1;
	mov.b32 	%f13, %r14;
	add.f32 	%f14, %f12, %f13;
	mov.b32 	%r15, %f14;
	shfl.sync.down.b32	%r16|%p5, %r15, 4, 31, -1;
	mov.b32 	%f15, %r16;
	add.f32 	%f16, %f14, %f15;
	mov.b32 	%r17, %f16;
	shfl.sync.down.b32	%r18|%p6, %r17, 2, 31, -1;
	mov.b32 	%f17, %r18;
	add.f32 	%f18, %f16, %f17;
	mov.b32 	%r19, %f18;
	shfl.sync.down.b32	%r20|%p7, %r19, 1, 31, -1;
	mov.b32 	%f19, %r20;
	add.f32 	%f4, %f18, %f19;
	setp.ne.s32 	%p8, %r5, 0;
	@%p8 bra 	$L__BB18_5;
	shr.u32 	%r21, %r1, 3;
	and.b32  	%r22, %r21, 124;
	mov.u32 	%r23, _ZZ22reduce_sum_f16_fp32accE6shared;
	add.s32 	%r24, %r23, %r22;
	st.shared.f32 	[%r24], %f4;
$L__BB18_5:
	bar.sync 	0;
	setp.gt.u32 	%p9, %r1, 31;
	@%p9 bra 	$L__BB18_10;
	add.s32 	%r25, %r3, 31;
	shr.u32 	%r26, %r25, 5;
	setp.ge.u32 	%p10, %r1, %r26;
	mov.f32 	%f33, 0f00000000;
	@%p10 bra 	$L__BB18_8;
	shl.b32 	%r27, %r5, 2;
	mov.u32 	%r28, _ZZ22reduce_sum_f16_fp32accE6shared;
	add.s32 	%r29, %r28, %r27;
	ld.shared.f32 	%f33, [%r29];
$L__BB18_8:
	mov.b32 	%r30, %f33;
	shfl.sync.down.b32	%r31|%p11, %r30, 16, 31, -1;
	mov.b32 	%f21, %r31;
	add.f32 	%f22, %f33, %f21;
	mov.b32 	%r32, %f22;
	shfl.sync.down.b32	%r33|%p12, %r32, 8, 31, -1;
	mov.b32 	%f23, %r33;
	add.f32 	%f24, %f22, %f23;
	mov.b32 	%r34, %f24;
	shfl.sync.down.b32	%r35|%p13, %r34, 4, 31, -1;
	mov.b32 	%f25, %r35;
	add.f32 	%f26, %f24, %f25;
	mov.b32 	%r36, %f26;
	shfl.sync.down.b32	%r37|%p14, %r36, 2, 31, -1;
	mov.b32 	%f27, %r37;
	add.f32 	%f28, %f26, %f27;
	mov.b32 	%r38, %f28;
	shfl.sync.down.b32	%r39|%p15, %r38, 1, 31, -1;
	mov.b32 	%f29, %r39;
	add.f32 	%f7, %f28, %f29;
	setp.ne.s32 	%p16, %r1, 0;
	@%p16 bra 	$L__BB18_10;
	// begin inline asm
	{  cvt.rn.f16.f32 %rs2, %f7;}

	// end inline asm
	cvta.to.global.u64 	%rd6, %rd3;
	mul.wide.u32 	%rd7, %r2, 2;
	add.s64 	%rd8, %rd6, %rd7;
	st.global.u16 	[%rd8], %rs2;
$L__BB18_10:
	ret;

}
	// .globl	reduce_max_f16_fp32acc
.visible .entry reduce_max_f16_fp32acc(
	.param .u64 .ptr .align 1 reduce_max_f16_fp32acc_param_0,
	.param .u64 .ptr .align 1 reduce_max_f16_fp32acc_param_1,
	.param .u32 reduce_max_f16_fp32acc_param_2
)
{
	.reg .pred 	%p<17>;
	.reg .b16 	%rs<3>;
	.reg .b32 	%r<41>;
	.reg .b32 	%f<34>;
	.reg .b64 	%rd<9>;
	// demoted variable
	.shared .align 4 .b8 _ZZ22reduce_max_f16_fp32accE6shared[128];
	ld.param.u64 	%rd2, [reduce_max_f16_fp32acc_param_0];
	ld.param.u64 	%rd3, [reduce_max_f16_fp32acc_param_1];
	ld.param.u32 	%r9, [reduce_max_f16_fp32acc_param_2];
	mov.u32 	%r1, %tid.x;
	mov.u32 	%r2, %ctaid.x;
	mov.u32 	%r3, %ntid.x;
	mad.lo.s32 	%r40, %r2, %r3, %r1;
	and.b32  	%r5, %r1, 31;
	setp.ge.u32 	%p1, %r40, %r9;
	mov.f32 	%f32, 0fFF800000;
	@%p1 bra 	$L__BB19_3;
	mov.u32 	%r10, %nctaid.x;
	mul.lo.s32 	%r6, %r3, %r10;
	cvta.to.global.u64 	%rd1, %rd2;
	mov.f32 	%f32, 0fFF800000;
$L__BB19_2:
	mul.wide.u32 	%rd4, %r40, 2;
	add.s64 	%rd5, %rd1, %rd4;
	ld.global.u16 	%rs1, [%rd5];
	// begin inline asm
	{  cvt.f32.f16 %f10, %rs1;}

	// end inline asm
	max.f32 	%f32, %f32, %f10;
	add.s32 	%r40, %r40, %r6;
	setp.lt.u32 	%p2, %r40, %r9;
	@%p2 bra 	$L__BB19_2;
$L__BB19_3:
	mov.b32 	%r11, %f32;
	shfl.sync.down.b32	%r12|%p3, %r11, 16, 31, -1;
	mov.b32 	%f11, %r12;
	max.f32 	%f12, %f32, %f11;
	mov.b32 	%r13, %f12;
	shfl.sync.down.b32	%r14|%p4, %r13, 8, 31, -1;
	mov.b32 	%f13, %r14;
	max.f32 	%f14, %f12, %f13;
	mov.b32 	%r15, %f14;
	shfl.sync.down.b32	%r16|%p5, %r15, 4, 31, -1;
	mov.b32 	%f15, %r16;
	max.f32 	%f16, %f14, %f15;
	mov.b32 	%r17, %f16;
	shfl.sync.down.b32	%r18|%p6, %r17, 2, 31, -1;
	mov.b32 	%f17, %r18;
	max.f32 	%f18, %f16, %f17;
	mov.b32 	%r19, %f18;
	shfl.sync.down.b32	%r20|%p7, %r19, 1, 31, -1;
	mov.b32 	%f19, %r20;
	max.f32 	%f4, %f18, %f19;
	setp.ne.s32 	%p8, %r5, 0;
	@%p8 bra 	$L__BB19_5;
	shr.u32 	%r21, %r1, 3;
	and.b32  	%r22, %r21, 124;
	mov.u32 	%r23, _ZZ22reduce_max_f16_fp32accE6shared;
	add.s32 	%r24, %r23, %r22;
	st.shared.f32 	[%r24], %f4;
$L__BB19_5:
	bar.sync 	0;
	setp.gt.u32 	%p9, %r1, 31;
	@%p9 bra 	$L__BB19_10;
	add.s32 	%r25, %r3, 31;
	shr.u32 	%r26, %r25, 5;
	setp.ge.u32 	%p10, %r1, %r26;
	mov.f32 	%f33, 0fFF800000;
	@%p10 bra 	$L__BB19_8;
	shl.b32 	%r27, %r5, 2;
	mov.u32 	%r28, _ZZ22reduce_max_f16_fp32accE6shared;
	add.s32 	%r29, %r28, %r27;
	ld.shared.f32 	%f33, [%r29];
$L__BB19_8:
	mov.b32 	%r30, %f33;
	shfl.sync.down.b32	%r31|%p11, %r30, 16, 31, -1;
	mov.b32 	%f21, %r31;
	max.f32 	%f22, %f33, %f21;
	mov.b32 	%r32, %f22;
	shfl.sync.down.b32	%r33|%p12, %r32, 8, 31, -1;
	mov.b32 	%f23, %r33;
	max.f32 	%f24, %f22, %f23;
	mov.b32 	%r34, %f24;
	shfl.sync.down.b32	%r35|%p13, %r34, 4, 31, -1;
	mov.b32 	%f25, %r35;
	max.f32 	%f26, %f24, %f25;
	mov.b32 	%r36, %f26;
	shfl.sync.down.b32	%r37|%p14, %r36, 2, 31, -1;
	mov.b32 	%f27, %r37;
	max.f32 	%f28, %f26, %f27;
	mov.b32 	%r38, %f28;
	shfl.sync.down.b32	%r39|%p15, %r38, 1, 31, -1;
	mov.b32 	%f29, %r39;
	max.f32 	%f7, %f28, %f29;
	setp.ne.s32 	%p16, %r1, 0;
	@%p16 bra 	$L__BB19_10;
	// begin inline asm
	{  cvt.rn.f16.f32 %rs2, %f7;}

	// end inline asm
	cvta.to.global.u64 	%rd6, %rd3;
	mul.wide.u32 	%rd7, %r2, 2;
	add.s64 	%rd8, %rd6, %rd7;
	st.global.u16 	[%rd8], %rs2;
$L__BB19_10:
	ret;

}
	// .globl	reduce_min_f16_fp32acc
.visible .entry reduce_min_f16_fp32acc(
	.param .u64 .ptr .align 1 reduce_min_f16_fp32acc_param_0,
	.param .u64 .ptr .align 1 reduce_min_f16_fp32acc_param_1,
	.param .u32 reduce_min_f16_fp32acc_param_2
)
{
	.reg .pred 	%p<17>;
	.reg .b16 	%rs<3>;
	.reg .b32 	%r<41>;
	.reg .b32 	%f<34>;
	.reg .b64 	%rd<9>;
	// demoted variable
	.shared .align 4 .b8 _ZZ22reduce_min_f16_fp32accE6shared[128];
	ld.param.u64 	%rd2, [reduce_min_f16_fp32acc_param_0];
	ld.param.u64 	%rd3, [reduce_min_f16_fp32acc_param_1];
	ld.param.u32 	%r9, [reduce_min_f16_fp32acc_param_2];
	mov.u32 	%r1, %tid.x;
	mov.u32 	%r2, %ctaid.x;
	mov.u32 	%r3, %ntid.x;
	mad.lo.s32 	%r40, %r2, %r3, %r1;
	and.b32  	%r5, %r1, 31;
	setp.ge.u32 	%p1, %r40, %r9;
	mov.f32 	%f32, 0f7F800000;
	@%p1 bra 	$L__BB20_3;
	mov.u32 	%r10, %nctaid.x;
	mul.lo.s32 	%r6, %r3, %r10;
	cvta.to.global.u64 	%rd1, %rd2;
	mov.f32 	%f32, 0f7F800000;
$L__BB20_2:
	mul.wide.u32 	%rd4, %r40, 2;
	add.s64 	%rd5, %rd1, %rd4;
	ld.global.u16 	%rs1, [%rd5];
	// begin inline asm
	{  cvt.f32.f16 %f10, %rs1;}

	// end inline asm
	min.f32 	%f32, %f32, %f10;
	add.s32 	%r40, %r40, %r6;
	setp.lt.u32 	%p2, %r40, %r9;
	@%p2 bra 	$L__BB20_2;
$L__BB20_3:
	mov.b32 	%r11, %f32;
	shfl.sync.down.b32	%r12|%p3, %r11, 16, 31, -1;
	mov.b32 	%f11, %r12;
	min.f32 	%f12, %f32, %f11;
	mov.b32 	%r13, %f12;
	shfl.sync.down.b32	%r14|%p4, %r13, 8, 31, -1;
	mov.b32 	%f13, %r14;
	min.f32 	%f14, %f12, %f13;
	mov.b32 	%r15, %f14;
	shfl.sync.down.b32	%r16|%p5, %r15, 4, 31, -1;
	mov.b32 	%f15, %r16;
	min.f32 	%f16, %f14, %f15;
	mov.b32 	%r17, %f16;
	shfl.sync.down.b32	%r18|%p6, %r17, 2, 31, -1;
	mov.b32 	%f17, %r18;
	min.f32 	%f18, %f16, %f17;
	mov.b32 	%r19, %f18;
	shfl.sync.down.b32	%r20|%p7, %r19, 1, 31, -1;
	mov.b32 	%f19, %r20;
	min.f32 	%f4, %f18, %f19;
	setp.ne.s32 	%p8, %r5, 0;
	@%p8 bra 	$L__BB20_5;
	shr.u32 	%r21, %r1, 3;
	and.b32  	%r22, %r21, 124;
	mov.u32 	%r23, _ZZ22reduce_min_f16_fp32accE6shared;
	add.s32 	%r24, %r23, %r22;
	st.shared.f32 	[%r24], %f4;
$L__BB20_5:
	bar.sync 	0;
	setp.gt.u32 	%p9, %r1, 31;
	@%p9 bra 	$L__BB20_10;
	add.s32 	%r25, %r3, 31;
	shr.u32 	%r26, %r25, 5;
	setp.ge.u32 	%p10, %r1, %r26;
	mov.f32 	%f33, 0f7F800000;
	@%p10 bra 	$L__BB20_8;
	shl.b32 	%r27, %r5, 2;
	mov.u32 	%r28, _ZZ22reduce_min_f16_fp32accE6shared;
	add.s32 	%r29, %r28, %r27;
	ld.shared.f32 	%f33, [%r29];
$L__BB20_8:
	mov.b32 	%r30, %f33;
	shfl.sync.down.b32	%r31|%p11, %r30, 16, 31, -1;
	mov.b32 	%f21, %r31;
	min.f32 	%f22, %f33, %f21;
	mov.b32 	%r32, %f22;
	shfl.sync.down.b32	%r33|%p12, %r32, 8, 31, -1;
	mov.b32 	%f23, %r33;
	min.f32 	%f24, %f22, %f23;
	mov.b32 	%r34, %f24;
	shfl.sync.down.b32	%r35|%p13, %r34, 4, 31, -1;
	mov.b32 	%f25, %r35;
	min.f32 	%f26, %f24, %f25;
	mov.b32 	%r36, %f26;
	shfl.sync.down.b32	%r37|%p14, %r36, 2, 31, -1;
	mov.b32 	%f27, %r37;
	min.f32 	%f28, %f26, %f27;
	mov.b32 	%r38, %f28;
	shfl.sync.down.b32	%r39|%p15, %r38, 1, 31, -1;
	mov.b32 	%f29, %r39;
	min.f32 	%f7, %f28, %f29;
	setp.ne.s32 	%p16, %r1, 0;
	@%p16 bra 	$L__BB20_10;
	// begin inline asm
	{  cvt.rn.f16.f32 %rs2, %f7;}

	// end inline asm
	cvta.to.global.u64 	%rd6, %rd3;
	mul.wide.u32 	%rd7, %r2, 2;
	add.s64 	%rd8, %rd6, %rd7;
	st.global.u16 	[%rd8], %rs2;
$L__BB20_10:
	ret;

}
	// .globl	reduce_sum_dim_f16_fp32acc
.visible .entry reduce_sum_dim_f16_fp32acc(
	.param .u64 .ptr .align 1 reduce_sum_dim_f16_fp32acc_param_0,
	.param .u64 .ptr .align 1 reduce_sum_dim_f16_fp32acc_param_1,
	.param .u32 reduce_sum_dim_f16_fp32acc_param_2,
	.param .u32 reduce_sum_dim_f16_fp32acc_param_3,
	.param .u32 reduce_sum_dim_f16_fp32acc_param_4
)
{
	.reg .pred 	%p<10>;
	.reg .b16 	%rs<3>;
	.reg .b32 	%r<24>;
	.reg .b32 	%f<13>;
	.reg .b64 	%rd<9>;
	// demoted variable
	.shared .align 4 .b8 _ZZ26reduce_sum_dim_f16_fp32accE6shared[1024];
	ld.param.u64 	%rd2, [reduce_sum_dim_f16_fp32acc_param_0];
	ld.param.u64 	%rd3, [reduce_sum_dim_f16_fp32acc_param_1];
	ld.param.u32 	%r14, [reduce_sum_dim_f16_fp32acc_param_2];
	ld.param.u32 	%r12, [reduce_sum_dim_f16_fp32acc_param_3];
	ld.param.u32 	%r13, [reduce_sum_dim_f16_fp32acc_param_4];
	mov.u32 	%r1, %ctaid.x;
	mov.u32 	%r2, %ctaid.y;
	setp.ge.u32 	%p1, %r1, %r14;
	setp.ge.u32 	%p2, %r2, %r13;
	or.pred  	%p3, %p1, %p2;
	@%p3 bra 	$L__BB21_10;
	mov.u32 	%r3, %tid.x;
	setp.ge.u32 	%p4, %r3, %r12;
	mov.f32 	%f12, 0f00000000;
	@%p4 bra 	$L__BB21_4;
	mul.lo.s32 	%r4, %r12, %r1;
	mov.u32 	%r5, %ntid.x;
	cvta.to.global.u64 	%rd1, %rd2;
	mov.f32 	%f12, 0f00000000;
	mov.u32 	%r22, %r3;
$L__BB21_3:
	add.s32 	%r15, %r22, %r4;
	mad.lo.s32 	%r16, %r15, %r13, %r2;
	mul.wide.u32 	%rd4, %r16, 2;
	add.s64 	%rd5, %rd1, %rd4;
	ld.global.u16 	%rs1, [%rd5];
	// begin inline asm
	{  cvt.f32.f16 %f6, %rs1;}

	// end inline asm
	add.f32 	%f12, %f12, %f6;
	add.s32 	%r22, %r22, %r5;
	setp.lt.u32 	%p5, %r22, %r12;
	@%p5 bra 	$L__BB21_3;
$L__BB21_4:
	shl.b32 	%r17, %r3, 2;
	mov.u32 	%r18, _ZZ26reduce_sum_dim_f16_fp32accE6shared;
	add.s32 	%r8, %r18, %r17;
	st.shared.f32 	[%r8], %f12;
	bar.sync 	0;
	mov.u32 	%r23, %ntid.x;
	setp.lt.u32 	%p6, %r23, 2;
	@%p6 bra 	$L__BB21_8;
$L__BB21_5:
	shr.u32 	%r11, %r23, 1;
	setp.ge.u32 	%p7, %r3, %r11;
	@%p7 bra 	$L__BB21_7;
	shl.b32 	%r19, %r11, 2;
	add.s32 	%r20, %r8, %r19;
	ld.shared.f32 	%f7, [%r20];
	ld.shared.f32 	%f8, [%r8];
	add.f32 	%f9, %f7, %f8;
	st.shared.f32 	[%r8], %f9;
$L__BB21_7:
	bar.sync 	0;
	setp.gt.u32 	%p8, %r23, 3;
	mov.u32 	%r23, %r11;
	@%p8 bra 	$L__BB21_5;
$L__BB21_8:
	setp.ne.s32 	%p9, %r3, 0;
	@%p9 bra 	$L__BB21_10;
	ld.shared.f32 	%f10, [_ZZ26reduce_sum_dim_f16_fp32accE6shared];
	// begin inline asm
	{  cvt.rn.f16.f32 %rs2, %f10;}

	// end inline asm
	mad.lo.s32 	%r21, %r13, %r1, %r2;
	cvta.to.global.u64 	%rd6, %rd3;
	mul.wide.u32 	%rd7, %r21, 2;
	add.s64 	%rd8, %rd6, %rd7;
	st.global.u16 	[%rd8], %rs2;
$L__BB21_10:
	ret;

}
	// .globl	reduce_max_dim_f16_fp32acc
.visible .entry reduce_max_dim_f16_fp32acc(
	.param .u64 .ptr .align 1 reduce_max_dim_f16_fp32acc_param_0,
	.param .u64 .ptr .align 1 reduce_max_dim_f16_fp32acc_param_1,
	.param .u32 reduce_max_dim_f16_fp32acc_param_2,
	.param .u32 reduce_max_dim_f16_fp32acc_param_3,
	.param .u32 reduce_max_dim_f16_fp32acc_param_4
)
{
	.reg .pred 	%p<10>;
	.reg .b16 	%rs<3>;
	.reg .b32 	%r<24>;
	.reg .b32 	%f<13>;
	.reg .b64 	%rd<9>;
	// demoted variable
	.shared .align 4 .b8 _ZZ26reduce_max_dim_f16_fp32accE6shared[1024];
	ld.param.u64 	%rd2, [reduce_max_dim_f16_fp32acc_param_0];
	ld.param.u64 	%rd3, [reduce_max_dim_f16_fp32acc_param_1];
	ld.param.u32 	%r14, [reduce_max_dim_f16_fp32acc_param_2];
	ld.param.u32 	%r12, [reduce_max_dim_f16_fp32acc_param_3];
	ld.param.u32 	%r13, [reduce_max_dim_f16_fp32acc_param_4];
	mov.u32 	%r1, %ctaid.x;
	mov.u32 	%r2, %ctaid.y;
	setp.ge.u32 	%p1, %r1, %r14;
	setp.ge.u32 	%p2, %r2, %r13;
	or.pred  	%p3, %p1, %p2;
	@%p3 bra 	$L__BB22_10;
	mov.u32 	%r3, %tid.x;
	setp.ge.u32 	%p4, %r3, %r12;
	mov.f32 	%f12, 0fFF800000;
	@%p4 bra 	$L__BB22_4;
	mul.lo.s32 	%r4, %r12, %r1;
	mov.u32 	%r5, %ntid.x;
	cvta.to.global.u64 	%rd1, %rd2;
	mov.f32 	%f12, 0fFF800000;
	mov.u32 	%r22, %r3;
$L__BB22_3:
	add.s32 	%r15, %r22, %r4;
	mad.lo.s32 	%r16, %r15, %r13, %r2;
	mul.wide.u32 	%rd4, %r16, 2;
	add.s64 	%rd5, %rd1, %rd4;
	ld.global.u16 	%rs1, [%rd5];
	// begin inline asm
	{  cvt.f32.f16 %f6, %rs1;}

	// end inline asm
	max.f32 	%f12, %f12, %f6;
	add.s32 	%r22, %r22, %r5;
	setp.lt.u32 	%p5, %r22, %r12;
	@%p5 bra 	$L__BB22_3;
$L__BB22_4:
	shl.b32 	%r17, %r3, 2;
	mov.u32 	%r18, _ZZ26reduce_max_dim_f16_fp32accE6shared;
	add.s32 	%r8, %r18, %r17;
	st.shared.f32 	[%r8], %f12;
	bar.sync 	0;
	mov.u32 	%r23, %ntid.x;
	setp.lt.u32 	%p6, %r23, 2;
	@%p6 bra 	$L__BB22_8;
$L__BB22_5:
	shr.u32 	%r11, %r23, 1;
	setp.ge.u32 	%p7, %r3, %r11;
	@%p7 bra 	$L__BB22_7;
	ld.shared.f32 	%f7, [%r8];
	shl.b32 	%r19, %r11, 2;
	add.s32 	%r20, %r8, %r19;
	ld.shared.f32 	%f8, [%r20];
	max.f32 	%f9, %f7, %f8;
	st.shared.f32 	[%r8], %f9;
$L__BB22_7:
	bar.sync 	0;
	setp.gt.u32 	%p8, %r23, 3;
	mov.u32 	%r23, %r11;
	@%p8 bra 	$L__BB22_5;
$L__BB22_8:
	setp.ne.s32 	%p9, %r3, 0;
	@%p9 bra 	$L__BB22_10;
	ld.shared.f32 	%f10, [_ZZ26reduce_max_dim_f16_fp32accE6shared];
	// begin inline asm
	{  cvt.rn.f16.f32 %rs2, %f10;}

	// end inline asm
	mad.lo.s32 	%r21, %r13, %r1, %r2;
	cvta.to.global.u64 	%rd6, %rd3;
	mul.wide.u32 	%rd7, %r21, 2;
	add.s64 	%rd8, %rd6, %rd7;
	st.global.u16 	[%rd8], %rs2;
$L__BB22_10:
	ret;

}
	// .globl	reduce_min_dim_f16_fp32acc
.visible .entry reduce_min_dim_f16_fp32acc(
	.param .u64 .ptr .align 1 reduce_min_dim_f16_fp32acc_param_0,
	.param .u64 .ptr .align 1 reduce_min_dim_f16_fp32acc_param_1,
	.param .u32 reduce_min_dim_f16_fp32acc_param_2,
	.param .u32 reduce_min_dim_f16_fp32acc_param_3,
	.param .u32 reduce_min_dim_f16_fp32acc_param_4
)
{
	.reg .pred 	%p<10>;
	.reg .b16 	%rs<3>;
	.reg .b32 	%r<24>;
	.reg .b32 	%f<13>;
	.reg .b64 	%rd<9>;
	// demoted variable
	.shared .align 4 .b8 _ZZ26reduce_min_dim_f16_fp32accE6shared[1024];
	ld.param.u64 	%rd2, [reduce_min_dim_f16_fp32acc_param_0];
	ld.param.u64 	%rd3, [reduce_min_dim_f16_fp32acc_param_1];
	ld.param.u32 	%r14, [reduce_min_dim_f16_fp32acc_param_2];
	ld.param.u32 	%r12, [reduce_min_dim_f16_fp32acc_param_3];
	ld.param.u32 	%r13, [reduce_min_dim_f16_fp32acc_param_4];
	mov.u32 	%r1, %ctaid.x;
	mov.u32 	%r2, %ctaid.y;
	setp.ge.u32 	%p1, %r1, %r14;
	setp.ge.u32 	%p2, %r2, %r13;
	or.pred  	%p3, %p1, %p2;
	@%p3 bra 	$L__BB23_10;
	mov.u32 	%r3, %tid.x;
	setp.ge.u32 	%p4, %r3, %r12;
	mov.f32 	%f12, 0f7F800000;
	@%p4 bra 	$L__BB23_4;
	mul.lo.s32 	%r4, %r12, %r1;
	mov.u32 	%r5, %ntid.x;
	cvta.to.global.u64 	%rd1, %rd2;
	mov.f32 	%f12, 0f7F800000;
	mov.u32 	%r22, %r3;
$L__BB23_3:
	add.s32 	%r15, %r22, %r4;
	mad.lo.s32 	%r16, %r15, %r13, %r2;
	mul.wide.u32 	%rd4, %r16, 2;
	add.s64 	%rd5, %rd1, %rd4;
	ld.global.u16 	%rs1, [%rd5];
	// begin inline asm
	{  cvt.f32.f16 %f6, %rs1;}

	// end inline asm
	min.f32 	%f12, %f12, %f6;
	add.s32 	%r22, %r22, %r5;
	setp.lt.u32 	%p5, %r22, %r12;
	@%p5 bra 	$L__BB23_3;
$L__BB23_4:
	shl.b32 	%r17, %r3, 2;
	mov.u32 	%r18, _ZZ26reduce_min_dim_f16_fp32accE6shared;
	add.s32 	%r8, %r18, %r17;
	st.shared.f32 	[%r8], %f12;
	bar.sync 	0;
	mov.u32 	%r23, %ntid.x;
	setp.lt.u32 	%p6, %r23, 2;
	@%p6 bra 	$L__BB23_8;
$L__BB23_5:
	shr.u32 	%r11, %r23, 1;
	setp.ge.u32 	%p7, %r3, %r11;
	@%p7 bra 	$L__BB23_7;
	ld.shared.f32 	%f7, [%r8];
	shl.b32 	%r19, %r11, 2;
	add.s32 	%r20, %r8, %r19;
	ld.shared.f32 	%f8, [%r20];
	min.f32 	%f9, %f7, %f8;
	st.shared.f32 	[%r8], %f9;
$L__BB23_7:
	bar.sync 	0;
	setp.gt.u32 	%p8, %r23, 3;
	mov.u32 	%r23, %r11;
	@%p8 bra 	$L__BB23_5;
$L__BB23_8:
	setp.ne.s32 	%p9, %r3, 0;
	@%p9 bra 	$L__BB23_10;
	ld.shared.f32 	%f10, [_ZZ26reduce_min_dim_f16_fp32accE6shared];
	// begin inline asm
	{  cvt.rn.f16.f32 %rs2, %f10;}

	// end inline asm
	mad.lo.s32 	%r21, %r13, %r1, %r2;
	cvta.to.global.u64 	%rd6, %rd3;
	mul.wide.u32 	%rd7, %r21, 2;
	add.s64 	%rd8, %rd6, %rd7;
	st.global.u16 	[%rd8], %rs2;
$L__BB23_10:
	ret;

}
	// .globl	reduce_sum_bf16
.visible .entry reduce_sum_bf16(
	.param .u64 .ptr .align 1 reduce_sum_bf16_param_0,
	.param .u64 .ptr .align 1 reduce_sum_bf16_param_1,
	.param .u32 reduce_sum_bf16_param_2
)
{
	.reg .pred 	%p<7>;
	.reg .b16 	%rs<76>;
	.reg .b32 	%r<94>;
	.reg .b32 	%f<2>;
	.reg .b64 	%rd<9>;
	// demoted variable
	.shared .align 2 .b8 _ZZ15reduce_sum_bf16E6shared[64];
	ld.param.u64 	%rd2, [reduce_sum_bf16_param_0];
	ld.param.u64 	%rd3, [reduce_sum_bf16_param_1];
	ld.param.u32 	%r10, [reduce_sum_bf16_param_2];
	mov.u32 	%r1, %tid.x;
	mov.u32 	%r2, %ctaid.x;
	mov.u32 	%r3, %ntid.x;
	mad.lo.s32 	%r93, %r2, %r3, %r1;
	and.b32  	%r5, %r1, 31;
	mov.f32 	%f1, 0f00000000;
	// begin inline asm
	{  cvt.rn.bf16.f32 %rs75, %f1;}

	// end inline asm
	setp.ge.u32 	%p1, %r93, %r10;
	mov.u16 	%rs74, %rs75;
	@%p1 bra 	$L__BB24_3;
	mov.u32 	%r11, %nctaid.x;
	mul.lo.s32 	%r6, %r3, %r11;
	cvta.to.global.u64 	%rd1, %rd2;
	mov.u16 	%rs74, %rs75;
$L__BB24_2:
	mul.wide.u32 	%rd4, %r93, 2;
	add.s64 	%rd5, %rd1, %rd4;
	ld.global.u16 	%rs12, [%rd5];
	// begin inline asm
	{ add.bf16 %rs74,%rs74,%rs12; }

	// end inline asm
	add.s32 	%r93, %r93, %r6;
	setp.lt.u32 	%p2, %r93, %r10;
	@%p2 bra 	$L__BB24_2;
$L__BB24_3:
	// begin inline asm
	{mov.u32 %r12, WARP_SZ;
}
	// end inline asm
	shl.b32 	%r48, %r12, 8;
	add.s32 	%r45, %r48, -8161;
	// begin inline asm
	{  mov.b32 %r13, {%rs74,%rs74};}

	// end inline asm
	mov.b32 	%r16, 16;
	mov.b32 	%r46, -1;
	// begin inline asm
	{shfl.sync.down.b32 %r14,%r13,%r16,%r45,%r46;
}
	// end inline asm
	// begin inline asm
	{.reg .b16 low,high;
 mov.b32 {low,high}, %r14;
 mov.b16 %rs15, low;}
	// end inline asm
	// begin inline asm
	{ add.bf16 %rs16,%rs74,%rs15; }

	// end inline asm
	// begin inline asm
	{  mov.b32 %r20, {%rs16,%rs16};}

	// end inline asm
	mov.b32 	%r23, 8;
	// begin inline asm
	{shfl.sync.down.b32 %r21,%r20,%r23,%r45,%r46;
}
	// end inline asm
	// begin inline asm
	{.reg .b16 low,high;
 mov.b32 {low,high}, %r21;
 mov.b16 %rs21, low;}
	// end inline asm
	// begin inline asm
	{ add.bf16 %rs22,%rs16,%rs21; }

	// end inline asm
	// begin inline asm
	{  mov.b32 %r27, {%rs22,%rs22};}

	// end inline asm
	mov.b32 	%r30, 4;
	// begin inline asm
	{shfl.sync.down.b32 %r28,%r27,%r30,%r45,%r46;
}
	// end inline asm
	// begin inline asm
	{.reg .b16 low,high;
 mov.b32 {low,high}, %r28;
 mov.b16 %rs27, low;}
	// end inline asm
	// begin inline asm
	{ add.bf16 %rs28,%rs22,%rs27; }

	// end inline asm
	// begin inline asm
	{  mov.b32 %r34, {%rs28,%rs28};}

	// end inline asm
	mov.b32 	%r37, 2;
	// begin inline asm
	{shfl.sync.down.b32 %r35,%r34,%r37,%r45,%r46;
}
	// end inline asm
	// begin inline asm
	{.reg .b16 low,high;
 mov.b32 {low,high}, %r35;
 mov.b16 %rs33, low;}
	// end inline asm
	// begin inline asm
	{ add.bf16 %rs34,%rs28,%rs33; }

	// end inline asm
	// begin inline asm
	{  mov.b32 %r41, {%rs34,%rs34};}

	// end inline asm
	mov.b32 	%r44, 1;
	// begin inline asm
	{shfl.sync.down.b32 %r42,%r41,%r44,%r45,%r46;
}
	// end inline asm
	// begin inline asm
	{.reg .b16 low,high;
 mov.b32 {low,high}, %r42;
 mov.b16 %rs39, low;}
	// end inline asm
	// begin inline asm
	{ add.bf16 %rs40,%rs34,%rs39; }

	// end inline asm
	setp.eq.s32 	%p3, %r5, 0;
	@%p3 bra 	$L__BB24_4;
	bra.uni 	$L__BB24_5;
$L__BB24_4:
	shr.u32 	%r49, %r1, 4;
	and.b32  	%r50, %r49, 62;
	mov.u32 	%r51, _ZZ15reduce_sum_bf16E6shared;
	add.s32 	%r52, %r51, %r50;
	st.shared.u16 	[%r52], %rs40;
$L__BB24_5:
	bar.sync 	0;
	setp.gt.u32 	%p4, %r1, 31;
	@%p4 bra 	$L__BB24_10;
	add.s32 	%r53, %r3, 31;
	shr.u32 	%r54, %r53, 5;
	setp.ge.u32 	%p5, %r1, %r54;
	@%p5 bra 	$L__BB24_8;
	shl.b32 	%r55, %r5, 1;
	mov.u32 	%r56, _ZZ15reduce_sum_bf16E6shared;
	add.s32 	%r57, %r56, %r55;
	ld.shared.u16 	%rs75, [%r57];
$L__BB24_8:
	// begin inline asm
	{  mov.b32 %r58, {%rs75,%rs75};}

	// end inline asm
	mov.b32 	%r61, 16;
	mov.b32 	%r91, -1;
	// begin inline asm
	{shfl.sync.down.b32 %r59,%r58,%r61,%r45,%r91;
}
	// end inline asm
	// begin inline asm
	{.reg .b16 low,high;
 mov.b32 {low,high}, %r59;
 mov.b16 %rs45, low;}
	// end inline asm
	// begin inline asm
	{ add.bf16 %rs46,%rs75,%rs45; }

	// end inline asm
	// begin inline asm
	{  mov.b32 %r65, {%rs46,%rs46};}

	// end inline asm
	mov.b32 	%r68, 8;
	// begin inline asm
	{shfl.sync.down.b32 %r66,%r65,%r68,%r45,%r91;
}
	// end inline asm
	// begin inline asm
	{.reg .b16 low,high;
 mov.b32 {low,high}, %r66;
 mov.b16 %rs51, low;}
	// end inline asm
	// begin inline asm
	{ add.bf16 %rs52,%rs46,%rs51; }

	// end inline asm
	// begin inline asm
	{  mov.b32 %r72, {%rs52,%rs52};}

	// end inline asm
	mov.b32 	%r75, 4;
	// begin inline asm
	{shfl.sync.down.b32 %r73,%r72,%r75,%r45,%r91;
}
	// end inline asm
	// begin inline asm
	{.reg .b16 low,high;
 mov.b32 {low,high}, %r73;
 mov.b16 %rs57, low;}
	// end inline asm
	// begin inline asm
	{ add.bf16 %rs58,%rs52,%rs57; }

	// end inline asm
	// begin inline asm
	{  mov.b32 %r79, {%rs58,%rs58};}

	// end inline asm
	mov.b32 	%r82, 2;
	// begin inline asm
	{shfl.sync.down.b32 %r80,%r79,%r82,%r45,%r91;
}
	// end inline asm
	// begin inline asm
	{.reg .b16 low,high;
 mov.b32 {low,high}, %r80;
 mov.b16 %rs63, low;}
	// end inline asm
	// begin inline asm
	{ add.bf16 %rs64,%rs58,%rs63; }

	// end inline asm
	// begin inline asm
	{  mov.b32 %r86, {%rs64,%rs64};}

	// end inline asm
	mov.b32 	%r89, 1;
	// begin inline asm
	{shfl.sync.down.b32 %r87,%r86,%r89,%r45,%r91;
}
	// end inline asm
	// begin inline asm
	{.reg .b16 low,high;
 mov.b32 {low,high}, %r87;
 mov.b16 %rs69, low;}
	// end inline asm
	// begin inline asm
	{ add.bf16 %rs70,%rs64,%rs69; }

	// end inline asm
	setp.ne.s32 	%p6, %r1, 0;
	@%p6 bra 	$L__BB24_10;
	cvta.to.global.u64 	%rd6, %rd3;
	mul.wide.u32 	%rd7, %r2, 2;
	add.s64 	%rd8, %rd6, %rd7;
	st.global.u16 	[%rd8], %rs70;
$L__BB24_10:
	ret;

}
	// .globl	reduce_max_bf16
.visible .entry reduce_max_bf16(
	.param .u64 .ptr .align 1 reduce_max_bf16_param_0,
	.param .u64 .ptr .align 1 reduce_max_bf16_param_1,
	.param .u32 reduce_max_bf16_param_2
)
{
	.reg .pred 	%p<18>;
	.reg .b16 	%rs<76>;
	.reg .b32 	%r<94>;
	.reg .b32 	%f<2>;
	.reg .b64 	%rd<9>;
	// demoted variable
	.shared .align 2 .b8 _ZZ15reduce_max_bf16E6shared[64];
	ld.param.u64 	%rd2, [reduce_max_bf16_param_0];
	ld.param.u64 	%rd3, [reduce_max_bf16_param_1];
	ld.param.u32 	%r10, [reduce_max_bf16_param_2];
	mov.u32 	%r1, %tid.x;
	mov.u32 	%r2, %ctaid.x;
	mov.u32 	%r3, %ntid.x;
	mad.lo.s32 	%r93, %r2, %r3, %r1;
	and.b32  	%r5, %r1, 31;
	mov.f32 	%f1, 0fFF800000;
	// begin inline asm
	{  cvt.rn.bf16.f32 %rs75, %f1;}

	// end inline asm
	setp.ge.u32 	%p1, %r93, %r10;
	mov.u16 	%rs74, %rs75;
	@%p1 bra 	$L__BB25_3;
	mov.u32 	%r11, %nctaid.x;
	mul.lo.s32 	%r6, %r3, %r11;
	cvta.to.global.u64 	%rd1, %rd2;
	mov.u16 	%rs74, %rs75;
$L__BB25_2:
	mul.wide.u32 	%rd4, %r93, 2;
	add.s64 	%rd5, %rd1, %rd4;
	ld.global.u16 	%rs11, [%rd5];
	// begin inline asm
	{ .reg .pred __$temp3;
  setp.gt.bf16  __$temp3, %rs11, %rs74;
  selp.u16 %rs10, 1, 0, __$temp3;}
	// end inline asm
	setp.eq.s16 	%p2, %rs10, 0;
	selp.b16 	%rs74, %rs74, %rs11, %p2;
	add.s32 	%r93, %r93, %r6;
	setp.lt.u32 	%p3, %r93, %r10;
	@%p3 bra 	$L__BB25_2;
$L__BB25_3:
	// begin inline asm
	{mov.u32 %r12, WARP_SZ;
}
	// end inline asm
	shl.b32 	%r48, %r12, 8;
	add.s32 	%r45, %r48, -8161;
	// begin inline asm
	{  mov.b32 %r13, {%rs74,%rs74};}

	// end inline asm
	mov.b32 	%r16, 16;
	mov.b32 	%r46, -1;
	// begin inline asm
	{shfl.sync.down.b32 %r14,%r13,%r16,%r45,%r46;
}
	// end inline asm
	// begin inline asm
	{.reg .b16 low,high;
 mov.b32 {low,high}, %r14;
 mov.b16 %rs15, low;}
	// end inline asm
	// begin inline asm
	{ .reg .pred __$temp3;
  setp.gt.bf16  __$temp3, %rs74, %rs15;
  selp.u16 %rs16, 1, 0, __$temp3;}
	// end inline asm
	setp.eq.s16 	%p4, %rs16, 0;
	selp.b16 	%rs23, %rs15, %rs74, %p4;
	// begin inline asm
	{  mov.b32 %r20, {%rs23,%rs23};}

	// end inline asm
	mov.b32 	%r23, 8;
	// begin inline asm
	{shfl.sync.down.b32 %r21,%r20,%r23,%r45,%r46;
}
	// end inline asm
	// begin inline asm
	{.reg .b16 low,high;
 mov.b32 {low,high}, %r21;
 mov.b16 %rs21, low;}
	// end inline asm
	// begin inline asm
	{ .reg .pred __$temp3;
  setp.gt.bf16  __$temp3, %rs23, %rs21;
  selp.u16 %rs22, 1, 0, __$temp3;}
	// end inline asm
	setp.eq.s16 	%p5, %rs22, 0;
	selp.b16 	%rs29, %rs21, %rs23, %p5;
	// begin inline asm
	{  mov.b32 %r27, {%rs29,%rs29};}

	// end inline asm
	mov.b32 	%r30, 4;
	// begin inline asm
	{shfl.sync.down.b32 %r28,%r27,%r30,%r45,%r46;
}
	// end inline asm
	// begin inline asm
	{.reg .b16 low,high;
 mov.b32 {low,high}, %r28;
 mov.b16 %rs27, low;}
	// end inline asm
	// begin inline asm
	{ .reg .pred __$temp3;
  setp.gt.bf16  __$temp3, %rs29, %rs27;
  selp.u16 %rs28, 1, 0, __$temp3;}
	// end inline asm
	setp.eq.s16 	%p6, %rs28, 0;
	selp.b16 	%rs35, %rs27, %rs29, %p6;
	// begin inline asm
	{  mov.b32 %r34, {%rs35,%rs35};}

	// end inline asm
	mov.b32 	%r37, 2;
	// begin inline asm
	{shfl.sync.down.b32 %r35,%r34,%r37,%r45,%r46;
}
	// end inline asm
	// begin inline asm
	{.reg .b16 low,high;
 mov.b32 {low,high}, %r35;
 mov.b16 %rs33, low;}
	// end inline asm
	// begin inline asm
	{ .reg .pred __$temp3;
  setp.gt.bf16  __$temp3, %rs35, %rs33;
  selp.u16 %rs34, 1, 0, __$temp3;}
	// end inline asm
	setp.eq.s16 	%p7, %rs34, 0;
	selp.b16 	%rs41, %rs33, %rs35, %p7;
	// begin inline asm
	{  mov.b32 %r41, {%rs41,%rs41};}

	// end inline asm
	mov.b32 	%r44, 1;
	// begin inline asm
	{shfl.sync.down.b32 %r42,%r41,%r44,%r45,%r46;
}
	// end inline asm
	// begin inline asm
	{.reg .b16 low,high;
 mov.b32 {low,high}, %r42;
 mov.b16 %rs39, low;}
	// end inline asm
	// begin inline asm
	{ .reg .pred __$temp3;
  setp.gt.bf16  __$temp3, %rs41, %rs39;
  selp.u16 %rs40, 1, 0, __$temp3;}
	// end inline asm
	setp.eq.s16 	%p8, %rs40, 0;
	selp.b16 	%rs3, %rs39, %rs41, %p8;
	setp.eq.s32 	%p9, %r5, 0;
	@%p9 bra 	$L__BB25_4;
	bra.uni 	$L__BB25_5;
$L__BB25_4:
	shr.u32 	%r49, %r1, 4;
	and.b32  	%r50, %r49, 62;
	mov.u32 	%r51, _ZZ15reduce_max_bf16E6shared;
	add.s32 	%r52, %r51, %r50;
	st.shared.u16 	[%r52], %rs3;
$L__BB25_5:
	bar.sync 	0;
	setp.gt.u32 	%p10, %r1, 31;
	@%p10 bra 	$L__BB25_10;
	add.s32 	%r53, %r3, 31;
	shr.u32 	%r54, %r53, 5;
	setp.ge.u32 	%p11, %r1, %r54;
	@%p11 bra 	$L__BB25_8;
	shl.b32 	%r55, %r5, 1;
	mov.u32 	%r56, _ZZ15reduce_max_bf16E6shared;
	add.s32 	%r57, %r56, %r55;
	ld.shared.u16 	%rs75, [%r57];
$L__BB25_8:
	// begin inline asm
	{  mov.b32 %r58, {%rs75,%rs75};}

	// end inline asm
	mov.b32 	%r61, 16;
	mov.b32 	%r91, -1;
	// begin inline asm
	{shfl.sync.down.b32 %r59,%r58,%r61,%r45,%r91;
}
	// end inline asm
	// begin inline asm
	{.reg .b16 low,high;
 mov.b32 {low,high}, %r59;
 mov.b16 %rs45, low;}
	// end inline asm
	// begin inline asm
	{ .reg .pred __$temp3;
  setp.gt.bf16  __$temp3, %rs75, %rs45;
  selp.u16 %rs46, 1, 0, __$temp3;}
	// end inline asm
	setp.eq.s16 	%p12, %rs46, 0;
	selp.b16 	%rs53, %rs45, %rs75, %p12;
	// begin inline asm
	{  mov.b32 %r65, {%rs53,%rs53};}

	// end inline asm
	mov.b32 	%r68, 8;
	// begin inline asm
	{shfl.sync.down.b32 %r66,%r65,%r68,%r45,%r91;
}
	// end inline asm
	// begin inline asm
	{.reg .b16 low,high;
 mov.b32 {low,high}, %r66;
 mov.b16 %rs51, low;}
	// end inline asm
	// begin inline asm
	{ .reg .pred __$temp3;
  setp.gt.bf16  __$temp3, %rs53, %rs51;
  selp.u16 %rs52, 1, 0, __$temp3;}
	// end inline asm
	setp.eq.s16 	%p13, %rs52, 0;
	selp.b16 	%rs59, %rs51, %rs53, %p13;
	// begin inline asm
	{  mov.b32 %r72, {%rs59,%rs59};}

	// end inline asm
	mov.b32 	%r75, 4;
	// begin inline asm
	{shfl.sync.down.b32 %r73,%r72,%r75,%r45,%r91;
}
	// end inline asm
	// begin inline asm
	{.reg .b16 low,high;
 mov.b32 {low,high}, %r73;
 mov.b16 %rs57, low;}
	// end inline asm
	// begin inline asm
	{ .reg .pred __$temp3;
  setp.gt.bf16  __$temp3, %rs59, %rs57;
  selp.u16 %rs58, 1, 0, __$temp3;}
	// end inline asm
	setp.eq.s16 	%p14, %rs58, 0;
	selp.b16 	%rs65, %rs57, %rs59, %p14;
	// begin inline asm
	{  mov.b32 %r79, {%rs65,%rs65};}

	// end inline asm
	mov.b32 	%r82, 2;
	// begin inline asm
	{shfl.sync.down.b32 %r80,%r79,%r82,%r45,%r91;
}
	// end inline asm
	// begin inline asm
	{.reg .b16 low,high;
 mov.b32 {low,high}, %r80;
 mov.b16 %rs63, low;}
	// end inline asm
	// begin inline asm
	{ .reg .pred __$temp3;
  setp.gt.bf16  __$temp3, %rs65, %rs63;
  selp.u16 %rs64, 1, 0, __$temp3;}
	// end inline asm
	setp.eq.s16 	%p15, %rs64, 0;
	selp.b16 	%rs71, %rs63, %rs65, %p15;
	// begin inline asm
	{  mov.b32 %r86, {%rs71,%rs71};}

	// end inline asm
	mov.b32 	%r89, 1;
	// begin inline asm
	{shfl.sync.down.b32 %r87,%r86,%r89,%r45,%r91;
}
	// end inline asm
	// begin inline asm
	{.reg .b16 low,high;
 mov.b32 {low,high}, %r87;
 mov.b16 %rs69, low;}
	// end inline asm
	// begin inline asm
	{ .reg .pred __$temp3;
  setp.gt.bf16  __$temp3, %rs71, %rs69;
  selp.u16 %rs70, 1, 0, __$temp3;}
	// end inline asm
	setp.eq.s16 	%p16, %rs70, 0;
	selp.b16 	%rs8, %rs69, %rs71, %p16;
	setp.ne.s32 	%p17, %r1, 0;
	@%p17 bra 	$L__BB25_10;
	cvta.to.global.u64 	%rd6, %rd3;
	mul.wide.u32 	%rd7, %r2, 2;
	add.s64 	%rd8, %rd6, %rd7;
	st.global.u16 	[%rd8], %rs8;
$L__BB25_10:
	ret;

}
	// .globl	reduce_min_bf16
.visible .entry reduce_min_bf16(
	.param .u64 .ptr .align 1 reduce_min_bf16_param_0,
	.param .u64 .ptr .align 1 reduce_min_bf16_param_1,
	.param .u32 reduce_min_bf16_param_2
)
{
	.reg .pred 	%p<18>;
	.reg .b16 	%rs<76>;
	.reg .b32 	%r<94>;
	.reg .b32 	%f<2>;
	.reg .b64 	%rd<9>;
	// demoted variable
	.shared .align 2 .b8 _ZZ15reduce_min_bf16E6shared[64];
	ld.param.u64 	%rd2, [reduce_min_bf16_param_0];
	ld.param.u64 	%rd3, [reduce_min_bf16_param_1];
	ld.param.u32 	%r10, [reduce_min_bf16_param_2];
	mov.u32 	%r1, %tid.x;
	mov.u32 	%r2, %ctaid.x;
	mov.u32 	%r3, %ntid.x;
	mad.lo.s32 	%r93, %r2, %r3, %r1;
	and.b32  	%r5, %r1, 31;
	mov.f32 	%f1, 0f7F800000;
	// begin inline asm
	{  cvt.rn.bf16.f32 %rs75, %f1;}

	// end inline asm
	setp.ge.u32 	%p1, %r93, %r10;
	mov.u16 	%rs74, %rs75;
	@%p1 bra 	$L__BB26_3;
	mov.u32 	%r11, %nctaid.x;
	mul.lo.s32 	%r6, %r3, %r11;
	cvta.to.global.u64 	%rd1, %rd2;
	mov.u16 	%rs74, %rs75;
$L__BB26_2:
	mul.wide.u32 	%rd4, %r93, 2;
	add.s64 	%rd5, %rd1, %rd4;
	ld.global.u16 	%rs11, [%rd5];
	// begin inline asm
	{ .reg .pred __$temp3;
  setp.lt.bf16  __$temp3, %rs11, %rs74;
  selp.u16 %rs10, 1, 0, __$temp3;}
	// end inline asm
	setp.eq.s16 	%p2, %rs10, 0;
	selp.b16 	%rs74, %rs74, %rs11, %p2;
	add.s32 	%r93, %r93, %r6;
	setp.lt.u32 	%p3, %r93, %r10;
	@%p3 bra 	$L__BB26_2;
$L__BB26_3:
	// begin inline asm
	{mov.u32 %r12, WARP_SZ;
}
	// end inline asm
	shl.b32 	%r48, %r12, 8;
	add.s32 	%r45, %r48, -8161;
	// begin inline asm
	{  mov.b32 %r13, {%rs74,%rs74};}

	// end inline asm
	mov.b32 	%r16, 16;
	mov.b32 	%r46, -1;
	// begin inline asm
	{shfl.sync.down.b32 %r14,%r13,%r16,%r45,%r46;
}
	// end inline asm
	// begin inline asm
	{.reg .b16 low,high;
 mov.b32 {low,high}, %r14;
 mov.b16 %rs15, low;}
	// end inline asm
	// begin inline asm
	{ .reg .pred __$temp3;
  setp.lt.bf16  __$temp3, %rs74, %rs15;
  selp.u16 %rs16, 1, 0, __$temp3;}
	// end inline asm
	setp.eq.s16 	%p4, %rs16, 0;
	selp.b16 	%rs23, %rs15, %rs74, %p4;
	// begin inline asm
	{  mov.b32 %r20, {%rs23,%rs23};}

	// end inline asm
	mov.b32 	%r23, 8;
	// begin inline asm
	{shfl.sync.down.b32 %r21,%r20,%r23,%r45,%r46;
}
	// end inline asm
	// begin inline asm
	{.reg .b16 low,high;
 mov.b32 {low,high}, %r21;
 mov.b16 %rs21, low;}
	// end inline asm
	// begin inline asm
	{ .reg .pred __$temp3;
  setp.lt.bf16  __$temp3, %rs23, %rs21;
  selp.u16 %rs22, 1, 0, __$temp3;}
	// end inline asm
	setp.eq.s16 	%p5, %rs22, 0;
	selp.b16 	%rs29, %rs21, %rs23, %p5;
	// begin inline asm
	{  mov.b32 %r27, {%rs29,%rs29};}

	// end inline asm
	mov.b32 	%r30, 4;
	// begin inline asm
	{shfl.sync.down.b32 %r28,%r27,%r30,%r45,%r46;
}
	// end inline asm
	// begin inline asm
	{.reg .b16 low,high;
 mov.b32 {low,high}, %r28;
 mov.b16 %rs27, low;}
	// end inline asm
	// begin inline asm
	{ .reg .pred __$temp3;
  setp.lt.bf16  __$temp3, %rs29, %rs27;
  selp.u16 %rs28, 1, 0, __$temp3;}
	// end inline asm
	setp.eq.s16 	%p6, %rs28, 0;
	selp.b16 	%rs35, %rs27, %rs29, %p6;
	// begin inline asm
	{  mov.b32 %r34, {%rs35,%rs35};}

	// end inline asm
	mov.b32 	%r37, 2;
	// begin inline asm
	{shfl.sync.down.b32 %r35,%r34,%r37,%r45,%r46;
}
	// end inline asm
	// begin inline asm
	{.reg .b16 low,high;
 mov.b32 {low,high}, %r35;
 mov.b16 %rs33, low;}
	// end inline asm
	// begin inline asm
	{ .reg .pred __$temp3;
  setp.lt.bf16  __$temp3, %rs35, %rs33;
  selp.u16 %rs34, 1, 0, __$temp3;}
	// end inline asm
	setp.eq.s16 	%p7, %rs34, 0;
	selp.b16 	%rs41, %rs33, %rs35, %p7;
	// begin inline asm
	{  mov.b32 %r41, {%rs41,%rs41};}

	// end inline asm
	mov.b32 	%r44, 1;
	// begin inline asm
	{shfl.sync.down.b32 %r42,%r41,%r44,%r45,%r46;
}
	// end inline asm
	// begin inline asm
	{.reg .b16 low,high;
 mov.b32 {low,high}, %r42;
 mov.b16 %rs39, low;}
	// end inline asm
	// begin inline asm
	{ .reg .pred __$temp3;
  setp.lt.bf16  __$temp3, %rs41, %rs39;
  selp.u16 %rs40, 1, 0, __$temp3;}
	// end inline asm
	setp.eq.s16 	%p8, %rs40, 0;
	selp.b16 	%rs3, %rs39, %rs41, %p8;
	setp.eq.s32 	%p9, %r5, 0;
	@%p9 bra 	$L__BB26_4;
	bra.uni 	$L__BB26_5;
$L__BB26_4:
	shr.u32 	%r49, %r1, 4;
	and.b32  	%r50, %r49, 62;
	mov.u32 	%r51, _ZZ15reduce_min_bf16E6shared;
	add.s32 	%r52, %r51, %r50;
	st.shared.u16 	[%r52], %rs3;
$L__BB26_5:
	bar.sync 	0;
	setp.gt.u32 	%p10, %r1, 31;
	@%p10 bra 	$L__BB26_10;
	add.s32 	%r53, %r3, 31;
	shr.u32 	%r54, %r53, 5;
	setp.ge.u32 	%p11, %r1, %r54;
	@%p11 bra 	$L__BB26_8;
	shl.b32 	%r55, %r5, 1;
	mov.u32 	%r56, _ZZ15reduce_min_bf16E6shared;
	add.s32 	%r57, %r56, %r55;
	ld.shared.u16 	%rs75, [%r57];
$L__BB26_8:
	// begin inline asm
	{  mov.b32 %r58, {%rs75,%rs75};}

	// end inline asm
	mov.b32 	%r61, 16;
	mov.b32 	%r91, -1;
	// begin inline asm
	{shfl.sync.down.b32 %r59,%r58,%r61,%r45,%r91;
}
	// end inline asm
	// begin inline asm
	{.reg .b16 low,high;
 mov.b32 {low,high}, %r59;
 mov.b16 %rs45, low;}
	// end inline asm
	// begin inline asm
	{ .reg .pred __$temp3;
  setp.lt.bf16  __$temp3, %rs75, %rs45;
  selp.u16 %rs46, 1, 0, __$temp3;}
	// end inline asm
	setp.eq.s16 	%p12, %rs46, 0;
	selp.b16 	%rs53, %rs45, %rs75, %p12;
	// begin inline asm
	{  mov.b32 %r65, {%rs53,%rs53};}

	// end inline asm
	mov.b32 	%r68, 8;
	// begin inline asm
	{shfl.sync.down.b32 %r66,%r65,%r68,%r45,%r91;
}
	// end inline asm
	// begin inline asm
	{.reg .b16 low,high;
 mov.b32 {low,high}, %r66;
 mov.b16 %rs51, low;}
	// end inline asm
	// begin inline asm
	{ .reg .pred __$temp3;
  setp.lt.bf16  __$temp3, %rs53, %rs51;
  selp.u16 %rs52, 1, 0, __$temp3;}
	// end inline asm
	setp.eq.s16 	%p13, %rs52, 0;
	selp.b16 	%rs59, %rs51, %rs53, %p13;
	// begin inline asm
	{  mov.b32 %r72, {%rs59,%rs59};}

	// end inline asm
	mov.b32 	%r75, 4;
	// begin inline asm
	{shfl.sync.down.b32 %r73,%r72,%r75,%r45,%r91;
}
	// end inline asm
	// begin inline asm
	{.reg .b16 low,high;
 mov.b32 {low,high}, %r73;
 mov.b16 %rs57, low;}
	// end inline asm
	// begin inline asm
	{ .reg .pred __$temp3;
  setp.lt.bf16  __$temp3, %rs59, %rs57;
  selp.u16 %rs58, 1, 0, __$temp3;}
	// end inline asm
	setp.eq.s16 	%p14, %rs58, 0;
	selp.b16 	%rs65, %rs57, %rs59, %p14;
	// begin inline asm
	{  mov.b32 %r79, {%rs65,%rs65};}

	// end inline asm
	mov.b32 	%r82, 2;
	// begin inline asm
	{shfl.sync.down.b32 %r80,%r79,%r82,%r45,%r91;
}
	// end inline asm
	// begin inline asm
	{.reg .b16 low,high;
 mov.b32 {low,high}, %r80;
 mov.b16 %rs63, low;}
	// end inline asm
	// begin inline asm
	{ .reg .pred __$temp3;
  setp.lt.bf16  __$temp3, %rs65, %rs63;
  selp.u16 %rs64, 1, 0, __$temp3;}
	// end inline asm
	setp.eq.s16 	%p15, %rs64, 0;
	selp.b16 	%rs71, %rs63, %rs65, %p15;
	// begin inline asm
	{  mov.b32 %r86, {%rs71,%rs71};}

	// end inline asm
	mov.b32 	%r89, 1;
	// begin inline asm
	{shfl.sync.down.b32 %r87,%r86,%r89,%r45,%r91;
}
	// end inline asm
	// begin inline asm
	{.reg .b16 low,high;
 mov.b32 {low,high}, %r87;
 mov.b16 %rs69, low;}
	// end inline asm
	// begin inline asm
	{ .reg .pred __$temp3;
  setp.lt.bf16  __$temp3, %rs71, %rs69;
  selp.u16 %rs70, 1, 0, __$temp3;}
	// end inline asm
	setp.eq.s16 	%p16, %rs70, 0;
	selp.b16 	%rs8, %rs69, %rs71, %p16;
	setp.ne.s32 	%p17, %r1, 0;
	@%p17 bra 	$L__BB26_10;
	cvta.to.global.u64 	%rd6, %rd3;
	mul.wide.u32 	%rd7, %r2, 2;
	add.s64 	%rd8, %rd6, %rd7;
	st.global.u16 	[%rd8], %rs8;
$L__BB26_10:
	ret;

}
	// .globl	reduce_sum_dim_bf16
.visible .entry reduce_sum_dim_bf16(
	.param .u64 .ptr .align 1 reduce_sum_dim_bf16_param_0,
	.param .u64 .ptr .align 1 reduce_sum_dim_bf16_param_1,
	.param .u32 reduce_sum_dim_bf16_param_2,
	.param .u32 reduce_sum_dim_bf16_param_3,
	.param .u32 reduce_sum_dim_bf16_param_4
)
{
	.reg .pred 	%p<10>;
	.reg .b16 	%rs<15>;
	.reg .b32 	%r<24>;
	.reg .b32 	%f<2>;
	.reg .b64 	%rd<9>;
	// demoted variable
	.shared .align 2 .b8 _ZZ19reduce_sum_dim_bf16E6shared[512];
	ld.param.u64 	%rd2, [reduce_sum_dim_bf16_param_0];
	ld.param.u64 	%rd3, [reduce_sum_dim_bf16_param_1];
	ld.param.u32 	%r14, [reduce_sum_dim_bf16_param_2];
	ld.param.u32 	%r12, [reduce_sum_dim_bf16_param_3];
	ld.param.u32 	%r13, [reduce_sum_dim_bf16_param_4];
	mov.u32 	%r1, %ctaid.x;
	mov.u32 	%r2, %ctaid.y;
	setp.ge.u32 	%p1, %r1, %r14;
	setp.ge.u32 	%p2, %r2, %r13;
	or.pred  	%p3, %p1, %p2;
	@%p3 bra 	$L__BB27_10;
	mov.u32 	%r3, %tid.x;
	mov.f32 	%f1, 0f00000000;
	// begin inline asm
	{  cvt.rn.bf16.f32 %rs14, %f1;}

	// end inline asm
	setp.ge.u32 	%p4, %r3, %r12;
	@%p4 bra 	$L__BB27_4;
	mul.lo.s32 	%r4, %r12, %r1;
	mov.u32 	%r5, %ntid.x;
	cvta.to.global.u64 	%rd1, %rd2;
	mov.u32 	%r22, %r3;
$L__BB27_3:
	add.s32 	%r15, %r22, %r4;
	mad.lo.s32 	%r16, %r15, %r13, %r2;
	mul.wide.u32 	%rd4, %r16, 2;
	add.s64 	%rd5, %rd1, %rd4;
	ld.global.u16 	%rs8, [%rd5];
	// begin inline asm
	{ add.bf16 %rs14,%rs14,%rs8; }

	// end inline asm
	add.s32 	%r22, %r22, %r5;
	setp.lt.u32 	%p5, %r22, %r12;
	@%p5 bra 	$L__BB27_3;
$L__BB27_4:
	shl.b32 	%r17, %r3, 1;
	mov.u32 	%r18, _ZZ19reduce_sum_dim_bf16E6shared;
	add.s32 	%r8, %r18, %r17;
	st.shared.u16 	[%r8], %rs14;
	bar.sync 	0;
	mov.u32 	%r23, %ntid.x;
	setp.lt.u32 	%p6, %r23, 2;
	@%p6 bra 	$L__BB27_8;
$L__BB27_5:
	shr.u32 	%r11, %r23, 1;
	setp.ge.u32 	%p7, %r3, %r11;
	@%p7 bra 	$L__BB27_7;
	ld.shared.u16 	%rs10, [%r8];
	and.b32  	%r19, %r23, 2046;
	add.s32 	%r20, %r8, %r19;
	ld.shared.u16 	%rs11, [%r20];
	// begin inline asm
	{ add.bf16 %rs9,%rs10,%rs11; }

	// end inline asm
	st.shared.u16 	[%r8], %rs9;
$L__BB27_7:
	bar.sync 	0;
	setp.gt.u32 	%p8, %r23, 3;
	mov.u32 	%r23, %r11;
	@%p8 bra 	$L__BB27_5;
$L__BB27_8:
	setp.ne.s32 	%p9, %r3, 0;
	@%p9 bra 	$L__BB27_10;
	mad.lo.s32 	%r21, %r13, %r1, %r2;
	cvta.to.global.u64 	%rd6, %rd3;
	mul.wide.u32 	%rd7, %r21, 2;
	add.s64 	%rd8, %rd6, %rd7;
	ld.shared.u16 	%rs12, [_ZZ19reduce_sum_dim_bf16E6shared];
	st.global.u16 	[%rd8], %rs12;
$L__BB27_10:
	ret;

}
	// .globl	reduce_max_dim_bf16
.visible .entry reduce_max_dim_bf16(
	.param .u64 .ptr .align 1 reduce_max_dim_bf16_param_0,
	.param .u64 .ptr .align 1 reduce_max_dim_bf16_param_1,
	.param .u32 reduce_max_dim_bf16_param_2,
	.param .u32 reduce_max_dim_bf16_param_3,
	.param .u32 reduce_max_dim_bf16_param_4
)
{
	.reg .pred 	%p<12>;
	.reg .b16 	%rs<16>;
	.reg .b32 	%r<24>;
	.reg .b32 	%f<2>;
	.reg .b64 	%rd<9>;
	// demoted variable
	.shared .align 2 .b8 _ZZ19reduce_max_dim_bf16E6shared[512];
	ld.param.u64 	%rd2, [reduce_max_dim_bf16_param_0];
	ld.param.u64 	%rd3, [reduce_max_dim_bf16_param_1];
	ld.param.u32 	%r14, [reduce_max_dim_bf16_param_2];
	ld.param.u32 	%r12, [reduce_max_dim_bf16_param_3];
	ld.param.u32 	%r13, [reduce_max_dim_bf16_param_4];
	mov.u32 	%r1, %ctaid.x;
	mov.u32 	%r2, %ctaid.y;
	setp.ge.u32 	%p1, %r1, %r14;
	setp.ge.u32 	%p2, %r2, %r13;
	or.pred  	%p3, %p1, %p2;
	@%p3 bra 	$L__BB28_10;
	mov.u32 	%r3, %tid.x;
	mov.f32 	%f1, 0fFF800000;
	// begin inline asm
	{  cvt.rn.bf16.f32 %rs15, %f1;}

	// end inline asm
	setp.ge.u32 	%p4, %r3, %r12;
	@%p4 bra 	$L__BB28_4;
	mul.lo.s32 	%r4, %r12, %r1;
	mov.u32 	%r5, %ntid.x;
	cvta.to.global.u64 	%rd1, %rd2;
	mov.u32 	%r22, %r3;
$L__BB28_3:
	add.s32 	%r15, %r22, %r4;
	mad.lo.s32 	%r16, %r15, %r13, %r2;
	mul.wide.u32 	%rd4, %r16, 2;
	add.s64 	%rd5, %rd1, %rd4;
	ld.global.u16 	%rs7, [%rd5];
	// begin inline asm
	{ .reg .pred __$temp3;
  setp.gt.bf16  __$temp3, %rs7, %rs15;
  selp.u16 %rs6, 1, 0, __$temp3;}
	// end inline asm
	setp.eq.s16 	%p5, %rs6, 0;
	selp.b16 	%rs15, %rs15, %rs7, %p5;
	add.s32 	%r22, %r22, %r5;
	setp.lt.u32 	%p6, %r22, %r12;
	@%p6 bra 	$L__BB28_3;
$L__BB28_4:
	shl.b32 	%r17, %r3, 1;
	mov.u32 	%r18, _ZZ19reduce_max_dim_bf16E6shared;
	add.s32 	%r8, %r18, %r17;
	st.shared.u16 	[%r8], %rs15;
	bar.sync 	0;
	mov.u32 	%r23, %ntid.x;
	setp.lt.u32 	%p7, %r23, 2;
	@%p7 bra 	$L__BB28_8;
$L__BB28_5:
	shr.u32 	%r11, %r23, 1;
	setp.ge.u32 	%p8, %r3, %r11;
	@%p8 bra 	$L__BB28_7;
	ld.shared.u16 	%rs10, [%r8];
	and.b32  	%r19, %r23, 2046;
	add.s32 	%r20, %r8, %r19;
	ld.shared.u16 	%rs11, [%r20];
	// begin inline asm
	{ .reg .pred __$temp3;
  setp.gt.bf16  __$temp3, %rs10, %rs11;
  selp.u16 %rs9, 1, 0, __$temp3;}
	// end inline asm
	setp.eq.s16 	%p9, %rs9, 0;
	selp.b16 	%rs12, %rs11, %rs10, %p9;
	st.shared.u16 	[%r8], %rs12;
$L__BB28_7:
	bar.sync 	0;
	setp.gt.u32 	%p10, %r23, 3;
	mov.u32 	%r23, %r11;
	@%p10 bra 	$L__BB28_5;
$L__BB28_8:
	setp.ne.s32 	%p11, %r3, 0;
	@%p11 bra 	$L__BB28_10;
	mad.lo.s32 	%r21, %r13, %r1, %r2;
	cvta.to.global.u64 	%rd6, %rd3;
	mul.wide.u32 	%rd7, %r21, 2;
	add.s64 	%rd8, %rd6, %rd7;
	ld.shared.u16 	%rs13, [_ZZ19reduce_max_dim_bf16E6shared];
	st.global.u16 	[%rd8], %rs13;
$L__BB28_10:
	ret;

}
	// .globl	reduce_min_dim_bf16
.visible .entry reduce_min_dim_bf16(
	.param .u64 .ptr .align 1 reduce_min_dim_bf16_param_0,
	.param .u64 .ptr .align 1 reduce_min_dim_bf16_param_1,
	.param .u32 reduce_min_dim_bf16_param_2,
	.param .u32 reduce_min_dim_bf16_param_3,
	.param .u32 reduce_min_dim_bf16_param_4
)
{
	.reg .pred 	%p<12>;
	.reg .b16 	%rs<16>;
	.reg .b32 	%r<24>;
	.reg .b32 	%f<2>;
	.reg .b64 	%rd<9>;
	// demoted variable
	.shared .align 2 .b8 _ZZ19reduce_min_dim_bf16E6shared[512];
	ld.param.u64 	%rd2, [reduce_min_dim_bf16_param_0];
	ld.param.u64 	%rd3, [reduce_min_dim_bf16_param_1];
	ld.param.u32 	%r14, [reduce_min_dim_bf16_param_2];
	ld.param.u32 	%r12, [reduce_min_dim_bf16_param_3];
	ld.param.u32 	%r13, [reduce_min_dim_bf16_param_4];
	mov.u32 	%r1, %ctaid.x;
	mov.u32 	%r2, %ctaid.y;
	setp.ge.u32 	%p1, %r1, %r14;
	setp.ge.u32 	%p2, %r2, %r13;
	or.pred  	%p3, %p1, %p2;
	@%p3 bra 	$L__BB29_10;
	mov.u32 	%r3, %tid.x;
	mov.f32 	%f1, 0f7F800000;
	// begin inline asm
	{  cvt.rn.bf16.f32 %rs15, %f1;}

	// end inline asm
	setp.ge.u32 	%p4, %r3, %r12;
	@%p4 bra 	$L__BB29_4;
	mul.lo.s32 	%r4, %r12, %r1;
	mov.u32 	%r5, %ntid.x;
	cvta.to.global.u64 	%rd1, %rd2;
	mov.u32 	%r22, %r3;
$L__BB29_3:
	add.s32 	%r15, %r22, %r4;
	mad.lo.s32 	%r16, %r15, %r13, %r2;
	mul.wide.u32 	%rd4, %r16, 2;
	add.s64 	%rd5, %rd1, %rd4;
	ld.global.u16 	%rs7, [%rd5];
	// begin inline asm
	{ .reg .pred __$temp3;
  setp.lt.bf16  __$temp3, %rs7, %rs15;
  selp.u16 %rs6, 1, 0, __$temp3;}
	// end inline asm
	setp.eq.s16 	%p5, %rs6, 0;
	selp.b16 	%rs15, %rs15, %rs7, %p5;
	add.s32 	%r22, %r22, %r5;
	setp.lt.u32 	%p6, %r22, %r12;
	@%p6 bra 	$L__BB29_3;
$L__BB29_4:
	shl.b32 	%r17, %r3, 1;
	mov.u32 	%r18, _ZZ19reduce_min_dim_bf16E6shared;
	add.s32 	%r8, %r18, %r17;
	st.shared.u16 	[%r8], %rs15;
	bar.sync 	0;
	mov.u32 	%r23, %ntid.x;
	setp.lt.u32 	%p7, %r23, 2;
	@%p7 bra 	$L__BB29_8;
$L__BB29_5:
	shr.u32 	%r11, %r23, 1;
	setp.ge.u32 	%p8, %r3, %r11;
	@%p8 bra 	$L__BB29_7;
	ld.shared.u16 	%rs10, [%r8];
	and.b32  	%r19, %r23, 2046;
	add.s32 	%r20, %r8, %r19;
	ld.shared.u16 	%rs11, [%r20];
	// begin inline asm
	{ .reg .pred __$temp3;
  setp.lt.bf16  __$temp3, %rs10, %rs11;
  selp.u16 %rs9, 1, 0, __$temp3;}
	// end inline asm
	setp.eq.s16 	%p9, %rs9, 0;
	selp.b16 	%rs12, %rs11, %rs10, %p9;
	st.shared.u16 	[%r8], %rs12;
$L__BB29_7:
	bar.sync 	0;
	setp.gt.u32 	%p10, %r23, 3;
	mov.u32 	%r23, %r11;
	@%p10 bra 	$L__BB29_5;
$L__BB29_8:
	setp.ne.s32 	%p11, %r3, 0;
	@%p11 bra 	$L__BB29_10;
	mad.lo.s32 	%r21, %r13, %r1, %r2;
	cvta.to.global.u64 	%rd6, %rd3;
	mul.wide.u32 	%rd7, %r21, 2;
	add.s64 	%rd8, %rd6, %rd7;
	ld.shared.u16 	%rs13, [_ZZ19reduce_min_dim_bf16E6shared];
	st.global.u16 	[%rd8], %rs13;
$L__BB29_10:
	ret;

}
	// .globl	reduce_sum_bf16_fp32acc
.visible .entry reduce_sum_bf16_fp32acc(
	.param .u64 .ptr .align 1 reduce_sum_bf16_fp32acc_param_0,
	.param .u64 .ptr .align 1 reduce_sum_bf16_fp32acc_param_1,
	.param .u32 reduce_sum_bf16_fp32acc_param_2
)
{
	.reg .pred 	%p<17>;
	.reg .b16 	%rs<3>;
	.reg .b32 	%r<41>;
	.reg .b32 	%f<34>;
	.reg .b64 	%rd<9>;
	// demoted variable
	.shared .align 4 .b8 _ZZ23reduce_sum_bf16_fp32accE6shared[128];
	ld.param.u64 	%rd2, [reduce_sum_bf16_fp32acc_param_0];
	ld.param.u64 	%rd3, [reduce_sum_bf16_fp32acc_param_1];
	ld.param.u32 	%r9, [reduce_sum_bf16_fp32acc_param_2];
	mov.u32 	%r1, %tid.x;
	mov.u32 	%r2, %ctaid.x;
	mov.u32 	%r3, %ntid.x;
	mad.lo.s32 	%r40, %r2, %r3, %r1;
	and.b32  	%r5, %r1, 31;
	setp.ge.u32 	%p1, %r40, %r9;
	mov.f32 	%f32, 0f00000000;
	@%p1 bra 	$L__BB30_3;
	mov.u32 	%r10, %nctaid.x;
	mul.lo.s32 	%r6, %r3, %r10;
	cvta.to.global.u64 	%rd1, %rd2;
	mov.f32 	%f32, 0f00000000;
$L__BB30_2:
	mul.wide.u32 	%rd4, %r40, 2;
	add.s64 	%rd5, %rd1, %rd4;
	ld.global.u16 	%rs1, [%rd5];
	// begin inline asm
	{ cvt.f32.bf16 %f10, %rs1;}

	// end inline asm
	add.f32 	%f32, %f32, %f10;
	add.s32 	%r40, %r40, %r6;
	setp.lt.u32 	%p2, %r40, %r9;
	@%p2 bra 	$L__BB30_2;
$L__BB30_3:
	mov.b32 	%r11, %f32;
	shfl.sync.down.b32	%r12|%p3, %r11, 16, 31, -1;
	mov.b32 	%f11, %r12;
	add.f32 	%f12, %f32, %f11;
	mov.b32 	%r13, %f12;
	shfl.sync.down.b32	%r14|%p4, %r13, 8, 31, -1;
	mov.b32 	%f13, %r14;
	add.f32 	%f14, %f12, %f13;
	mov.b32 	%r15, %f14;
	shfl.sync.down.b32	%r16|%p5, %r15, 4, 31, -1;
	mov.b32 	%f15, %r16;
	add.f32 	%f16, %f14, %f15;
	mov.b32 	%r17, %f16;
	shfl.sync.down.b32	%r18|%p6, %r17, 2, 31, -1;
	mov.b32 	%f17, %r18;
	add.f32 	%f18, %f16, %f17;
	mov.b32 	%r19, %f18;
	shfl.sync.down.b32	%r20|%p7, %r19, 1, 31, -1;
	mov.b32 	%f19, %r20;
	add.f32 	%f4, %f18, %f19;
	setp.ne.s32 	%p8, %r5, 0;
	@%p8 bra 	$L__BB30_5;
	shr.u32 	%r21, %r1, 3;
	and.b32  	%r22, %r21, 124;
	mov.u32 	%r23, _ZZ23reduce_sum_bf16_fp32accE6shared;
	add.s32 	%r24, %r23, %r22;
	st.shared.f32 	[%r24], %f4;
$L__BB30_5:
	bar.sync 	0;
	setp.gt.u32 	%p9, %r1, 31;
	@%p9 bra 	$L__BB30_10;
	add.s32 	%r25, %r3, 31;
	shr.u32 	%r26, %r25, 5;
	setp.ge.u32 	%p10, %r1, %r26;
	mov.f32 	%f33, 0f00000000;
	@%p10 bra 	$L__BB30_8;
	shl.b32 	%r27, %r5, 2;
	mov.u32 	%r28, _ZZ23reduce_sum_bf16_fp32accE6shared;
	add.s32 	%r29, %r28, %r27;
	ld.shared.f32 	%f33, [%r29];
$L__BB30_8:
	mov.b32 	%r30, %f33;
	shfl.sync.down.b32	%r31|%p11, %r30, 16, 31, -1;
	mov.b32 	%f21, %r31;
	add.f32 	%f22, %f33, %f21;
	mov.b32 	%r32, %f22;
	shfl.sync.down.b32	%r33|%p12, %r32, 8, 31, -1;
	mov.b32 	%f23, %r33;
	add.f32 	%f24, %f22, %f23;
	mov.b32 	%r34, %f24;
	shfl.sync.down.b32	%r35|%p13, %r34, 4, 31, -1;
	mov.b32 	%f25, %r35;
	add.f32 	%f26, %f24, %f25;
	mov.b32 	%r36, %f26;
	shfl.sync.down.b32	%r37|%p14, %r36, 2, 31, -1;
	mov.b32 	%f27, %r37;
	add.f32 	%f28, %f26, %f27;
	mov.b32 	%r38, %f28;
	shfl.sync.down.b32	%r39|%p15, %r38, 1, 31, -1;
	mov.b32 	%f29, %r39;
	add.f32 	%f7, %f28, %f29;
	setp.ne.s32 	%p16, %r1, 0;
	@%p16 bra 	$L__BB30_10;
	// begin inline asm
	{  cvt.rn.bf16.f32 %rs2, %f7;}

	// end inline asm
	cvta.to.global.u64 	%rd6, %rd3;
	mul.wide.u32 	%rd7, %r2, 2;
	add.s64 	%rd8, %rd6, %rd7;
	st.global.u16 	[%rd8], %rs2;
$L__BB30_10:
	ret;

}
	// .globl	reduce_max_bf16_fp32acc
.visible .entry reduce_max_bf16_fp32acc(
	.param .u64 .ptr .align 1 reduce_max_bf16_fp32acc_param_0,
	.param .u64 .ptr .align 1 reduce_max_bf16_fp32acc_param_1,
	.param .u32 reduce_max_bf16_fp32acc_param_2
)
{
	.reg .pred 	%p<17>;
	.reg .b16 	%rs<3>;
	.reg .b32 	%r<41>;
	.reg .b32 	%f<34>;
	.reg .b64 	%rd<9>;
	// demoted variable
	.shared .align 4 .b8 _ZZ23reduce_max_bf16_fp32accE6shared[128];
	ld.param.u64 	%rd2, [reduce_max_bf16_fp32acc_param_0];
	ld.param.u64 	%rd3, [reduce_max_bf16_fp32acc_param_1];
	ld.param.u32 	%r9, [reduce_max_bf16_fp32acc_param_2];
	mov.u32 	%r1, %tid.x;
	mov.u32 	%r2, %ctaid.x;
	mov.u32 	%r3, %ntid.x;
	mad.lo.s32 	%r40, %r2, %r3, %r1;
	and.b32  	%r5, %r1, 31;
	setp.ge.u32 	%p1, %r40, %r9;
	mov.f32 	%f32, 0fFF800000;
	@%p1 bra 	$L__BB31_3;
	mov.u32 	%r10, %nctaid.x;
	mul.lo.s32 	%r6, %r3, %r10;
	cvta.to.global.u64 	%rd1, %rd2;
	mov.f32 	%f32, 0fFF800000;
$L__BB31_2:
	mul.wide.u32 	%rd4, %r40, 2;
	add.s64 	%rd5, %rd1, %rd4;
	ld.global.u16 	%rs1, [%rd5];
	// begin inline asm
	{ cvt.f32.bf16 %f10, %rs1;}

	// end inline asm
	max.f32 	%f32, %f32, %f10;
	add.s32 	%r40, %r40, %r6;
	setp.lt.u32 	%p2, %r40, %r9;
	@%p2 bra 	$L__BB31_2;
$L__BB31_3:
	mov.b32 	%r11, %f32;
	shfl.sync.down.b32	%r12|%p3, %r11, 16, 31, -1;
	mov.b32 	%f11, %r12;
	max.f32 	%f12, %f32, %f11;
	mov.b32 	%r13, %f12;
	shfl.sync.down.b32	%r14|%p4, %r13, 8, 31, -1;
	mov.b32 	%f13, %r14;
	max.f32 	%f14, %f12, %f13;
	mov.b32 	%r15, %f14;
	shfl.sync.down.b32	%r16|%p5, %r15, 4, 31, -1;
	mov.b32 	%f15, %r16;
	max.f32 	%f16, %f14, %f15;
	mov.b32 	%r17, %f16;
	shfl.sync.down.b32	%r18|%p6, %r17, 2, 31, -1;
	mov.b32 	%f17, %r18;
	max.f32 	%f18, %f16, %f17;
	mov.b32 	%r19, %f18;
	shfl.sync.down.b32	%r20|%p7, %r19, 1, 31, -1;
	mov.b32 	%f19, %r20;
	max.f32 	%f4, %f18, %f19;
	setp.ne.s32 	%p8, %r5, 0;
	@%p8 bra 	$L__BB31_5;
	shr.u32 	%r21, %r1, 3;
	and.b32  	%r22, %r21, 124;
	mov.u32 	%r23, _ZZ23reduce_max_bf16_fp32accE6shared;
	add.s32 	%r24, %r23, %r22;
	st.shared.f32 	[%r24], %f4;
$L__BB31_5:
	bar.sync 	0;
	setp.gt.u32 	%p9, %r1, 31;
	@%p9 bra 	$L__BB31_10;
	add.s32 	%r25, %r3, 31;
	shr.u32 	%r26, %r25, 5;
	setp.ge.u32 	%p10, %r1, %r26;
	mov.f32 	%f33, 0fFF800000;
	@%p10 bra 	$L__BB31_8;
	shl.b32 	%r27, %r5, 2;
	mov.u32 	%r28, _ZZ23reduce_max_bf16_fp32accE6shared;
	add.s32 	%r29, %r28, %r27;
	ld.shared.f32 	%f33, [%r29];
$L__BB31_8:
	mov.b32 	%r30, %f33;
	shfl.sync.down.b32	%r31|%p11, %r30, 16, 31, -1;
	mov.b32 	%f21, %r31;
	max.f32 	%f22, %f33, %f21;
	mov.b32 	%r32, %f22;
	shfl.sync.down.b32	%r33|%p12, %r32, 8, 31, -1;
	mov.b32 	%f23, %r33;
	max.f32 	%f24, %f22, %f23;
	mov.b32 	%r34, %f24;
	shfl.sync.down.b32	%r35|%p13, %r34, 4, 31, -1;
	mov.b32 	%f25, %r35;
	max.f32 	%f26, %f24, %f25;
	mov.b32 	%r36, %f26;
	shfl.sync.down.b32	%r37|%p14, %r36, 2, 31, -1;
	mov.b32 	%f27, %r37;
	max.f32 	%f28, %f26, %f27;
	mov.b32 	%r38, %f28;
	shfl.sync.down.b32	%r39|%p15, %r38, 1, 31, -1;
	mov.b32 	%f29, %r39;
	max.f32 	%f7, %f28, %f29;
	setp.ne.s32 	%p16, %r1, 0;
	@%p16 bra 	$L__BB31_10;
	// begin inline asm
	{  cvt.rn.bf16.f32 %rs2, %f7;}

	// end inline asm
	cvta.to.global.u64 	%rd6, %rd3;
	mul.wide.u32 	%rd7, %r2, 2;
	add.s64 	%rd8, %rd6, %rd7;
	st.global.u16 	[%rd8], %rs2;
$L__BB31_10:
	ret;

}
	// .globl	reduce_min_bf16_fp32acc
.visible .entry reduce_min_bf16_fp32acc(
	.param .u64 .ptr .align 1 reduce_min_bf16_fp32acc_param_0,
	.param .u64 .ptr .align 1 reduce_min_bf16_fp32acc_param_1,
	.param .u32 reduce_min_bf16_fp32acc_param_2
)
{
	.reg .pred 	%p<17>;
	.reg .b16 	%rs<3>;
	.reg .b32 	%r<41>;
	.reg .b32 	%f<34>;
	.reg .b64 	%rd<9>;
	// demoted variable
	.shared .align 4 .b8 _ZZ23reduce_min_bf16_fp32accE6shared[128];
	ld.param.u64 	%rd2, [reduce_min_bf16_fp32acc_param_0];
	ld.param.u64 	%rd3, [reduce_min_bf16_fp32acc_param_1];
	ld.param.u32 	%r9, [reduce_min_bf16_fp32acc_param_2];
	mov.u32 	%r1, %tid.x;
	mov.u32 	%r2, %ctaid.x;
	mov.u32 	%r3, %ntid.x;
	mad.lo.s32 	%r40, %r2, %r3, %r1;
	and.b32  	%r5, %r1, 31;
	setp.ge.u32 	%p1, %r40, %r9;
	mov.f32 	%f32, 0f7F800000;
	@%p1 bra 	$L__BB32_3;
	mov.u32 	%r10, %nctaid.x;
	mul.lo.s32 	%r6, %r3, %r10;
	cvta.to.global.u64 	%rd1, %rd2;
	mov.f32 	%f32, 0f7F800000;
$L__BB32_2:
	mul.wide.u32 	%rd4, %r40, 2;
	add.s64 	%rd5, %rd1, %rd4;
	ld.global.u16 	%rs1, [%rd5];
	// begin inline asm
	{ cvt.f32.bf16 %f10, %rs1;}

	// end inline asm
	min.f32 	%f32, %f32, %f10;
	add.s32 	%r40, %r40, %r6;
	setp.lt.u32 	%p2, %r40, %r9;
	@%p2 bra 	$L__BB32_2;
$L__BB32_3:
	mov.b32 	%r11, %f32;
	shfl.sync.down.b32	%r12|%p3, %r11, 16, 31, -1;
	mov.b32 	%f11, %r12;
	min.f32 	%f12, %f32, %f11;
	mov.b32 	%r13, %f12;
	shfl.sync.down.b32	%r14|%p4, %r13, 8, 31, -1;
	mov.b32 	%f13, %r14;
	min.f32 	%f14, %f12, %f13;
	mov.b32 	%r15, %f14;
	shfl.sync.down.b32	%r16|%p5, %r15, 4, 31, -1;
	mov.b32 	%f15, %r16;
	min.f32 	%f16, %f14, %f15;
	mov.b32 	%r17, %f16;
	shfl.sync.down.b32	%r18|%p6, %r17, 2, 31, -1;
	mov.b32 	%f17, %r18;
	min.f32 	%f18, %f16, %f17;
	mov.b32 	%r19, %f18;
	shfl.sync.down.b32	%r20|%p7, %r19, 1, 31, -1;
	mov.b32 	%f19, %r20;
	min.f32 	%f4, %f18, %f19;
	setp.ne.s32 	%p8, %r5, 0;
	@%p8 bra 	$L__BB32_5;
	shr.u32 	%r21, %r1, 3;
	and.b32  	%r22, %r21, 124;
	mov.u32 	%r23, _ZZ23reduce_min_bf16_fp32accE6shared;
	add.s32 	%r24, %r23, %r22;
	st.shared.f32 	[%r24], %f4;
$L__BB32_5:
	bar.sync 	0;
	setp.gt.u32 	%p9, %r1, 31;
	@%p9 bra 	$L__BB32_10;
	add.s32 	%r25, %r3, 31;
	shr.u32 	%r26, %r25, 5;
	setp.ge.u32 	%p10, %r1, %r26;
	mov.f32 	%f33, 0f7F800000;
	@%p10 bra 	$L__BB32_8;
	shl.b32 	%r27, %r5, 2;
	mov.u32 	%r28, _ZZ23reduce_min_bf16_fp32accE6shared;
	add.s32 	%r29, %r28, %r27;
	ld.shared.f32 	%f33, [%r29];
$L__BB32_8:
	mov.b32 	%r30, %f33;
	shfl.sync.down.b32	%r31|%p11, %r30, 16, 31, -1;
	mov.b32 	%f21, %r31;
	min.f32 	%f22, %f33, %f21;
	mov.b32 	%r32, %f22;
	shfl.sync.down.b32	%r33|%p12, %r32, 8, 31, -1;
	mov.b32 	%f23, %r33;
	min.f32 	%f24, %f22, %f23;
	mov.b32 	%r34, %f24;
	shfl.sync.down.b32	%r35|%p13, %r34, 4, 31, -1;
	mov.b32 	%f25, %r35;
	min.f32 	%f26, %f24, %f25;
	mov.b32 	%r36, %f26;
	shfl.sync.down.b32	%r37|%p14, %r36, 2, 31, -1;
	mov.b32 	%f27, %r37;
	min.f32 	%f28, %f26, %f27;
	mov.b32 	%r38, %f28;
	shfl.sync.down.b32	%r39|%p15, %r38, 1, 31, -1;
	mov.b32 	%f29, %r39;
	min.f32 	%f7, %f28, %f29;
	setp.ne.s32 	%p16, %r1, 0;
	@%p16 bra 	$L__BB32_10;
	// begin inline asm
	{  cvt.rn.bf16.f32 %rs2, %f7;}

	// end inline asm
	cvta.to.global.u64 	%rd6, %rd3;
	mul.wide.u32 	%rd7, %r2, 2;
	add.s64 	%rd8, %rd6, %rd7;
	st.global.u16 	[%rd8], %rs2;
$L__BB32_10:
	ret;

}
	// .globl	reduce_sum_dim_bf16_fp32acc
.visible .entry reduce_sum_dim_bf16_fp32acc(
	.param .u64 .ptr .align 1 reduce_sum_dim_bf16_fp32acc_param_0,
	.param .u64 .ptr .align 1 reduce_sum_dim_bf16_fp32acc_param_1,
	.param .u32 reduce_sum_dim_bf16_fp32acc_param_2,
	.param .u32 reduce_sum_dim_bf16_fp32acc_param_3,
	.param .u32 reduce_sum_dim_bf16_fp32acc_param_4
)
{
	.reg .pred 	%p<10>;
	.reg .b16 	%rs<3>;
	.reg .b32 	%r<24>;
	.reg .b32 	%f<13>;
	.reg .b64 	%rd<9>;
	// demoted variable
	.shared .align 4 .b8 _ZZ27reduce_sum_dim_bf16_fp32accE6shared[1024];
	ld.param.u64 	%rd2, [reduce_sum_dim_bf16_fp32acc_param_0];
	ld.param.u64 	%rd3, [reduce_sum_dim_bf16_fp32acc_param_1];
	ld.param.u32 	%r14, [reduce_sum_dim_bf16_fp32acc_param_2];
	ld.param.u32 	%r12, [reduce_sum_dim_bf16_fp32acc_param_3];
	ld.param.u32 	%r13, [reduce_sum_dim_bf16_fp32acc_param_4];
	mov.u32 	%r1, %ctaid.x;
	mov.u32 	%r2, %ctaid.y;
	setp.ge.u32 	%p1, %r1, %r14;
	setp.ge.u32 	%p2, %r2, %r13;
	or.pred  	%p3, %p1, %p2;
	@%p3 bra 	$L__BB33_10;
	mov.u32 	%r3, %tid.x;
	setp.ge.u32 	%p4, %r3, %r12;
	mov.f32 	%f12, 0f00000000;
	@%p4 bra 	$L__BB33_4;
	mul.lo.s32 	%r4, %r12, %r1;
	mov.u32 	%r5, %ntid.x;
	cvta.to.global.u64 	%rd1, %rd2;
	mov.f32 	%f12, 0f00000000;
	mov.u32 	%r22, %r3;
$L__BB33_3:
	add.s32 	%r15, %r22, %r4;
	mad.lo.s32 	%r16, %r15, %r13, %r2;
	mul.wide.u32 	%rd4, %r16, 2;
	add.s64 	%rd5, %rd1, %rd4;
	ld.global.u16 	%rs1, [%rd5];
	// begin inline asm
	{ cvt.f32.bf16 %f6, %rs1;}

	// end inline asm
	add.f32 	%f12, %f12, %f6;
	add.s32 	%r22, %r22, %r5;
	setp.lt.u32 	%p5, %r22, %r12;
	@%p5 bra 	$L__BB33_3;
$L__BB33_4:
	shl.b32 	%r17, %r3, 2;
	mov.u32 	%r18, _ZZ27reduce_sum_dim_bf16_fp32accE6shared;
	add.s32 	%r8, %r18, %r17;
	st.shared.f32 	[%r8], %f12;
	bar.sync 	0;
	mov.u32 	%r23, %ntid.x;
	setp.lt.u32 	%p6, %r23, 2;
	@%p6 bra 	$L__BB33_8;
$L__BB33_5:
	shr.u32 	%r11, %r23, 1;
	setp.ge.u32 	%p7, %r3, %r11;
	@%p7 bra 	$L__BB33_7;
	shl.b32 	%r19, %r11, 2;
	add.s32 	%r20, %r8, %r19;
	ld.shared.f32 	%f7, [%r20];
	ld.shared.f32 	%f8, [%r8];
	add.f32 	%f9, %f7, %f8;
	st.shared.f32 	[%r8], %f9;
$L__BB33_7:
	bar.sync 	0;
	setp.gt.u32 	%p8, %r23, 3;
	mov.u32 	%r23, %r11;
	@%p8 bra 	$L__BB33_5;
$L__BB33_8:
	setp.ne.s32 	%p9, %r3, 0;
	@%p9 bra 	$L__BB33_10;
	ld.shared.f32 	%f10, [_ZZ27reduce_sum_dim_bf16_fp32accE6shared];
	// begin inline asm
	{  cvt.rn.bf16.f32 %rs2, %f10;}

	// end inline asm
	mad.lo.s32 	%r21, %r13, %r1, %r2;
	cvta.to.global.u64 	%rd6, %rd3;
	mul.wide.u32 	%rd7, %r21, 2;
	add.s64 	%rd8, %rd6, %rd7;
	st.global.u16 	[%rd8], %rs2;
$L__BB33_10:
	ret;

}
	// .globl	reduce_max_dim_bf16_fp32acc
.visible .entry reduce_max_dim_bf16_fp32acc(
	.param .u64 .ptr .align 1 reduce_max_dim_bf16_fp32acc_param_0,
	.param .u64 .ptr .align 1 reduce_max_dim_bf16_fp32acc_param_1,
	.param .u32 reduce_max_dim_bf16_fp32acc_param_2,
	.param .u32 reduce_max_dim_bf16_fp32acc_param_3,
	.param .u32 reduce_max_dim_bf16_fp32acc_param_4
)
{
	.reg .pred 	%p<10>;
	.reg .b16 	%rs<3>;
	.reg .b32 	%r<24>;
	.reg .b32 	%f<13>;
	.reg .b64 	%rd<9>;
	// demoted variable
	.shared .align 4 .b8 _ZZ27reduce_max_dim_bf16_fp32accE6shared[1024];
	ld.param.u64 	%rd2, [reduce_max_dim_bf16_fp32acc_param_0];
	ld.param.u64 	%rd3, [reduce_max_dim_bf16_fp32acc_param_1];
	ld.param.u32 	%r14, [reduce_max_dim_bf16_fp32acc_param_2];
	ld.param.u32 	%r12, [reduce_max_dim_bf16_fp32acc_param_3];
	ld.param.u32 	%r13, [reduce_max_dim_bf16_fp32acc_param_4];
	mov.u32 	%r1, %ctaid.x;
	mov.u32 	%r2, %ctaid.y;
	setp.ge.u32 	%p1, %r1, %r14;
	setp.ge.u32 	%p2, %r2, %r13;
	or.pred  	%p3, %p1, %p2;
	@%p3 bra 	$L__BB34_10;
	mov.u32 	%r3, %tid.x;
	setp.ge.u32 	%p4, %r3, %r12;
	mov.f32 	%f12, 0fFF800000;
	@%p4 bra 	$L__BB34_4;
	mul.lo.s32 	%r4, %r12, %r1;
	mov.u32 	%r5, %ntid.x;
	cvta.to.global.u64 	%rd1, %rd2;
	mov.f32 	%f12, 0fFF800000;
	mov.u32 	%r22, %r3;
$L__BB34_3:
	add.s32 	%r15, %r22, %r4;
	mad.lo.s32 	%r16, %r15, %r13, %r2;
	mul.wide.u32 	%rd4, %r16, 2;
	add.s64 	%rd5, %rd1, %rd4;
	ld.global.u16 	%rs1, [%rd5];
	// begin inline asm
	{ cvt.f32.bf16 %f6, %rs1;}

	// end inline asm
	max.f32 	%f12, %f12, %f6;
	add.s32 	%r22, %r22, %r5;
	setp.lt.u32 	%p5, %r22, %r12;
	@%p5 bra 	$L__BB34_3;
$L__BB34_4:
	shl.b32 	%r17, %r3, 2;
	mov.u32 	%r18, _ZZ27reduce_max_dim_bf16_fp32accE6shared;
	add.s32 	%r8, %r18, %r17;
	st.shared.f32 	[%r8], %f12;
	bar.sync 	0;
	mov.u32 	%r23, %ntid.x;
	setp.lt.u32 	%p6, %r23, 2;
	@%p6 bra 	$L__BB34_8;
$L__BB34_5:
	shr.u32 	%r11, %r23, 1;
	setp.ge.u32 	%p7, %r3, %r11;
	@%p7 bra 	$L__BB34_7;
	ld.shared.f32 	%f7, [%r8];
	shl.b32 	%r19, %r11, 2;
	add.s32 	%r20, %r8, %r19;
	ld.shared.f32 	%f8, [%r20];
	max.f32 	%f9, %f7, %f8;
	st.shared.f32 	[%r8], %f9;
$L__BB34_7:
	bar.sync 	0;
	setp.gt.u32 	%p8, %r23, 3;
	mov.u32 	%r23, %r11;
	@%p8 bra 	$L__BB34_5;
$L__BB34_8:
	setp.ne.s32 	%p9, %r3, 0;
	@%p9 bra 	$L__BB34_10;
	ld.shared.f32 	%f10, [_ZZ27reduce_max_dim_bf16_fp32accE6shared];
	// begin inline asm
	{  cvt.rn.bf16.f32 %rs2, %f10;}

	// end inline asm
	mad.lo.s32 	%r21, %r13, %r1, %r2;
	cvta.to.global.u64 	%rd6, %rd3;
	mul.wide.u32 	%rd7, %r21, 2;
	add.s64 	%rd8, %rd6, %rd7;
	st.global.u16 	[%rd8], %rs2;
$L__BB34_10:
	ret;

}
	// .globl	reduce_min_dim_bf16_fp32acc
.visible .entry reduce_min_dim_bf16_fp32acc(
	.param .u64 .ptr .align 1 reduce_min_dim_bf16_fp32acc_param_0,
	.param .u64 .ptr .align 1 reduce_min_dim_bf16_fp32acc_param_1,
	.param .u32 reduce_min_dim_bf16_fp32acc_param_2,
	.param .u32 reduce_min_dim_bf16_fp32acc_param_3,
	.param .u32 reduce_min_dim_bf16_fp32acc_param_4
)
{
	.reg .pred 	%p<10>;
	.reg .b16 	%rs<3>;
	.reg .b32 	%r<24>;
	.reg .b32 	%f<13>;
	.reg .b64 	%rd<9>;
	// demoted variable
	.shared .align 4 .b8 _ZZ27reduce_min_dim_bf16_fp32accE6shared[1024];
	ld.param.u64 	%rd2, [reduce_min_dim_bf16_fp32acc_param_0];
	ld.param.u64 	%rd3, [reduce_min_dim_bf16_fp32acc_param_1];
	ld.param.u32 	%r14, [reduce_min_dim_bf16_fp32acc_param_2];
	ld.param.u32 	%r12, [reduce_min_dim_bf16_fp32acc_param_3];
	ld.param.u32 	%r13, [reduce_min_dim_bf16_fp32acc_param_4];
	mov.u32 	%r1, %ctaid.x;
	mov.u32 	%r2, %ctaid.y;
	setp.ge.u32 	%p1, %r1, %r14;
	setp.ge.u32 	%p2, %r2, %r13;
	or.pred  	%p3, %p1, %p2;
	@%p3 bra 	$L__BB35_10;
	mov.u32 	%r3, %tid.x;
	setp.ge.u32 	%p4, %r3, %r12;
	mov.f32 	%f12, 0f7F800000;
	@%p4 bra 	$L__BB35_4;
	mul.lo.s32 	%r4, %r12, %r1;
	mov.u32 	%r5, %ntid.x;
	cvta.to.global.u64 	%rd1, %rd2;
	mov.f32 	%f12, 0f7F800000;
	mov.u32 	%r22, %r3;
$L__BB35_3:
	add.s32 	%r15, %r22, %r4;
	mad.lo.s32 	%r16, %r15, %r13, %r2;
	mul.wide.u32 	%rd4, %r16, 2;
	add.s64 	%rd5, %rd1, %rd4;
	ld.global.u16 	%rs1, [%rd5];
	// begin inline asm
	{ cvt.f32.bf16 %f6, %rs1;}

	// end inline asm
	min.f32 	%f12, %f12, %f6;
	add.s32 	%r22, %r22, %r5;
	setp.lt.u32 	%p5, %r22, %r12;
	@%p5 bra 	$L__BB35_3;
$L__BB35_4:
	shl.b32 	%r17, %r3, 2;
	mov.u32 	%r18, _ZZ27reduce_min_dim_bf16_fp32accE6shared;
	add.s32 	%r8, %r18, %r17;
	st.shared.f32 	[%r8], %f12;
	bar.sync 	0;
	mov.u32 	%r23, %ntid.x;
	setp.lt.u32 	%p6, %r23, 2;
	@%p6 bra 	$L__BB35_8;
$L__BB35_5:
	shr.u32 	%r11, %r23, 1;
	setp.ge.u32 	%p7, %r3, %r11;
	@%p7 bra 	$L__BB35_7;
	ld.shared.f32 	%f7, [%r8];
	shl.b32 	%r19, %r11, 2;
	add.s32 	%r20, %r8, %r19;
	ld.shared.f32 	%f8, [%r20];
	min.f32 	%f9, %f7, %f8;
	st.shared.f32 	[%r8], %f9;
$L__BB35_7:
	bar.sync 	0;
	setp.gt.u32 	%p8, %r23, 3;
	mov.u32 	%r23, %r11;
	@%p8 bra 	$L__BB35_5;
$L__BB35_8:
	setp.ne.s32 	%p9, %r3, 0;
	@%p9 bra 	$L__BB35_10;
	ld.shared.f32 	%f10, [_ZZ27reduce_min_dim_bf16_fp32accE6shared];
	// begin inline asm
	{  cvt.rn.bf16.f32 %rs2, %f10;}

	// end inline asm
	mad.lo.s32 	%r21, %r13, %r1, %r2;
	cvta.to.global.u64 	%rd6, %rd3;
	mul.wide.u32 	%rd7, %r21, 2;
	add.s64 	%rd8, %rd6, %rd7;
	st.global.u16 	[%rd8], %rs2;
$L__BB35_10:
	ret;

}
	// .globl	argmax_dim_f32
.visible .entry argmax_dim_f32(
	.param .u64 .ptr .align 1 argmax_dim_f32_param_0,
	.param .u64 .ptr .align 1 argmax_dim_f32_param_1,
	.param .u32 argmax_dim_f32_param_2,
	.param .u32 argmax_dim_f32_param_3,
	.param .u32 argmax_dim_f32_param_4
)
{
	.reg .pred 	%p<12>;
	.reg .b32 	%r<29>;
	.reg .b32 	%f<11>;
	.reg .b64 	%rd<19>;
	// demoted variable
	.shared .align 4 .b8 _ZZ14argmax_dim_f32E10shared_val[1024];
	// demoted variable
	.shared .align 8 .b8 _ZZ14argmax_dim_f32E10shared_idx[2048];
	ld.param.u64 	%rd5, [argmax_dim_f32_param_0];
	ld.param.u64 	%rd6, [argmax_dim_f32_param_1];
	ld.param.u32 	%r15, [argmax_dim_f32_param_2];
	ld.param.u32 	%r13, [argmax_dim_f32_param_3];
	ld.param.u32 	%r14, [argmax_dim_f32_param_4];
	mov.u32 	%r1, %ctaid.x;
	mov.u32 	%r2, %ctaid.y;
	setp.ge.u32 	%p1, %r1, %r15;
	setp.ge.u32 	%p2, %r2, %r14;
	or.pred  	%p3, %p1, %p2;
	@%p3 bra 	$L__BB36_11;
	mov.u32 	%r3, %tid.x;
	setp.ge.u32 	%p4, %r3, %r13;
	mov.b64 	%rd18, 0;
	mov.f32 	%f10, 0fFF800000;
	@%p4 bra 	$L__BB36_4;
	mul.lo.s32 	%r4, %r13, %r1;
	mov.u32 	%r5, %ntid.x;
	cvta.to.global.u64 	%rd1, %rd5;
	mov.f32 	%f10, 0fFF800000;
	mov.b64 	%rd18, 0;
	mov.u32 	%r27, %r3;
$L__BB36_3:
	add.s32 	%r16, %r27, %r4;
	mad.lo.s32 	%r17, %r16, %r14, %r2;
	mul.wide.u32 	%rd9, %r17, 4;
	add.s64 	%rd10, %rd1, %rd9;
	ld.global.f32 	%f7, [%rd10];
	setp.gt.f32 	%p5, %f7, %f10;
	cvt.u64.u32 	%rd11, %r27;
	selp.f32 	%f10, %f7, %f10, %p5;
	selp.b64 	%rd18, %rd11, %rd18, %p5;
	add.s32 	%r27, %r27, %r5;
	setp.lt.u32 	%p6, %r27, %r13;
	@%p6 bra 	$L__BB36_3;
$L__BB36_4:
	shl.b32 	%r18, %r3, 2;
	mov.u32 	%r19, _ZZ14argmax_dim_f32E10shared_val;
	add.s32 	%r8, %r19, %r18;
	st.shared.f32 	[%r8], %f10;
	shl.b32 	%r20, %r3, 3;
	mov.u32 	%r21, _ZZ14argmax_dim_f32E10shared_idx;
	add.s32 	%r9, %r21, %r20;
	st.shared.u64 	[%r9], %rd18;
	bar.sync 	0;
	mov.u32 	%r28, %ntid.x;
	setp.lt.u32 	%p7, %r28, 2;
	@%p7 bra 	$L__BB36_9;
$L__BB36_5:
	mov.u32 	%r11, %r28;
	shr.u32 	%r28, %r11, 1;
	setp.ge.u32 	%p8, %r3, %r28;
	@%p8 bra 	$L__BB36_8;
	shl.b32 	%r22, %r28, 2;
	add.s32 	%r23, %r8, %r22;
	ld.shared.f32 	%f4, [%r23];
	ld.shared.f32 	%f8, [%r8];
	setp.leu.f32 	%p9, %f4, %f8;
	@%p9 bra 	$L__BB36_8;
	st.shared.f32 	[%r8], %f4;
	shl.b32 	%r24, %r28, 3;
	add.s32 	%r25, %r9, %r24;
	ld.shared.u64 	%rd12, [%r25];
	st.shared.u64 	[%r9], %rd12;
$L__BB36_8:
	bar.sync 	0;
	setp.gt.u32 	%p10, %r11, 3;
	@%p10 bra 	$L__BB36_5;
$L__BB36_9:
	setp.ne.s32 	%p11, %r3, 0;
	@%p11 bra 	$L__BB36_11;
	ld.shared.u64 	%rd13, [_ZZ14argmax_dim_f32E10shared_idx];
	mad.lo.s32 	%r26, %r14, %r1, %r2;
	cvta.to.global.u64 	%rd14, %rd6;
	mul.wide.u32 	%rd15, %r26, 8;
	add.s64 	%rd16, %rd14, %rd15;
	st.global.u64 	[%rd16], %rd13;
$L__BB36_11:
	ret;

}
	// .globl	argmax_dim_f64
.visible .entry argmax_dim_f64(
	.param .u64 .ptr .align 1 argmax_dim_f64_param_0,
	.param .u64 .ptr .align 1 argmax_dim_f64_param_1,
	.param .u32 argmax_dim_f64_param_2,
	.param .u32 argmax_dim_f64_param_3,
	.param .u32 argmax_dim_f64_param_4
)
{
	.reg .pred 	%p<12>;
	.reg .b32 	%r<27>;
	.reg .b64 	%rd<19>;
	.reg .b64 	%fd<11>;
	// demoted variable
	.shared .align 8 .b8 _ZZ14argmax_dim_f64E10shared_val[2048];
	// demoted variable
	.shared .align 8 .b8 _ZZ14argmax_dim_f64E10shared_idx[2048];
	ld.param.u64 	%rd5, [argmax_dim_f64_param_0];
	ld.param.u64 	%rd6, [argmax_dim_f64_param_1];
	ld.param.u32 	%r16, [argmax_dim_f64_param_2];
	ld.param.u32 	%r14, [argmax_dim_f64_param_3];
	ld.param.u32 	%r15, [argmax_dim_f64_param_4];
	mov.u32 	%r1, %ctaid.x;
	mov.u32 	%r2, %ctaid.y;
	setp.ge.u32 	%p1, %r1, %r16;
	setp.ge.u32 	%p2, %r2, %r15;
	or.pred  	%p3, %p1, %p2;
	@%p3 bra 	$L__BB37_11;
	mov.u32 	%r3, %tid.x;
	setp.ge.u32 	%p4, %r3, %r14;
	mov.b64 	%rd18, 0;
	mov.f64 	%fd10, 0dFFF0000000000000;
	@%p4 bra 	$L__BB37_4;
	mul.lo.s32 	%r4, %r14, %r1;
	mov.u32 	%r5, %ntid.x;
	cvta.to.global.u64 	%rd1, %rd5;
	mov.f64 	%fd10, 0dFFF0000000000000;
	mov.b64 	%rd18, 0;
	mov.u32 	%r25, %r3;
$L__BB37_3:
	add.s32 	%r17, %r25, %r4;
	mad.lo.s32 	%r18, %r17, %r15, %r2;
	mul.wide.u32 	%rd9, %r18, 8;
	add.s64 	%rd10, %rd1, %rd9;
	ld.global.f64 	%fd7, [%rd10];
	setp.gt.f64 	%p5, %fd7, %fd10;
	cvt.u64.u32 	%rd11, %r25;
	selp.f64 	%fd10, %fd7, %fd10, %p5;
	selp.b64 	%rd18, %rd11, %rd18, %p5;
	add.s32 	%r25, %r25, %r5;
	setp.lt.u32 	%p6, %r25, %r14;
	@%p6 bra 	$L__BB37_3;
$L__BB37_4:
	shl.b32 	%r19, %r3, 3;
	mov.u32 	%r20, _ZZ14argmax_dim_f64E10shared_val;
	add.s32 	%r8, %r20, %r19;
	st.shared.f64 	[%r8], %fd10;
	mov.u32 	%r21, _ZZ14argmax_dim_f64E10shared_idx;
	add.s32 	%r9, %r21, %r19;
	st.shared.u64 	[%r9], %rd18;
	bar.sync 	0;
	mov.u32 	%r26, %ntid.x;
	setp.lt.u32 	%p7, %r26, 2;
	@%p7 bra 	$L__BB37_9;
$L__BB37_5:
	mov.u32 	%r11, %r26;
	shr.u32 	%r26, %r11, 1;
	setp.ge.u32 	%p8, %r3, %r26;
	@%p8 bra 	$L__BB37_8;
	shl.b32 	%r13, %r26, 3;
	add.s32 	%r22, %r8, %r13;
	ld.shared.f64 	%fd4, [%r22];
	ld.shared.f64 	%fd8, [%r8];
	setp.leu.f64 	%p9, %fd4, %fd8;
	@%p9 bra 	$L__BB37_8;
	st.shared.f64 	[%r8], %fd4;
	add.s32 	%r23, %r9, %r13;
	ld.shared.u64 	%rd12, [%r23];
	st.shared.u64 	[%r9], %rd12;
$L__BB37_8:
	bar.sync 	0;
	setp.gt.u32 	%p10, %r11, 3;
	@%p10 bra 	$L__BB37_5;
$L__BB37_9:
	setp.ne.s32 	%p11, %r3, 0;
	@%p11 bra 	$L__BB37_11;
	ld.shared.u64 	%rd13, [_ZZ14argmax_dim_f64E10shared_idx];
	mad.lo.s32 	%r24, %r15, %r1, %r2;
	cvta.to.global.u64 	%rd14, %rd6;
	mul.wide.u32 	%rd15, %r24, 8;
	add.s64 	%rd16, %rd14, %rd15;
	st.global.u64 	[%rd16], %rd13;
$L__BB37_11:
	ret;

}
	// .globl	argmax_dim_f16
.visible .entry argmax_dim_f16(
	.param .u64 .ptr .align 1 argmax_dim_f16_param_0,
	.param .u64 .ptr .align 1 argmax_dim_f16_param_1,
	.param .u32 argmax_dim_f16_param_2,
	.param .u32 argmax_dim_f16_param_3,
	.param .u32 argmax_dim_f16_param_4
)
{
	.reg .pred 	%p<12>;
	.reg .b16 	%rs<2>;
	.reg .b32 	%r<29>;
	.reg .b32 	%f<11>;
	.reg .b64 	%rd<19>;
	// demoted variable
	.shared .align 4 .b8 _ZZ14argmax_dim_f16E10shared_val[1024];
	// demoted variable
	.shared .align 8 .b8 _ZZ14argmax_dim_f16E10shared_idx[2048];
	ld.param.u64 	%rd5, [argmax_dim_f16_param_0];
	ld.param.u64 	%rd6, [argmax_dim_f16_param_1];
	ld.param.u32 	%r15, [argmax_dim_f16_param_2];
	ld.param.u32 	%r13, [argmax_dim_f16_param_3];
	ld.param.u32 	%r14, [argmax_dim_f16_param_4];
	mov.u32 	%r1, %ctaid.x;
	mov.u32 	%r2, %ctaid.y;
	setp.ge.u32 	%p1, %r1, %r15;
	setp.ge.u32 	%p2, %r2, %r14;
	or.pred  	%p3, %p1, %p2;
	@%p3 bra 	$L__BB38_11;
	mov.u32 	%r3, %tid.x;
	setp.ge.u32 	%p4, %r3, %r13;
	mov.b64 	%rd18, 0;
	mov.f32 	%f10, 0fFF800000;
	@%p4 bra 	$L__BB38_4;
	mul.lo.s32 	%r4, %r13, %r1;
	mov.u32 	%r5, %ntid.x;
	cvta.to.global.u64 	%rd1, %rd5;
	mov.f32 	%f10, 0fFF800000;
	mov.b64 	%rd18, 0;
	mov.u32 	%r27, %r3;
$L__BB38_3:
	add.s32 	%r16, %r27, %r4;
	mad.lo.s32 	%r17, %r16, %r14, %r2;
	mul.wide.u32 	%rd9, %r17, 2;
	add.s64 	%rd10, %rd1, %rd9;
	ld.global.u16 	%rs1, [%rd10];
	// begin inline asm
	{  cvt.f32.f16 %f7, %rs1;}

	// end inline asm
	setp.gt.f32 	%p5, %f7, %f10;
	cvt.u64.u32 	%rd11, %r27;
	selp.f32 	%f10, %f7, %f10, %p5;
	selp.b64 	%rd18, %rd11, %rd18, %p5;
	add.s32 	%r27, %r27, %r5;
	setp.lt.u32 	%p6, %r27, %r13;
	@%p6 bra 	$L__BB38_3;
$L__BB38_4:
	shl.b32 	%r18, %r3, 2;
	mov.u32 	%r19, _ZZ14argmax_dim_f16E10shared_val;
	add.s32 	%r8, %r19, %r18;
	st.shared.f32 	[%r8], %f10;
	shl.b32 	%r20, %r3, 3;
	mov.u32 	%r21, _ZZ14argmax_dim_f16E10shared_idx;
	add.s32 	%r9, %r21, %r20;
	st.shared.u64 	[%r9], %rd18;
	bar.sync 	0;
	mov.u32 	%r28, %ntid.x;
	setp.lt.u32 	%p7, %r28, 2;
	@%p7 bra 	$L__BB38_9;
$L__BB38_5:
	mov.u32 	%r11, %r28;
	shr.u32 	%r28, %r11, 1;
	setp.ge.u32 	%p8, %r3, %r28;
	@%p8 bra 	$L__BB38_8;
	shl.b32 	%r22, %r28, 2;
	add.s32 	%r23, %r8, %r22;
	ld.shared.f32 	%f4, [%r23];
	ld.shared.f32 	%f8, [%r8];
	setp.leu.f32 	%p9, %f4, %f8;
	@%p9 bra 	$L__BB38_8;
	st.shared.f32 	[%r8], %f4;
	shl.b32 	%r24, %r28, 3;
	add.s32 	%r25, %r9, %r24;
	ld.shared.u64 	%rd12, [%r25];
	st.shared.u64 	[%r9], %rd12;
$L__BB38_8:
	bar.sync 	0;
	setp.gt.u32 	%p10, %r11, 3;
	@%p10 bra 	$L__BB38_5;
$L__BB38_9:
	setp.ne.s32 	%p11, %r3, 0;
	@%p11 bra 	$L__BB38_11;
	ld.shared.u64 	%rd13, [_ZZ14argmax_dim_f16E10shared_idx];
	mad.lo.s32 	%r26, %r14, %r1, %r2;
	cvta.to.global.u64 	%rd14, %rd6;
	mul.wide.u32 	%rd15, %r26, 8;
	add.s64 	%rd16, %rd14, %rd15;
	st.global.u64 	[%rd16], %rd13;
$L__BB38_11:
	ret;

}
	// .globl	argmax_dim_bf16
.visible .entry argmax_dim_bf16(
	.param .u64 .ptr .align 1 argmax_dim_bf16_param_0,
	.param .u64 .ptr .align 1 argmax_dim_bf16_param_1,
	.param .u32 argmax_dim_bf16_param_2,
	.param .u32 argmax_dim_bf16_param_3,
	.param .u32 argmax_dim_bf16_param_4
)
{
	.reg .pred 	%p<12>;
	.reg .b16 	%rs<2>;
	.reg .b32 	%r<29>;
	.reg .b32 	%f<11>;
	.reg .b64 	%rd<19>;
	// demoted variable
	.shared .align 4 .b8 _ZZ15argmax_dim_bf16E10shared_val[1024];
	// demoted variable
	.shared .align 8 .b8 _ZZ15argmax_dim_bf16E10shared_idx[2048];
	ld.param.u64 	%rd5, [argmax_dim_bf16_param_0];
	ld.param.u64 	%rd6, [argmax_dim_bf16_param_1];
	ld.param.u32 	%r15, [argmax_dim_bf16_param_2];
	ld.param.u32 	%r13, [argmax_dim_bf16_param_3];
	ld.param.u32 	%r14, [argmax_dim_bf16_param_4];
	mov.u32 	%r1, %ctaid.x;
	mov.u32 	%r2, %ctaid.y;
	setp.ge.u32 	%p1, %r1, %r15;
	setp.ge.u32 	%p2, %r2, %r14;
	or.pred  	%p3, %p1, %p2;
	@%p3 bra 	$L__BB39_11;
	mov.u32 	%r3, %tid.x;
	setp.ge.u32 	%p4, %r3, %r13;
	mov.b64 	%rd18, 0;
	mov.f32 	%f10, 0fFF800000;
	@%p4 bra 	$L__BB39_4;
	mul.lo.s32 	%r4, %r13, %r1;
	mov.u32 	%r5, %ntid.x;
	cvta.to.global.u64 	%rd1, %rd5;
	mov.f32 	%f10, 0fFF800000;
	mov.b64 	%rd18, 0;
	mov.u32 	%r27, %r3;
$L__BB39_3:
	add.s32 	%r16, %r27, %r4;
	mad.lo.s32 	%r17, %r16, %r14, %r2;
	mul.wide.u32 	%rd9, %r17, 2;
	add.s64 	%rd10, %rd1, %rd9;
	ld.global.u16 	%rs1, [%rd10];
	// begin inline asm
	{ cvt.f32.bf16 %f7, %rs1;}

	// end inline asm
	setp.gt.f32 	%p5, %f7, %f10;
	cvt.u64.u32 	%rd11, %r27;
	selp.f32 	%f10, %f7, %f10, %p5;
	selp.b64 	%rd18, %rd11, %rd18, %p5;
	add.s32 	%r27, %r27, %r5;
	setp.lt.u32 	%p6, %r27, %r13;
	@%p6 bra 	$L__BB39_3;
$L__BB39_4:
	shl.b32 	%r18, %r3, 2;
	mov.u32 	%r19, _ZZ15argmax_dim_bf16E10shared_val;
	add.s32 	%r8, %r19, %r18;
	st.shared.f32 	[%r8], %f10;
	shl.b32 	%r20, %r3, 3;
	mov.u32 	%r21, _ZZ15argmax_dim_bf16E10shared_idx;
	add.s32 	%r9, %r21, %r20;
	st.shared.u64 	[%r9], %rd18;
	bar.sync 	0;
	mov.u32 	%r28, %ntid.x;
	setp.lt.u32 	%p7, %r28, 2;
	@%p7 bra 	$L__BB39_9;
$L__BB39_5:
	mov.u32 	%r11, %r28;
	shr.u32 	%r28, %r11, 1;
	setp.ge.u32 	%p8, %r3, %r28;
	@%p8 bra 	$L__BB39_8;
	shl.b32 	%r22, %r28, 2;
	add.s32 	%r23, %r8, %r22;
	ld.shared.f32 	%f4, [%r23];
	ld.shared.f32 	%f8, [%r8];
	setp.leu.f32 	%p9, %f4, %f8;
	@%p9 bra 	$L__BB39_8;
	st.shared.f32 	[%r8], %f4;
	shl.b32 	%r24, %r28, 3;
	add.s32 	%r25, %r9, %r24;
	ld.shared.u64 	%rd12, [%r25];
	st.shared.u64 	[%r9], %rd12;
$L__BB39_8:
	bar.sync 	0;
	setp.gt.u32 	%p10, %r11, 3;
	@%p10 bra 	$L__BB39_5;
$L__BB39_9:
	setp.ne.s32 	%p11, %r3, 0;
	@%p11 bra 	$L__BB39_11;
	ld.shared.u64 	%rd13, [_ZZ15argmax_dim_bf16E10shared_idx];
	mad.lo.s32 	%r26, %r14, %r1, %r2;
	cvta.to.global.u64 	%rd14, %rd6;
	mul.wide.u32 	%rd15, %r26, 8;
	add.s64 	%rd16, %rd14, %rd15;
	st.global.u64 	[%rd16], %rd13;
$L__BB39_11:
	ret;

}
	// .globl	argmin_dim_f32
.visible .entry argmin_dim_f32(
	.param .u64 .ptr .align 1 argmin_dim_f32_param_0,
	.param .u64 .ptr .align 1 argmin_dim_f32_param_1,
	.param .u32 argmin_dim_f32_param_2,
	.param .u32 argmin_dim_f32_param_3,
	.param .u32 argmin_dim_f32_param_4
)
{
	.reg .pred 	%p<12>;
	.reg .b32 	%r<29>;
	.reg .b32 	%f<11>;
	.reg .b64 	%rd<19>;
	// demoted variable
	.shared .align 4 .b8 _ZZ14argmin_dim_f32E10shared_val[1024];
	// demoted variable
	.shared .align 8 .b8 _ZZ14argmin_dim_f32E10shared_idx[2048];
	ld.param.u64 	%rd5, [argmin_dim_f32_param_0];
	ld.param.u64 	%rd6, [argmin_dim_f32_param_1];
	ld.param.u32 	%r15, [argmin_dim_f32_param_2];
	ld.param.u32 	%r13, [argmin_dim_f32_param_3];
	ld.param.u32 	%r14, [argmin_dim_f32_param_4];
	mov.u32 	%r1, %ctaid.x;
	mov.u32 	%r2, %ctaid.y;
	setp.ge.u32 	%p1, %r1, %r15;
	setp.ge.u32 	%p2, %r2, %r14;
	or.pred  	%p3, %p1, %p2;
	@%p3 bra 	$L__BB40_11;
	mov.u32 	%r3, %tid.x;
	setp.ge.u32 	%p4, %r3, %r13;
	mov.b64 	%rd18, 0;
	mov.f32 	%f10, 0f7F800000;
	@%p4 bra 	$L__BB40_4;
	mul.lo.s32 	%r4, %r13, %r1;
	mov.u32 	%r5, %ntid.x;
	cvta.to.global.u64 	%rd1, %rd5;
	mov.f32 	%f10, 0f7F800000;
	mov.b64 	%rd18, 0;
	mov.u32 	%r27, %r3;
$L__BB40_3:
	add.s32 	%r16, %r27, %r4;
	mad.lo.s32 	%r17, %r16, %r14, %r2;
	mul.wide.u32 	%rd9, %r17, 4;
	add.s64 	%rd10, %rd1, %rd9;
	ld.global.f32 	%f7, [%rd10];
	setp.lt.f32 	%p5, %f7, %f10;
	cvt.u64.u32 	%rd11, %r27;
	selp.f32 	%f10, %f7, %f10, %p5;
	selp.b64 	%rd18, %rd11, %rd18, %p5;
	add.s32 	%r27, %r27, %r5;
	setp.lt.u32 	%p6, %r27, %r13;
	@%p6 bra 	$L__BB40_3;
$L__BB40_4:
	shl.b32 	%r18, %r3, 2;
	mov.u32 	%r19, _ZZ14argmin_dim_f32E10shared_val;
	add.s32 	%r8, %r19, %r18;
	st.shared.f32 	[%r8], %f10;
	shl.b32 	%r20, %r3, 3;
	mov.u32 	%r21, _ZZ14argmin_dim_f32E10shared_idx;
	add.s32 	%r9, %r21, %r20;
	st.shared.u64 	[%r9], %rd18;
	bar.sync 	0;
	mov.u32 	%r28, %ntid.x;
	setp.lt.u32 	%p7, %r28, 2;
	@%p7 bra 	$L__BB40_9;
$L__BB40_5:
	mov.u32 	%r11, %r28;
	shr.u32 	%r28, %r11, 1;
	setp.ge.u32 	%p8, %r3, %r28;
	@%p8 bra 	$L__BB40_8;
	shl.b32 	%r22, %r28, 2;
	add.s32 	%r23, %r8, %r22;
	ld.shared.f32 	%f4, [%r23];
	ld.shared.f32 	%f8, [%r8];
	setp.geu.f32 	%p9, %f4, %f8;
	@%p9 bra 	$L__BB40_8;
	st.shared.f32 	[%r8], %f4;
	shl.b32 	%r24, %r28, 3;
	add.s32 	%r25, %r9, %r24;
	ld.shared.u64 	%rd12, [%r25];
	st.shared.u64 	[%r9], %rd12;
$L__BB40_8:
	bar.sync 	0;
	setp.gt.u32 	%p10, %r11, 3;
	@%p10 bra 	$L__BB40_5;
$L__BB40_9:
	setp.ne.s32 	%p11, %r3, 0;
	@%p11 bra 	$L__BB40_11;
	ld.shared.u64 	%rd13, [_ZZ14argmin_dim_f32E10shared_idx];
	mad.lo.s32 	%r26, %r14, %r1, %r2;
	cvta.to.global.u64 	%rd14, %rd6;
	mul.wide.u32 	%rd15, %r26, 8;
	add.s64 	%rd16, %rd14, %rd15;
	st.global.u64 	[%rd16], %rd13;
$L__BB40_11:
	ret;

}
	// .globl	argmin_dim_f64
.visible .entry argmin_dim_f64(
	.param .u64 .ptr .align 1 argmin_dim_f64_param_0,
	.param .u64 .ptr .align 1 argmin_dim_f64_param_1,
	.param .u32 argmin_dim_f64_param_2,
	.param .u32 argmin_dim_f64_param_3,
	.param .u32 argmin_dim_f64_param_4
)
{
	.reg .pred 	%p<12>;
	.reg .b32 	%r<27>;
	.reg .b64 	%rd<19>;
	.reg .b64 	%fd<11>;
	// demoted variable
	.shared .align 8 .b8 _ZZ14argmin_dim_f64E10shared_val[2048];
	// demoted variable
	.shared .align 8 .b8 _ZZ14argmin_dim_f64E10shared_idx[2048];
	ld.param.u64 	%rd5, [argmin_dim_f64_param_0];
	ld.param.u64 	%rd6, [argmin_dim_f64_param_1];
	ld.param.u32 	%r16, [argmin_dim_f64_param_2];
	ld.param.u32 	%r14, [argmin_dim_f64_param_3];
	ld.param.u32 	%r15, [argmin_dim_f64_param_4];
	mov.u32 	%r1, %ctaid.x;
	mov.u32 	%r2, %ctaid.y;
	setp.ge.u32 	%p1, %r1, %r16;
	setp.ge.u32 	%p2, %r2, %r15;
	or.pred  	%p3, %p1, %p2;
	@%p3 bra 	$L__BB41_11;
	mov.u32 	%r3, %tid.x;
	setp.ge.u32 	%p4, %r3, %r14;
	mov.b64 	%rd18, 0;
	mov.f64 	%fd10, 0d7FF0000000000000;
	@%p4 bra 	$L__BB41_4;
	mul.lo.s32 	%r4, %r14, %r1;
	mov.u32 	%r5, %ntid.x;
	cvta.to.global.u64 	%rd1, %rd5;
	mov.f64 	%fd10, 0d7FF0000000000000;
	mov.b64 	%rd18, 0;
	mov.u32 	%r25, %r3;
$L__BB41_3:
	add.s32 	%r17, %r25, %r4;
	mad.lo.s32 	%r18, %r17, %r15, %r2;
	mul.wide.u32 	%rd9, %r18, 8;
	add.s64 	%rd10, %rd1, %rd9;
	ld.global.f64 	%fd7, [%rd10];
	setp.lt.f64 	%p5, %fd7, %fd10;
	cvt.u64.u32 	%rd11, %r25;
	selp.f64 	%fd10, %fd7, %fd10, %p5;
	selp.b64 	%rd18, %rd11, %rd18, %p5;
	add.s32 	%r25, %r25, %r5;
	setp.lt.u32 	%p6, %r25, %r14;
	@%p6 bra 	$L__BB41_3;
$L__BB41_4:
	shl.b32 	%r19, %r3, 3;
	mov.u32 	%r20, _ZZ14argmin_dim_f64E10shared_val;
	add.s32 	%r8, %r20, %r19;
	st.shared.f64 	[%r8], %fd10;
	mov.u32 	%r21, _ZZ14argmin_dim_f64E10shared_idx;
	add.s32 	%r9, %r21, %r19;
	st.shared.u64 	[%r9], %rd18;
	bar.sync 	0;
	mov.u32 	%r26, %ntid.x;
	setp.lt.u32 	%p7, %r26, 2;
	@%p7 bra 	$L__BB41_9;
$L__BB41_5:
	mov.u32 	%r11, %r26;
	shr.u32 	%r26, %r11, 1;
	setp.ge.u32 	%p8, %r3, %r26;
	@%p8 bra 	$L__BB41_8;
	shl.b32 	%r13, %r26, 3;
	add.s32 	%r22, %r8, %r13;
	ld.shared.f64 	%fd4, [%r22];
	ld.shared.f64 	%fd8, [%r8];
	setp.geu.f64 	%p9, %fd4, %fd8;
	@%p9 bra 	$L__BB41_8;
	st.shared.f64 	[%r8], %fd4;
	add.s32 	%r23, %r9, %r13;
	ld.shared.u64 	%rd12, [%r23];
	st.shared.u64 	[%r9], %rd12;
$L__BB41_8:
	bar.sync 	0;
	setp.gt.u32 	%p10, %r11, 3;
	@%p10 bra 	$L__BB41_5;
$L__BB41_9:
	setp.ne.s32 	%p11, %r3, 0;
	@%p11 bra 	$L__BB41_11;
	ld.shared.u64 	%rd13, [_ZZ14argmin_dim_f64E10shared_idx];
	mad.lo.s32 	%r24, %r15, %r1, %r2;
	cvta.to.global.u64 	%rd14, %rd6;
	mul.wide.u32 	%rd15, %r24, 8;
	add.s64 	%rd16, %rd14, %rd15;
	st.global.u64 	[%rd16], %rd13;
$L__BB41_11:
	ret;

}
	// .globl	argmin_dim_f16
.visible .entry argmin_dim_f16(
	.param .u64 .ptr .align 1 argmin_dim_f16_param_0,
	.param .u64 .ptr .align 1 argmin_dim_f16_param_1,
	.param .u32 argmin_dim_f16_param_2,
	.param .u32 argmin_dim_f16_param_3,
	.param .u32 argmin_dim_f16_param_4
)
{
	.reg .pred 	%p<12>;
	.reg .b16 	%rs<2>;
	.reg .b32 	%r<29>;
	.reg .b32 	%f<11>;
	.reg .b64 	%rd<19>;
	// demoted variable
	.shared .align 4 .b8 _ZZ14argmin_dim_f16E10shared_val[1024];
	// demoted variable
	.shared .align 8 .b8 _ZZ14argmin_dim_f16E10shared_idx[2048];
	ld.param.u64 	%rd5, [argmin_dim_f16_param_0];
	ld.param.u64 	%rd6, [argmin_dim_f16_param_1];
	ld.param.u32 	%r15, [argmin_dim_f16_param_2];
	ld.param.u32 	%r13, [argmin_dim_f16_param_3];
	ld.param.u32 	%r14, [argmin_dim_f16_param_4];
	mov.u32 	%r1, %ctaid.x;
	mov.u32 	%r2, %ctaid.y;
	setp.ge.u32 	%p1, %r1, %r15;
	setp.ge.u32 	%p2, %r2, %r14;
	or.pred  	%p3, %p1, %p2;
	@%p3 bra 	$L__BB42_11;
	mov.u32 	%r3, %tid.x;
	setp.ge.u32 	%p4, %r3, %r13;
	mov.b64 	%rd18, 0;
	mov.f32 	%f10, 0f7F800000;
	@%p4 bra 	$L__BB42_4;
	mul.lo.s32 	%r4, %r13, %r1;
	mov.u32 	%r5, %ntid.x;
	cvta.to.global.u64 	%rd1, %rd5;
	mov.f32 	%f10, 0f7F800000;
	mov.b64 	%rd18, 0;
	mov.u32 	%r27, %r3;
$L__BB42_3:
	add.s32 	%r16, %r27, %r4;
	mad.lo.s32 	%r17, %r16, %r14, %r2;
	mul.wide.u32 	%rd9, %r17, 2;
	add.s64 	%rd10, %rd1, %rd9;
	ld.global.u16 	%rs1, [%rd10];
	// begin inline asm
	{  cvt.f32.f16 %f7, %rs1;}

	// end inline asm
	setp.lt.f32 	%p5, %f7, %f10;
	cvt.u64.u32 	%rd11, %r27;
	selp.f32 	%f10, %f7, %f10, %p5;
	selp.b64 	%rd18, %rd11, %rd18, %p5;
	add.s32 	%r27, %r27, %r5;
	setp.lt.u32 	%p6, %r27, %r13;
	@%p6 bra 	$L__BB42_3;
$L__BB42_4:
	shl.b32 	%r18, %r3, 2;
	mov.u32 	%r19, _ZZ14argmin_dim_f16E10shared_val;
	add.s32 	%r8, %r19, %r18;
	st.shared.f32 	[%r8], %f10;
	shl.b32 	%r20, %r3, 3;
	mov.u32 	%r21, _ZZ14argmin_dim_f16E10shared_idx;
	add.s32 	%r9, %r21, %r20;
	st.shared.u64 	[%r9], %rd18;
	bar.sync 	0;
	mov.u32 	%r28, %ntid.x;
	setp.lt.u32 	%p7, %r28, 2;
	@%p7 bra 	$L__BB42_9;
$L__BB42_5:
	mov.u32 	%r11, %r28;
	shr.u32 	%r28, %r11, 1;
	setp.ge.u32 	%p8, %r3, %r28;
	@%p8 bra 	$L__BB42_8;
	shl.b32 	%r22, %r28, 2;
	add.s32 	%r23, %r8, %r22;
	ld.shared.f32 	%f4, [%r23];
	ld.shared.f32 	%f8, [%r8];
	setp.geu.f32 	%p9, %f4, %f8;
	@%p9 bra 	$L__BB42_8;
	st.shared.f32 	[%r8], %f4;
	shl.b32 	%r24, %r28, 3;
	add.s32 	%r25, %r9, %r24;
	ld.shared.u64 	%rd12, [%r25];
	st.shared.u64 	[%r9], %rd12;
$L__BB42_8:
	bar.sync 	0;
	setp.gt.u32 	%p10, %r11, 3;
	@%p10 bra 	$L__BB42_5;
$L__BB42_9:
	setp.ne.s32 	%p11, %r3, 0;
	@%p11 bra 	$L__BB42_11;
	ld.shared.u64 	%rd13, [_ZZ14argmin_dim_f16E10shared_idx];
	mad.lo.s32 	%r26, %r14, %r1, %r2;
	cvta.to.global.u64 	%rd14, %rd6;
	mul.wide.u32 	%rd15, %r26, 8;
	add.s64 	%rd16, %rd14, %rd15;
	st.global.u64 	[%rd16], %rd13;
$L__BB42_11:
	ret;

}
	// .globl	argmin_dim_bf16
.visible .entry argmin_dim_bf16(
	.param .u64 .ptr .align 1 argmin_dim_bf16_param_0,
	.param .u64 .ptr .align 1 argmin_dim_bf16_param_1,
	.param .u32 argmin_dim_bf16_param_2,
	.param .u32 argmin_dim_bf16_param_3,
	.param .u32 argmin_dim_bf16_param_4
)
{
	.reg .pred 	%p<12>;
	.reg .b16 	%rs<2>;
	.reg .b32 	%r<29>;
	.reg .b32 	%f<11>;
	.reg .b64 	%rd<19>;
	// demoted variable
	.shared .align 4 .b8 _ZZ15argmin_dim_bf16E10shared_val[1024];
	// demoted variable
	.shared .align 8 .b8 _ZZ15argmin_dim_bf16E10shared_idx[2048];
	ld.param.u64 	%rd5, [argmin_dim_bf16_param_0];
	ld.param.u64 	%rd6, [argmin_dim_bf16_param_1];
	ld.param.u32 	%r15, [argmin_dim_bf16_param_2];
	ld.param.u32 	%r13, [argmin_dim_bf16_param_3];
	ld.param.u32 	%r14, [argmin_dim_bf16_param_4];
	mov.u32 	%r1, %ctaid.x;
	mov.u32 	%r2, %ctaid.y;
	setp.ge.u32 	%p1, %r1, %r15;
	setp.ge.u32 	%p2, %r2, %r14;
	or.pred  	%p3, %p1, %p2;
	@%p3 bra 	$L__BB43_11;
	mov.u32 	%r3, %tid.x;
	setp.ge.u32 	%p4, %r3, %r13;
	mov.b64 	%rd18, 0;
	mov.f32 	%f10, 0f7F800000;
	@%p4 bra 	$L__BB43_4;
	mul.lo.s32 	%r4, %r13, %r1;
	mov.u32 	%r5, %ntid.x;
	cvta.to.global.u64 	%rd1, %rd5;
	mov.f32 	%f10, 0f7F800000;
	mov.b64 	%rd18, 0;
	mov.u32 	%r27, %r3;
$L__BB43_3:
	add.s32 	%r16, %r27, %r4;
	mad.lo.s32 	%r17, %r16, %r14, %r2;
	mul.wide.u32 	%rd9, %r17, 2;
	add.s64 	%rd10, %rd1, %rd9;
	ld.global.u16 	%rs1, [%rd10];
	// begin inline asm
	{ cvt.f32.bf16 %f7, %rs1;}

	// end inline asm
	setp.lt.f32 	%p5, %f7, %f10;
	cvt.u64.u32 	%rd11, %r27;
	selp.f32 	%f10, %f7, %f10, %p5;
	selp.b64 	%rd18, %rd11, %rd18, %p5;
	add.s32 	%r27, %r27, %r5;
	setp.lt.u32 	%p6, %r27, %r13;
	@%p6 bra 	$L__BB43_3;
$L__BB43_4:
	shl.b32 	%r18, %r3, 2;
	mov.u32 	%r19, _ZZ15argmin_dim_bf16E10shared_val;
	add.s32 	%r8, %r19, %r18;
	st.shared.f32 	[%r8], %f10;
	shl.b32 	%r20, %r3, 3;
	mov.u32 	%r21, _ZZ15argmin_dim_bf16E10shared_idx;
	add.s32 	%r9, %r21, %r20;
	st.shared.u64 	[%r9], %rd18;
	bar.sync 	0;
	mov.u32 	%r28, %ntid.x;
	setp.lt.u32 	%p7, %r28, 2;
	@%p7 bra 	$L__BB43_9;
$L__BB43_5:
	mov.u32 	%r11, %r28;
	shr.u32 	%r28, %r11, 1;
	setp.ge.u32 	%p8, %r3, %r28;
	@%p8 bra 	$L__BB43_8;
	shl.b32 	%r22, %r28, 2;
	add.s32 	%r23, %r8, %r22;
	ld.shared.f32 	%f4, [%r23];
	ld.shared.f32 	%f8, [%r8];
	setp.geu.f32 	%p9, %f4, %f8;
	@%p9 bra 	$L__BB43_8;
	st.shared.f32 	[%r8], %f4;
	shl.b32 	%r24, %r28, 3;
	add.s32 	%r25, %r9, %r24;
	ld.shared.u64 	%rd12, [%r25];
	st.shared.u64 	[%r9], %rd12;
$L__BB43_8:
	bar.sync 	0;
	setp.gt.u32 	%p10, %r11, 3;
	@%p10 bra 	$L__BB43_5;
$L__BB43_9:
	setp.ne.s32 	%p11, %r3, 0;
	@%p11 bra 	$L__BB43_11;
	ld.shared.u64 	%rd13, [_ZZ15argmin_dim_bf16E10shared_idx];
	mad.lo.s32 	%r26, %r14, %r1, %r2;
	cvta.to.global.u64 	%rd14, %rd6;
	mul.wide.u32 	%rd15, %r26, 8;
	add.s64 	%rd16, %rd14, %rd15;
	st.global.u64 	[%rd16], %rd13;
$L__BB43_11:
	ret;

}


// ===== COMPILED SASS (sm_100) =====

	.target	sm_100

	.elftype	@"ET_EXEC"


//--------------------- .note.nv.tkinfo           --------------------------
	.section	.note.nv.tkinfo,"",@"SHT_NOTE"
	.sectionflags	@"SHF_NOTE_NV_TKINFO"
	.tkinfo
        /*0018*/ 	.word	0x00000002
        /*0030*/ 	.string	""
        /*0030*/ 	.string	"ptxas"
        /*0030*/ 	.string	"Cuda compilation tools, release 13.0, V13.0.88"
        /*0030*/ 	.string	"Build cuda_13.0.r13.0/compiler.36424714_0"
        /*0030*/ 	.string	"-arch sm_100 -m 64 "



//--------------------- .note.nv.cuinfo           --------------------------
	.section	.note.nv.cuinfo,"",@"SHT_NOTE"
	.sectionflags	@"SHF_NOTE_NV_CUINFO"
        /*0018*/ 	.short	0x0002
        /*001a*/ 	.short	0x0064
        /*001c*/ 	.short	0x0082
	.zero		2


//--------------------- .nv.info                  --------------------------
	.section	.nv.info,"",@"SHT_CUDA_INFO"
	.align	4


	//----- nvinfo : EIATTR_REGCOUNT
	.align		4
        /*0000*/ 	.byte	0x04, 0x2f
        /*0002*/ 	.short	(.L_1 - .L_0)
	.align		4
.L_0:
        /*0004*/ 	.word	index@(reduce_sum_f32)
        /*0008*/ 	.word	0x0000000e


	//----- nvinfo : EIATTR_FRAME_SIZE
	.align		4
.L_1:
        /*000c*/ 	.byte	0x04, 0x11
        /*000e*/ 	.short	(.L_3 - .L_2)
	.align		4
.L_2:
        /*0010*/ 	.word	index@(reduce_sum_f32)
        /*0014*/ 	.word	0x00000000


	//----- nvinfo : EIATTR_REGCOUNT
	.align		4
.L_3:
        /*0018*/ 	.byte	0x04, 0x2f
        /*001a*/ 	.short	(.L_5 - .L_4)
	.align		4
.L_4:
        /*001c*/ 	.word	index@(reduce_max_f32)
        /*0020*/ 	.word	0x0000000e


	//----- nvinfo : EIATTR_FRAME_SIZE
	.align		4
.L_5:
        /*0024*/ 	.byte	0x04, 0x11
        /*0026*/ 	.short	(.L_7 - .L_6)
	.align		4
.L_6:
        /*0028*/ 	.word	index@(reduce_max_f32)
        /*002c*/ 	.word	0x00000000


	//----- nvinfo : EIATTR_REGCOUNT
	.align		4
.L_7:
        /*0030*/ 	.byte	0x04, 0x2f
        /*0032*/ 	.short	(.L_9 - .L_8)
	.align		4
.L_8:
        /*0034*/ 	.word	index@(reduce_min_f32)
        /*0038*/ 	.word	0x0000000e


	//----- nvinfo : EIATTR_FRAME_SIZE
	.align		4
.L_9:
        /*003c*/ 	.byte	0x04, 0x11
        /*003e*/ 	.short	(.L_11 - .L_10)
	.align		4
.L_10:
        /*0040*/ 	.word	index@(reduce_min_f32)
        /*0044*/ 	.word	0x00000000


	//----- nvinfo : EIATTR_REGCOUNT
	.align		4
.L_11:
        /*0048*/ 	.byte	0x04, 0x2f
        /*004a*/ 	.short	(.L_13 - .L_12)
	.align		4
.L_12:
        /*004c*/ 	.word	index@(reduce_sum_f64)
        /*0050*/ 	.word	0x00000011


	//----- nvinfo : EIATTR_FRAME_SIZE
	.align		4
.L_13:
        /*0054*/ 	.byte	0x04, 0x11
        /*0056*/ 	.short	(.L_15 - .L_14)
	.align		4
.L_14:
        /*0058*/ 	.word	index@(reduce_sum_f64)
        /*005c*/ 	.word	0x00000000


	//----- nvinfo : EIATTR_REGCOUNT
	.align		4
.L_15:
        /*0060*/ 	.byte	0x04, 0x2f
        /*0062*/ 	.short	(.L_17 - .L_16)
	.align		4
.L_16:
        /*0064*/ 	.word	index@(reduce_max_f64)
        /*0068*/ 	.word	0x00000012


	//----- nvinfo : EIATTR_FRAME_SIZE
	.align		4
.L_17:
        /*006c*/ 	.byte	0x04, 0x11
        /*006e*/ 	.short	(.L_19 - .L_18)
	.align		4
.L_18:
        /*0070*/ 	.word	index@(reduce_max_f64)
        /*0074*/ 	.word	0x00000000


	//----- nvinfo : EIATTR_REGCOUNT
	.align		4
.L_19:
        /*0078*/ 	.byte	0x04, 0x2f
        /*007a*/ 	.short	(.L_21 - .L_20)
	.align		4
.L_20:
        /*007c*/ 	.word	index@(reduce_min_f64)
        /*0080*/ 	.word	0x00000012


	//----- nvinfo : EIATTR_FRAME_SIZE
	.align		4
.L_21:
        /*0084*/ 	.byte	0x04, 0x11
        /*0086*/ 	.short	(.L_23 - .L_22)
	.align		4
.L_22:
        /*0088*/ 	.word	index@(reduce_min_f64)
        /*008c*/ 	.word	0x00000000


	//----- nvinfo : EIATTR_REGCOUNT
	.align		4
.L_23:
        /*0090*/ 	.byte	0x04, 0x2f
        /*0092*/ 	.short	(.L_25 - .L_24)
	.align		4
.L_24:
        /*0094*/ 	.word	index@(reduce_sum_dim_f32)
        /*0098*/ 	.word	0x0000000e


	//----- nvinfo : EIATTR_FRAME_SIZE
	.align		4
.L_25:
        /*009c*/ 	.byte	0x04, 0x11
        /*009e*/ 	.short	(.L_27 - .L_26)
	.align		4
.L_26:
        /*00a0*/ 	.word	index@(reduce_sum_dim_f32)
        /*00a4*/ 	.word	0x00000000


	//----- nvinfo : EIATTR_REGCOUNT
	.align		4
.L_27:
        /*00a8*/ 	.byte	0x04, 0x2f
        /*00aa*/ 	.short	(.L_29 - .L_28)
	.align		4
.L_28:
        /*00ac*/ 	.word	index@(reduce_max_dim_f32)
        /*00b0*/ 	.word	0x0000000e


	//----- nvinfo : EIATTR_FRAME_SIZE
	.align		4
.L_29:
        /*00b4*/ 	.byte	0x04, 0x11
        /*00b6*/ 	.short	(.L_31 - .L_30)
	.align		4
.L_30:
        /*00b8*/ 	.word	index@(reduce_max_dim_f32)
        /*00bc*/ 	.word	0x00000000


	//----- nvinfo : EIATTR_REGCOUNT
	.align		4
.L_31:
        /*00c0*/ 	.byte	0x04, 0x2f
        /*00c2*/ 	.short	(.L_33 - .L_32)
	.align		4
.L_32:
        /*00c4*/ 	.word	index@(reduce_min_dim_f32)
        /*00c8*/ 	.word	0x0000000e


	//----- nvinfo : EIATTR_FRAME_SIZE
	.align		4
.L_33:
        /*00cc*/ 	.byte	0x04, 0x11
        /*00ce*/ 	.short	(.L_35 - .L_34)
	.align		4
.L_34:
        /*00d0*/ 	.word	index@(reduce_min_dim_f32)
        /*00d4*/ 	.word	0x00000000


	//----- nvinfo : EIATTR_REGCOUNT
	.align		4
.L_35:
        /*00d8*/ 	.byte	0x04, 0x2f
        /*00da*/ 	.short	(.L_37 - .L_36)
	.align		4
.L_36:
        /*00dc*/ 	.word	index@(reduce_sum_dim_f64)
        /*00e0*/ 	.word	0x00000010


	//----- nvinfo : EIATTR_FRAME_SIZE
	.align		4
.L_37:
        /*00e4*/ 	.byte	0x04, 0x11
        /*00e6*/ 	.short	(.L_39 - .L_38)
	.align		4
.L_38:
        /*00e8*/ 	.word	index@(reduce_sum_dim_f64)
        /*00ec*/ 	.word	0x00000000


	//----- nvinfo : EIATTR_REGCOUNT
	.align		4
.L_39:
        /*00f0*/ 	.byte	0x04, 0x2f
        /*00f2*/ 	.short	(.L_41 - .L_40)
	.align		4
.L_40:
        /*00f4*/ 	.word	index@(reduce_max_dim_f64)
        /*00f8*/ 	.word	0x00000010


	//----- nvinfo : EIATTR_FRAME_SIZE
	.align		4
.L_41:
        /*00fc*/ 	.byte	0x04, 0x11
        /*00fe*/ 	.short	(.L_43 - .L_42)
	.align		4
.L_42:
        /*0100*/ 	.word	index@(reduce_max_dim_f64)
        /*0104*/ 	.word	0x00000000


	//----- nvinfo : EIATTR_REGCOUNT
	.align		4
.L_43:
        /*0108*/ 	.byte	0x04, 0x2f
        /*010a*/ 	.short	(.L_45 - .L_44)
	.align		4
.L_44:
        /*010c*/ 	.word	index@(reduce_min_dim_f64)
        /*0110*/ 	.word	0x00000010


	//----- nvinfo : EIATTR_FRAME_SIZE
	.align		4
.L_45:
        /*0114*/ 	.byte	0x04, 0x11
        /*0116*/ 	.short	(.L_47 - .L_46)
	.align		4
.L_46:
        /*0118*/ 	.word	index@(reduce_min_dim_f64)
        /*011c*/ 	.word	0x00000000


	//----- nvinfo : EIATTR_REGCOUNT
	.align		4
.L_47:
        /*0120*/ 	.byte	0x04, 0x2f
        /*0122*/ 	.short	(.L_49 - .L_48)
	.align		4
.L_48:
        /*0124*/ 	.word	index@(reduce_sum_f16)
        /*0128*/ 	.word	0x0000000c


	//----- nvinfo : EIATTR_FRAME_SIZE
	.align		4
.L_49:
        /*012c*/ 	.byte	0x04, 0x11
        /*012e*/ 	.short	(.L_51 - .L_50)
	.align		4
.L_50:
        /*0130*/ 	.word	index@(reduce_sum_f16)
        /*0134*/ 	.word	0x00000000


	//----- nvinfo : EIATTR_REGCOUNT
	.align		4
.L_51:
        /*0138*/ 	.byte	0x04, 0x2f
        /*013a*/ 	.short	(.L_53 - .L_52)
	.align		4
.L_52:
        /*013c*/ 	.word	index@(reduce_max_f16)
        /*0140*/ 	.word	0x0000000c


	//----- nvinfo : EIATTR_FRAME_SIZE
	.align		4
.L_53:
        /*0144*/ 	.byte	0x04, 0x11
        /*0146*/ 	.short	(.L_55 - .L_54)
	.align		4
.L_54:
        /*0148*/ 	.word	index@(reduce_max_f16)
        /*014c*/ 	.word	0x00000000


	//----- nvinfo : EIATTR_REGCOUNT
	.align		4
.L_55:
        /*0150*/ 	.byte	0x04, 0x2f
        /*0152*/ 	.short	(.L_57 - .L_56)
	.align		4
.L_56:
        /*0154*/ 	.word	index@(reduce_min_f16)
        /*0158*/ 	.word	0x0000000c


	//----- nvinfo : EIATTR_FRAME_SIZE
	.align		4
.L_57:
        /*015c*/ 	.byte	0x04, 0x11
        /*015e*/ 	.short	(.L_59 - .L_58)
	.align		4
.L_58:
        /*0160*/ 	.word	index@(reduce_min_f16)
        /*0164*/ 	.word	0x00000000


	//----- nvinfo : EIATTR_REGCOUNT
	.align		4
.L_59:
        /*0168*/ 	.byte	0x04, 0x2f
        /*016a*/ 	.short	(.L_61 - .L_60)
	.align		4
.L_60:
        /*016c*/ 	.word	index@(reduce_sum_dim_f16)
        /*0170*/ 	.word	0x00000010


	//----- nvinfo : EIATTR_FRAME_SIZE
	.align		4
.L_61:
        /*0174*/ 	.byte	0x04, 0x11
        /*0176*/ 	.short	(.L_63 - .L_62)
	.align		4
.L_62:
        /*0178*/ 	.word	index@(reduce_sum_dim_f16)
        /*017c*/ 	.word	0x00000000


	//----- nvinfo : EIATTR_REGCOUNT
	.align		4
.L_63:
        /*0180*/ 	.byte	0x04, 0x2f
        /*0182*/ 	.short	(.L_65 - .L_64)
	.align		4
.L_64:
        /*0184*/ 	.word	index@(reduce_max_dim_f16)
        /*0188*/ 	.word	0x00000010


	//----- nvinfo : EIATTR_FRAME_SIZE
	.align		4
.L_65:
        /*018c*/ 	.byte	0x04, 0x11
        /*018e*/ 	.short	(.L_67 - .L_66)
	.align		4
.L_66:
        /*0190*/ 	.word	index@(reduce_max_dim_f16)
        /*0194*/ 	.word	0x00000000


	//----- nvinfo : EIATTR_REGCOUNT
	.align		4
.L_67:
        /*0198*/ 	.byte	0x04, 0x2f
        /*019a*/ 	.short	(.L_69 - .L_68)
	.align		4
.L_68:
        /*019c*/ 	.word	index@(reduce_min_dim_f16)
        /*01a0*/ 	.word	0x00000010


	//----- nvinfo : EIATTR_FRAME_SIZE
	.align		4
.L_69:
        /*01a4*/ 	.byte	0x04, 0x11
        /*01a6*/ 	.short	(.L_71 - .L_70)
	.align		4
.L_70:
        /*01a8*/ 	.word	index@(reduce_min_dim_f16)
        /*01ac*/ 	.word	0x00000000


	//----- nvinfo : EIATTR_REGCOUNT
	.align		4
.L_71:
        /*01b0*/ 	.byte	0x04, 0x2f
        /*01b2*/ 	.short	(.L_73 - .L_72)
	.align		4
.L_72:
        /*01b4*/ 	.word	index@(reduce_sum_f16_fp32acc)
        /*01b8*/ 	.word	0x0000000e


	//----- nvinfo : EIATTR_FRAME_SIZE
	.align		4
.L_73:
        /*01bc*/ 	.byte	0x04, 0x11
        /*01be*/ 	.short	(.L_75 - .L_74)
	.align		4
.L_74:
        /*01c0*/ 	.word	index@(reduce_sum_f16_fp32acc)
        /*01c4*/ 	.word	0x00000000


	//----- nvinfo : EIATTR_REGCOUNT
	.align		4
.L_75:
        /*01c8*/ 	.byte	0x04, 0x2f
        /*01ca*/ 	.short	(.L_77 - .L_76)
	.align		4
.L_76:
        /*01cc*/ 	.word	index@(reduce_max_f16_fp32acc)
        /*01d0*/ 	.word	0x0000000e


	//----- nvinfo : EIATTR_FRAME_SIZE
	.align		4
.L_77:
        /*01d4*/ 	.byte	0x04, 0x11
        /*01d6*/ 	.short	(.L_79 - .L_78)
	.align		4
.L_78:
        /*01d8*/ 	.word	index@(reduce_max_f16_fp32acc)
        /*01dc*/ 	.word	0x00000000


	//----- nvinfo : EIATTR_REGCOUNT
	.align		4
.L_79:
        /*01e0*/ 	.byte	0x04, 0x2f
        /*01e2*/ 	.short	(.L_81 - .L_80)
	.align		4
.L_80:
        /*01e4*/ 	.word	index@(reduce_min_f16_fp32acc)
        /*01e8*/ 	.word	0x0000000e


	//----- nvinfo : EIATTR_FRAME_SIZE
	.align		4
.L_81:
        /*01ec*/ 	.byte	0x04, 0x11
        /*01ee*/ 	.short	(.L_83 - .L_82)
	.align		4
.L_82:
        /*01f0*/ 	.word	index@(reduce_min_f16_fp32acc)
        /*01f4*/ 	.word	0x00000000


	//----- nvinfo : EIATTR_REGCOUNT
	.align		4
.L_83:
        /*01f8*/ 	.byte	0x04, 0x2f
        /*01fa*/ 	.short	(.L_85 - .L_84)
	.align		4
.L_84:
        /*01fc*/ 	.word	index@(reduce_sum_dim_f16_fp32acc)
        /*0200*/ 	.word	0x00000010


	//----- nvinfo : EIATTR_FRAME_SIZE
	.align		4
.L_85:
        /*0204*/ 	.byte	0x04, 0x11
        /*0206*/ 	.short	(.L_87 - .L_86)
	.align		4
.L_86:
        /*0208*/ 	.word	index@(reduce_sum_dim_f16_fp32acc)
        /*020c*/ 	.word	0x00000000


	//----- nvinfo : EIATTR_REGCOUNT
	.align		4
.L_87:
        /*0210*/ 	.byte	0x04, 0x2f
        /*0212*/ 	.short	(.L_89 - .L_88)
	.align		4
.L_88:
        /*0214*/ 	.word	index@(reduce_max_dim_f16_fp32acc)
        /*0218*/ 	.word	0x00000010


	//----- nvinfo : EIATTR_FRAME_SIZE
	.align		4
.L_89:
        /*021c*/ 	.byte	0x04, 0x11
        /*021e*/ 	.short	(.L_91 - .L_90)
	.align		4
.L_90:
        /*0220*/ 	.word	index@(reduce_max_dim_f16_fp32acc)
        /*0224*/ 	.word	0x00000000


	//----- nvinfo : EIATTR_REGCOUNT
	.align		4
.L_91:
        /*0228*/ 	.byte	0x04, 0x2f
        /*022a*/ 	.short	(.L_93 - .L_92)
	.align		4
.L_92:
        /*022c*/ 	.word	index@(reduce_min_dim_f16_fp32acc)
        /*0230*/ 	.word	0x00000010


	//----- nvinfo : EIATTR_FRAME_SIZE
	.align		4
.L_93:
        /*0234*/ 	.byte	0x04, 0x11
        /*0236*/ 	.short	(.L_95 - .L_94)
	.align		4
.L_94:
        /*0238*/ 	.word	index@(reduce_min_dim_f16_fp32acc)
        /*023c*/ 	.word	0x00000000


	//----- nvinfo : EIATTR_REGCOUNT
	.align		4
.L_95:
        /*0240*/ 	.byte	0x04, 0x2f
        /*0242*/ 	.short	(.L_97 - .L_96)
	.align		4
.L_96:
        /*0244*/ 	.word	index@(reduce_sum_bf16)
        /*0248*/ 	.word	0x0000000c


	//----- nvinfo : EIATTR_FRAME_SIZE
	.align		4
.L_97:
        /*024c*/ 	.byte	0x04, 0x11
        /*024e*/ 	.short	(.L_99 - .L_98)
	.align		4
.L_98:
        /*0250*/ 	.word	index@(reduce_sum_bf16)
        /*0254*/ 	.word	0x00000000


	//----- nvinfo : EIATTR_REGCOUNT
	.align		4
.L_99:
        /*0258*/ 	.byte	0x04, 0x2f
        /*025a*/ 	.short	(.L_101 - .L_100)
	.align		4
.L_100:
        /*025c*/ 	.word	index@(reduce_max_bf16)
        /*0260*/ 	.word	0x0000000c


	//----- nvinfo : EIATTR_FRAME_SIZE
	.align		4
.L_101:
        /*0264*/ 	.byte	0x04, 0x11
        /*0266*/ 	.short	(.L_103 - .L_102)
	.align		4
.L_102:
        /*0268*/ 	.word	index@(reduce_max_bf16)
        /*026c*/ 	.word	0x00000000


	//----- nvinfo : EIATTR_REGCOUNT
	.align		4
.L_103:
        /*0270*/ 	.byte	0x04, 0x2f
        /*0272*/ 	.short	(.L_105 - .L_104)
	.align		4
.L_104:
        /*0274*/ 	.word	index@(reduce_min_bf16)
        /*0278*/ 	.word	0x0000000c


	//----- nvinfo : EIATTR_FRAME_SIZE
	.align		4
.L_105:
        /*027c*/ 	.byte	0x04, 0x11
        /*027e*/ 	.short	(.L_107 - .L_106)
	.align		4
.L_106:
        /*0280*/ 	.word	index@(reduce_min_bf16)
        /*0284*/ 	.word	0x00000000


	//----- nvinfo : EIATTR_REGCOUNT
	.align		4
.L_107:
        /*0288*/ 	.byte	0x04, 0x2f
        /*028a*/ 	.short	(.L_109 - .L_108)
	.align		4
.L_108:
        /*028c*/ 	.word	index@(reduce_sum_dim_bf16)
        /*0290*/ 	.word	0x00000010


	//----- nvinfo : EIATTR_FRAME_SIZE
	.align		4
.L_109:
        /*0294*/ 	.byte	0x04, 0x11
        /*0296*/ 	.short	(.L_111 - .L_110)
	.align		4
.L_110:
        /*0298*/ 	.word	index@(reduce_sum_dim_bf16)
        /*029c*/ 	.word	0x00000000


	//----- nvinfo : EIATTR_REGCOUNT
	.align		4
.L_111:
        /*02a0*/ 	.byte	0x04, 0x2f
        /*02a2*/ 	.short	(.L_113 - .L_112)
	.align		4
.L_112:
        /*02a4*/ 	.word	index@(reduce_max_dim_bf16)
        /*02a8*/ 	.word	0x00000010


	//----- nvinfo : EIATTR_FRAME_SIZE
	.align		4
.L_113:
        /*02ac*/ 	.byte	0x04, 0x11
        /*02ae*/ 	.short	(.L_115 - .L_114)
	.align		4
.L_114:
        /*02b0*/ 	.word	index@(reduce_max_dim_bf16)
        /*02b4*/ 	.word	0x00000000


	//----- nvinfo : EIATTR_REGCOUNT
	.align		4
.L_115:
        /*02b8*/ 	.byte	0x04, 0x2f
        /*02ba*/ 	.short	(.L_117 - .L_116)
	.align		4
.L_116:
        /*02bc*/ 	.word	index@(reduce_min_dim_bf16)
        /*02c0*/ 	.word	0x00000010


	//----- nvinfo : EIATTR_FRAME_SIZE
	.align		4
.L_117:
        /*02c4*/ 	.byte	0x04, 0x11
        /*02c6*/ 	.short	(.L_119 - .L_118)
	.align		4
.L_118:
        /*02c8*/ 	.word	index@(reduce_min_dim_bf16)
        /*02cc*/ 	.word	0x00000000


	//----- nvinfo : EIATTR_REGCOUNT
	.align		4
.L_119:
        /*02d0*/ 	.byte	0x04, 0x2f
        /*02d2*/ 	.short	(.L_121 - .L_120)
	.align		4
.L_120:
        /*02d4*/ 	.word	index@(reduce_sum_bf16_fp32acc)
        /*02d8*/ 	.word	0x0000000e


	//----- nvinfo : EIATTR_FRAME_SIZE
	.align		4
.L_121:
        /*02dc*/ 	.byte	0x04, 0x11
        /*02de*/ 	.short	(.L_123 - .L_122)
	.align		4
.L_122:
        /*02e0*/ 	.word	index@(reduce_sum_bf16_fp32acc)
        /*02e4*/ 	.word	0x00000000


	//----- nvinfo : EIATTR_REGCOUNT
	.align		4
.L_123:
        /*02e8*/ 	.byte	0x04, 0x2f
        /*02ea*/ 	.short	(.L_125 - .L_124)
	.align		4
.L_124:
        /*02ec*/ 	.word	index@(reduce_max_bf16_fp32acc)
        /*02f0*/ 	.word	0x0000000e


	//----- nvinfo : EIATTR_FRAME_SIZE
	.align		4
.L_125:
        /*02f4*/ 	.byte	0x04, 0x11
        /*02f6*/ 	.short	(.L_127 - .L_126)
	.align		4
.L_126:
        /*02f8*/ 	.word	index@(reduce_max_bf16_fp32acc)
        /*02fc*/ 	.word	0x00000000


	//----- nvinfo : EIATTR_REGCOUNT
	.align		4
.L_127:
        /*0300*/ 	.byte	0x04, 0x2f
        /*0302*/ 	.short	(.L_129 - .L_128)
	.align		4
.L_128:
        /*0304*/ 	.word	index@(reduce_min_bf16_fp32acc)
        /*0308*/ 	.word	0x0000000e


	//----- nvinfo : EIATTR_FRAME_SIZE
	.align		4
.L_129:
        /*030c*/ 	.byte	0x04, 0x11
        /*030e*/ 	.short	(.L_131 - .L_130)
	.align		4
.L_130:
        /*0310*/ 	.word	index@(reduce_min_bf16_fp32acc)
        /*0314*/ 	.word	0x00000000


	//----- nvinfo : EIATTR_REGCOUNT
	.align		4
.L_131:
        /*0318*/ 	.byte	0x04, 0x2f
        /*031a*/ 	.short	(.L_133 - .L_132)
	.align		4
.L_132:
        /*031c*/ 	.word	index@(reduce_sum_dim_bf16_fp32acc)
        /*0320*/ 	.word	0x00000010


	//----- nvinfo : EIATTR_FRAME_SIZE
	.align		4
.L_133:
        /*0324*/ 	.byte	0x04, 0x11
        /*0326*/ 	.short	(.L_135 - .L_134)
	.align		4
.L_134:
        /*0328*/ 	.word	index@(reduce_sum_dim_bf16_fp32acc)
        /*032c*/ 	.word	0x00000000


	//----- nvinfo : EIATTR_REGCOUNT
	.align		4
.L_135:
        /*0330*/ 	.byte	0x04, 0x2f
        /*0332*/ 	.short	(.L_137 - .L_136)
	.align		4
.L_136:
        /*0334*/ 	.word	index@(reduce_max_dim_bf16_fp32acc)
        /*0338*/ 	.word	0x00000010


	//----- nvinfo : EIATTR_FRAME_SIZE
	.align		4
.L_137:
        /*033c*/ 	.byte	0x04, 0x11
        /*033e*/ 	.short	(.L_139 - .L_138)
	.align		4
.L_138:
        /*0340*/ 	.word	index@(reduce_max_dim_bf16_fp32acc)
        /*0344*/ 	.word	0x00000000


	//----- nvinfo : EIATTR_REGCOUNT
	.align		4
.L_139:
        /*0348*/ 	.byte	0x04, 0x2f
        /*034a*/ 	.short	(.L_141 - .L_140)
	.align		4
.L_140:
        /*034c*/ 	.word	index@(reduce_min_dim_bf16_fp32acc)
        /*0350*/ 	.word	0x00000010


	//----- nvinfo : EIATTR_FRAME_SIZE
	.align		4
.L_141:
        /*0354*/ 	.byte	0x04, 0x11
        /*0356*/ 	.short	(.L_143 - .L_142)
	.align		4
.L_142:
        /*0358*/ 	.word	index@(reduce_min_dim_bf16_fp32acc)
        /*035c*/ 	.word	0x00000000


	//----- nvinfo : EIATTR_REGCOUNT
	.align		4
.L_143:
        /*0360*/ 	.byte	0x04, 0x2f
        /*0362*/ 	.short	(.L_145 - .L_144)
	.align		4
.L_144:
        /*0364*/ 	.word	index@(argmax_dim_f32)
        /*0368*/ 	.word	0x0000000f


	//----- nvinfo : EIATTR_FRAME_SIZE
	.align		4
.L_145:
        /*036c*/ 	.byte	0x04, 0x11
        /*036e*/ 	.short	(.L_147 - .L_146)
	.align		4
.L_146:
        /*0370*/ 	.word	index@(argmax_dim_f32)
        /*0374*/ 	.word	0x00000000


	//----- nvinfo : EIATTR_REGCOUNT
	.align		4
.L_147:
        /*0378*/ 	.byte	0x04, 0x2f
        /*037a*/ 	.short	(.L_149 - .L_148)
	.align		4
.L_148:
        /*037c*/ 	.word	index@(argmax_dim_f64)
        /*0380*/ 	.word	0x00000011


	//----- nvinfo : EIATTR_FRAME_SIZE
	.align		4
.L_149:
        /*0384*/ 	.byte	0x04, 0x11
        /*0386*/ 	.short	(.L_151 - .L_150)
	.align		4
.L_150:
        /*0388*/ 	.word	index@(argmax_dim_f64)
        /*038c*/ 	.word	0x00000000


	//----- nvinfo : EIATTR_REGCOUNT
	.align		4
.L_151:
        /*0390*/ 	.byte	0x04, 0x2f
        /*0392*/ 	.short	(.L_153 - .L_152)
	.align		4
.L_152:
        /*0394*/ 	.word	index@(argmax_dim_f16)
        /*0398*/ 	.word	0x00000010


	//----- nvinfo : EIATTR_FRAME_SIZE
	.align		4
.L_153:
        /*039c*/ 	.byte	0x04, 0x11
        /*039e*/ 	.short	(.L_155 - .L_154)
	.align		4
.L_154:
        /*03a0*/ 	.word	index@(argmax_dim_f16)
        /*03a4*/ 	.word	0x00000000


	//----- nvinfo : EIATTR_REGCOUNT
	.align		4
.L_155:
        /*03a8*/ 	.byte	0x04, 0x2f
        /*03aa*/ 	.short	(.L_157 - .L_156)
	.align		4
.L_156:
        /*03ac*/ 	.word	index@(argmax_dim_bf16)
        /*03b0*/ 	.word	0x00000010


	//----- nvinfo : EIATTR_FRAME_SIZE
	.align		4
.L_157:
        /*03b4*/ 	.byte	0x04, 0x11
        /*03b6*/ 	.short	(.L_159 - .L_158)
	.align		4
.L_158:
        /*03b8*/ 	.word	index@(argmax_dim_bf16)
        /*03bc*/ 	.word	0x00000000


	//----- nvinfo : EIATTR_REGCOUNT
	.align		4
.L_159:
        /*03c0*/ 	.byte	0x04, 0x2f
        /*03c2*/ 	.short	(.L_161 - .L_160)
	.align		4
.L_160:
        /*03c4*/ 	.word	index@(argmin_dim_f32)
        /*03c8*/ 	.word	0x0000000f


	//----- nvinfo : EIATTR_FRAME_SIZE
	.align		4
.L_161:
        /*03cc*/ 	.byte	0x04, 0x11
        /*03ce*/ 	.short	(.L_163 - .L_162)
	.align		4
.L_162:
        /*03d0*/ 	.word	index@(argmin_dim_f32)
        /*03d4*/ 	.word	0x00000000


	//----- nvinfo : EIATTR_REGCOUNT
	.align		4
.L_163:
        /*03d8*/ 	.byte	0x04, 0x2f
        /*03da*/ 	.short	(.L_165 - .L_164)
	.align		4
.L_164:
        /*03dc*/ 	.word	index@(argmin_dim_f64)
        /*03e0*/ 	.word	0x00000011


	//----- nvinfo : EIATTR_FRAME_SIZE
	.align		4
.L_165:
        /*03e4*/ 	.byte	0x04, 0x11
        /*03e6*/ 	.short	(.L_167 - .L_166)
	.align		4
.L_166:
        /*03e8*/ 	.word	index@(argmin_dim_f64)
        /*03ec*/ 	.word	0x00000000


	//----- nvinfo : EIATTR_REGCOUNT
	.align		4
.L_167:
        /*03f0*/ 	.byte	0x04, 0x2f
        /*03f2*/ 	.short	(.L_169 - .L_168)
	.align		4
.L_168:
        /*03f4*/ 	.word	index@(argmin_dim_f16)
        /*03f8*/ 	.word	0x00000010


	//----- nvinfo : EIATTR_FRAME_SIZE
	.align		4
.L_169:
        /*03fc*/ 	.byte	0x04, 0x11
        /*03fe*/ 	.short	(.L_171 - .L_170)
	.align		4
.L_170:
        /*0400*/ 	.word	index@(argmin_dim_f16)
        /*0404*/ 	.word	0x00000000


	//----- nvinfo : EIATTR_REGCOUNT
	.align		4
.L_171:
        /*0408*/ 	.byte	0x04, 0x2f
        /*040a*/ 	.short	(.L_173 - .L_172)
	.align		4
.L_172:
        /*040c*/ 	.word	index@(argmin_dim_bf16)
        /*0410*/ 	.word	0x00000010


	//----- nvinfo : EIATTR_FRAME_SIZE
	.align		4
.L_173:
        /*0414*/ 	.byte	0x04, 0x11
        /*0416*/ 	.short	(.L_175 - .L_174)
	.align		4
.L_174:
        /*0418*/ 	.word	index@(argmin_dim_bf16)
        /*041c*/ 	.word	0x00000000


	//----- nvinfo : EIATTR_MIN_STACK_SIZE
	.align		4
.L_175:
        /*0420*/ 	.byte	0x04, 0x12
        /*0422*/ 	.short	(.L_177 - .L_176)
	.align		4
.L_176:
        /*0424*/ 	.word	index@(argmin_dim_bf16)
        /*0428*/ 	.word	0x00000000


	//----- nvinfo : EIATTR_MIN_STACK_SIZE
	.align		4
.L_177:
        /*042c*/ 	.byte	0x04, 0x12
        /*042e*/ 	.short	(.L_179 - .L_178)
	.align		4
.L_178:
        /*0430*/ 	.word	index@(argmin_dim_f16)
        /*0434*/ 	.word	0x00000000


	//----- nvinfo : EIATTR_MIN_STACK_SIZE
	.align		4
.L_179:
        /*0438*/ 	.byte	0x04, 0x12
        /*043a*/ 	.short	(.L_181 - .L_180)
	.align		4
.L_180:
        /*043c*/ 	.word	index@(argmin_dim_f64)
        /*0440*/ 	.word	0x00000000


	//----- nvinfo : EIATTR_MIN_STACK_SIZE
	.align		4
.L_181:
        /*0444*/ 	.byte	0x04, 0x12
        /*0446*/ 	.short	(.L_183 - .L_182)
	.align		4
.L_182:
        /*0448*/ 	.word	index@(argmin_dim_f32)
        /*044c*/ 	.word	0x00000000


	//----- nvinfo : EIATTR_MIN_STACK_SIZE
	.align		4
.L_183:
        /*0450*/ 	.byte	0x04, 0x12
        /*0452*/ 	.short	(.L_185 - .L_184)
	.align		4
.L_184:
        /*0454*/ 	.word	index@(argmax_dim_bf16)
        /*0458*/ 	.word	0x00000000


	//----- nvinfo : EIATTR_MIN_STACK_SIZE
	.align		4
.L_185:
        /*045c*/ 	.byte	0x04, 0x12
        /*045e*/ 	.short	(.L_187 - .L_186)
	.align		4
.L_186:
        /*0460*/ 	.word	index@(argmax_dim_f16)
        /*0464*/ 	.word	0x00000000


	//----- nvinfo : EIATTR_MIN_STACK_SIZE
	.align		4
.L_187:
        /*0468*/ 	.byte	0x04, 0x12
        /*046a*/ 	.short	(.L_189 - .L_188)
	.align		4
.L_188:
        /*046c*/ 	.word	index@(argmax_dim_f64)
        /*0470*/ 	.word	0x00000000


	//----- nvinfo : EIATTR_MIN_STACK_SIZE
	.align		4
.L_189:
        /*0474*/ 	.byte	0x04, 0x12
        /*0476*/ 	.short	(.L_191 - .L_190)
	.align		4
.L_190:
        /*0478*/ 	.word	index@(argmax_dim_f32)
        /*047c*/ 	.word	0x00000000


	//----- nvinfo : EIATTR_MIN_STACK_SIZE
	.align		4
.L_191:
        /*0480*/ 	.byte	0x04, 0x12
        /*0482*/ 	.short	(.L_193 - .L_192)
	.align		4
.L_192:
        /*0484*/ 	.word	index@(reduce_min_dim_bf16_fp32acc)
        /*0488*/ 	.word	0x00000000


	//----- nvinfo : EIATTR_MIN_STACK_SIZE
	.align		4
.L_193:
        /*048c*/ 	.byte	0x04, 0x12
        /*048e*/ 	.short	(.L_195 - .L_194)
	.align		4
.L_194:
        /*0490*/ 	.word	index@(reduce_max_dim_bf16_fp32acc)
        /*0494*/ 	.word	0x00000000


	//----- nvinfo : EIATTR_MIN_STACK_SIZE
	.align		4
.L_195:
        /*0498*/ 	.byte	0x04, 0x12
        /*049a*/ 	.short	(.L_197 - .L_196)
	.align		4
.L_196:
        /*049c*/ 	.word	index@(reduce_sum_dim_bf16_fp32acc)
        /*04a0*/ 	.word	0x00000000


	//----- nvinfo : EIATTR_MIN_STACK_SIZE
	.align		4
.L_197:
        /*04a4*/ 	.byte	0x04, 0x12
        /*04a6*/ 	.short	(.L_199 - .L_198)
	.align		4
.L_198:
        /*04a8*/ 	.word	index@(reduce_min_bf16_fp32acc)
        /*04ac*/ 	.word	0x00000000


	//----- nvinfo : EIATTR_MIN_STACK_SIZE
	.align		4
.L_199:
        /*04b0*/ 	.byte	0x04, 0x12
        /*04b2*/ 	.short	(.L_201 - .L_200)
	.align		4
.L_200:
        /*04b4*/ 	.word	index@(reduce_max_bf16_fp32acc)
        /*04b8*/ 	.word	0x00000000


	//----- nvinfo : EIATTR_MIN_STACK_SIZE
	.align		4
.L_201:
        /*04bc*/ 	.byte	0x04, 0x12
        /*04be*/ 	.short	(.L_203 - .L_202)
	.align		4
.L_202:
        /*04c0*/ 	.word	index@(reduce_sum_bf16_fp32acc)
        /*04c4*/ 	.word	0x00000000


	//----- nvinfo : EIATTR_MIN_STACK_SIZE
	.align		4
.L_203:
        /*04c8*/ 	.byte	0x04, 0x12
        /*04ca*/ 	.short	(.L_205 - .L_204)
	.align		4
.L_204:
        /*04cc*/ 	.word	index@(reduce_min_dim_bf16)
        /*04d0*/ 	.word	0x00000000


	//----- nvinfo : EIATTR_MIN_STACK_SIZE
	.align		4
.L_205:
        /*04d4*/ 	.byte	0x04, 0x12
        /*04d6*/ 	.short	(.L_207 - .L_206)
	.align		4
.L_206:
        /*04d8*/ 	.word	index@(reduce_max_dim_bf16)
        /*04dc*/ 	.word	0x00000000


	//----- nvinfo : EIATTR_MIN_STACK_SIZE
	.align		4
.L_207:
        /*04e0*/ 	.byte	0x04, 0x12
        /*04e2*/ 	.short	(.L_209 - .L_208)
	.align		4
.L_208:
        /*04e4*/ 	.word	index@(reduce_sum_dim_bf16)
        /*04e8*/ 	.word	0x00000000


	//----- nvinfo : EIATTR_MIN_STACK_SIZE
	.align		4
.L_209:
        /*04ec*/ 	.byte	0x04, 0x12
        /*04ee*/ 	.short	(.L_211 - .L_210)
	.align		4
.L_210:
        /*04f0*/ 	.word	index@(reduce_min_bf16)
        /*04f4*/ 	.word	0x00000000


	//----- nvinfo : EIATTR_MIN_STACK_SIZE
	.align		4
.L_211:
        /*04f8*/ 	.byte	0x04, 0x12
        /*04fa*/ 	.short	(.L_213 - .L_212)
	.align		4
.L_212:
        /*04fc*/ 	.word	index@(reduce_max_bf16)
        /*0500*/ 	.word	0x00000000


	//----- nvinfo : EIATTR_MIN_STACK_SIZE
	.align		4
.L_213:
        /*0504*/ 	.byte	0x04, 0x12
        /*0506*/ 	.short	(.L_215 - .L_214)
	.align		4
.L_214:
        /*0508*/ 	.word	index@(reduce_sum_bf16)
        /*050c*/ 	.word	0x00000000


	//----- nvinfo : EIATTR_MIN_STACK_SIZE
	.align		4
.L_215:
        /*0510*/ 	.byte	0x04, 0x12
        /*0512*/ 	.short	(.L_217 - .L_216)
	.align		4
.L_216:
        /*0514*/ 	.word	index@(reduce_min_dim_f16_fp32acc)
        /*0518*/ 	.word	0x00000000


	//----- nvinfo : EIATTR_MIN_STACK_SIZE
	.align		4
.L_217:
        /*051c*/ 	.byte	0x04, 0x12
        /*051e*/ 	.short	(.L_219 - .L_218)
	.align		4
.L_218:
        /*0520*/ 	.word	index@(reduce_max_dim_f16_fp32acc)
        /*0524*/ 	.word	0x00000000


	//----- nvinfo : EIATTR_MIN_STACK_SIZE
	.align		4
.L_219:
        /*0528*/ 	.byte	0x04, 0x12
        /*052a*/ 	.short	(.L_221 - .L_220)
	.align		4
.L_220:
        /*052c*/ 	.word	index@(reduce_sum_dim_f16_fp32acc)
        /*0530*/ 	.word	0x00000000


	//----- nvinfo : EIATTR_MIN_STACK_SIZE
	.align		4
.L_221:
        /*0534*/ 	.byte	0x04, 0x12
        /*0536*/ 	.short	(.L_223 - .L_222)
	.align		4
.L_222:
        /*0538*/ 	.word	index@(reduce_min_f16_fp32acc)
        /*053c*/ 	.word	0x00000000


	//----- nvinfo : EIATTR_MIN_STACK_SIZE
	.align		4
.L_223:
        /*0540*/ 	.byte	0x04, 0x12
        /*0542*/ 	.short	(.L_225 - .L_224)
	.align		4
.L_224:
        /*0544*/ 	.word	index@(reduce_max_f16_fp32acc)
        /*0548*/ 	.word	0x00000000


	//----- nvinfo : EIATTR_MIN_STACK_SIZE
	.align		4
.L_225:
        /*054c*/ 	.byte	0x04, 0x12
        /*054e*/ 	.short	(.L_227 - .L_226)
	.align		4
.L_226:
        /*0550*/ 	.word	index@(reduce_sum_f16_fp32acc)
        /*0554*/ 	.word	0x00000000


	//----- nvinfo : EIATTR_MIN_STACK_SIZE
	.align		4
.L_227:
        /*0558*/ 	.byte	0x04, 0x12
        /*055a*/ 	.short	(.L_229 - .L_228)
	.align		4
.L_228:
        /*055c*/ 	.word	index@(reduce_min_dim_f16)
        /*0560*/ 	.word	0x00000000


	//----- nvinfo : EIATTR_MIN_STACK_SIZE
	.align		4
.L_229:
        /*0564*/ 	.byte	0x04, 0x12
        /*0566*/ 	.short	(.L_231 - .L_230)
	.align		4
.L_230:
        /*0568*/ 	.word	index@(reduce_max_dim_f16)
        /*056c*/ 	.word	0x00000000


	//----- nvinfo : EIATTR_MIN_STACK_SIZE
	.align		4
.L_231:
        /*0570*/ 	.byte	0x04, 0x12
        /*0572*/ 	.short	(.L_233 - .L_232)
	.align		4
.L_232:
        /*0574*/ 	.word	index@(reduce_sum_dim_f16)
        /*0578*/ 	.word	0x00000000


	//----- nvinfo : EIATTR_MIN_STACK_SIZE
	.align		4
.L_233:
        /*057c*/ 	.byte	0x04, 0x12
        /*057e*/ 	.short	(.L_235 - .L_234)
	.align		4
.L_234:
        /*0580*/ 	.word	index@(reduce_min_f16)
        /*0584*/ 	.word	0x00000000


	//----- nvinfo : EIATTR_MIN_STACK_SIZE
	.align		4
.L_235:
        /*0588*/ 	.byte	0x04, 0x12
        /*058a*/ 	.short	(.L_237 - .L_236)
	.align		4
.L_236:
        /*058c*/ 	.word	index@(reduce_max_f16)
        /*0590*/ 	.word	0x00000000


	//----- nvinfo : EIATTR_MIN_STACK_SIZE
	.align		4
.L_237:
        /*0594*/ 	.byte	0x04, 0x12
        /*0596*/ 	.short	(.L_239 - .L_238)
	.align		4
.L_238:
        /*0598*/ 	.word	index@(reduce_sum_f16)
        /*059c*/ 	.word	0x00000000


	//----- nvinfo : EIATTR_MIN_STACK_SIZE
	.align		4
.L_239:
        /*05a0*/ 	.byte	0x04, 0x12
        /*05a2*/ 	.short	(.L_241 - .L_240)
	.align		4
.L_240:
        /*05a4*/ 	.word	index@(reduce_min_dim_f64)
        /*05a8*/ 	.word	0x00000000


	//----- nvinfo : EIATTR_MIN_STACK_SIZE
	.align		4
.L_241:
        /*05ac*/ 	.byte	0x04, 0x12
        /*05ae*/ 	.short	(.L_243 - .L_242)
	.align		4
.L_242:
        /*05b0*/ 	.word	index@(reduce_max_dim_f64)
        /*05b4*/ 	.word	0x00000000


	//----- nvinfo : EIATTR_MIN_STACK_SIZE
	.align		4
.L_243:
        /*05b8*/ 	.byte	0x04, 0x12
        /*05ba*/ 	.short	(.L_245 - .L_244)
	.align		4
.L_244:
        /*05bc*/ 	.word	index@(reduce_sum_dim_f64)
        /*05c0*/ 	.word	0x00000000


	//----- nvinfo : EIATTR_MIN_STACK_SIZE
	.align		4
.L_245:
        /*05c4*/ 	.byte	0x04, 0x12
        /*05c6*/ 	.short	(.L_247 - .L_246)
	.align		4
.L_246:
        /*05c8*/ 	.word	index@(reduce_min_dim_f32)
        /*05cc*/ 	.word	0x00000000


	//----- nvinfo : EIATTR_MIN_STACK_SIZE
	.align		4
.L_247:
        /*05d0*/ 	.byte	0x04, 0x12
        /*05d2*/ 	.short	(.L_249 - .L_248)
	.align		4
.L_248:
        /*05d4*/ 	.word	index@(reduce_max_dim_f32)
        /*05d8*/ 	.word	0x00000000


	//----- nvinfo : EIATTR_MIN_STACK_SIZE
	.align		4
.L_249:
        /*05dc*/ 	.byte	0x04, 0x12
        /*05de*/ 	.short	(.L_251 - .L_250)
	.align		4
.L_250:
        /*05e0*/ 	.word	index@(reduce_sum_dim_f32)
        /*05e4*/ 	.word	0x00000000


	//----- nvinfo : EIATTR_MIN_STACK_SIZE
	.align		4
.L_251:
        /*05e8*/ 	.byte	0x04, 0x12
        /*05ea*/ 	.short	(.L_253 - .L_252)
	.align		4
.L_252:
        /*05ec*/ 	.word	index@(reduce_min_f64)
        /*05f0*/ 	.word	0x00000000


	//----- nvinfo : EIATTR_MIN_STACK_SIZE
	.align		4
.L_253:
        /*05f4*/ 	.byte	0x04, 0x12
        /*05f6*/ 	.short	(.L_255 - .L_254)
	.align		4
.L_254:
        /*05f8*/ 	.word	index@(reduce_max_f64)
        /*05fc*/ 	.word	0x00000000


	//----- nvinfo : EIATTR_MIN_STACK_SIZE
	.align		4
.L_255:
        /*0600*/ 	.byte	0x04, 0x12
        /*0602*/ 	.short	(.L_257 - .L_256)
	.align		4
.L_256:
        /*0604*/ 	.word	index@(reduce_sum_f64)
        /*0608*/ 	.word	0x00000000


	//----- nvinfo : EIATTR_MIN_STACK_SIZE
	.align		4
.L_257:
        /*060c*/ 	.byte	0x04, 0x12
        /*060e*/ 	.short	(.L_259 - .L_258)
	.align		4
.L_258:
        /*0610*/ 	.word	index@(reduce_min_f32)
        /*0614*/ 	.word	0x00000000


	//----- nvinfo : EIATTR_MIN_STACK_SIZE
	.align		4
.L_259:
        /*0618*/ 	.byte	0x04, 0x12
        /*061a*/ 	.short	(.L_261 - .L_260)
	.align		4
.L_260:
        /*061c*/ 	.word	index@(reduce_max_f32)
        /*0620*/ 	.word	0x00000000


	//----- nvinfo : EIATTR_MIN_STACK_SIZE
	.align		4
.L_261:
        /*0624*/ 	.byte	0x04, 0x12
        /*0626*/ 	.short	(.L_263 - .L_262)
	.align		4
.L_262:
        /*0628*/ 	.word	index@(reduce_sum_f32)
        /*062c*/ 	.word	0x00000000
.L_263:


//--------------------- .nv.compat                --------------------------
	.section	.nv.compat,"",@"SHT_CUDA_COMPAT_INFO"
	.align	4
        /*0000*/ 	.byte	0x02, 0x09, 0x00, 0x00, 0x02, 0x02, 0x01, 0x00, 0x02, 0x05, 0x05, 0x00, 0x03, 0x07, 0x01, 0x01
        /*0010*/ 	.byte	0x02, 0x03, 0x00, 0x00, 0x02, 0x06, 0x01, 0x00, 0x04, 0x0b, 0x08, 0x00, 0x01, 0x00, 0x00, 0x00
        /*0020*/ 	.byte	0x00, 0x00, 0x00, 0x00


//--------------------- .nv.info.argmin_dim_bf16  --------------------------
	.section	.nv.info.argmin_dim_bf16,"",@"SHT_CUDA_INFO"
	.sectionflags	@""
	.align	4


	//----- nvinfo : EIATTR_CUDA_API_VERSION
	.align		4
        /*0000*/ 	.byte	0x04, 0x37
        /*0002*/ 	.short	(.L_265 - .L_264)
.L_264:
        /*0004*/ 	.word	0x00000082


	//----- nvinfo : EIATTR_KPARAM_INFO
	.align		4
.L_265:
        /*0008*/ 	.byte	0x04, 0x17
        /*000a*/ 	.short	(.L_267 - .L_266)
.L_266:
        /*000c*/ 	.word	0x00000000
        /*0010*/ 	.short	0x0004
        /*0012*/ 	.short	0x0018
        /*0014*/ 	.byte	0x00, 0xf0, 0x11, 0x00


	//----- nvinfo : EIATTR_KPARAM_INFO
	.align		4
.L_267:
        /*0018*/ 	.byte	0x04, 0x17
        /*001a*/ 	.short	(.L_269 - .L_268)
.L_268:
        /*001c*/ 	.word	0x00000000
        /*0020*/ 	.short	0x0003
        /*0022*/ 	.short	0x0014
        /*0024*/ 	.byte	0x00, 0xf0, 0x11, 0x00


	//----- nvinfo : EIATTR_KPARAM_INFO
	.align		4
.L_269:
        /*0028*/ 	.byte	0x04, 0x17
        /*002a*/ 	.short	(.L_271 - .L_270)
.L_270:
        /*002c*/ 	.word	0x00000000
        /*0030*/ 	.short	0x0002
        /*0032*/ 	.short	0x0010
        /*0034*/ 	.byte	0x00, 0xf0, 0x11, 0x00


	//----- nvinfo : EIATTR_KPARAM_INFO
	.align		4
.L_271:
        /*0038*/ 	.byte	0x04, 0x17
        /*003a*/ 	.short	(.L_273 - .L_272)
.L_272:
        /*003c*/ 	.word	0x00000000
        /*0040*/ 	.short	0x0001
        /*0042*/ 	.short	0x0008
        /*0044*/ 	.byte	0x00, 0xf5, 0x21, 0x00


	//----- nvinfo : EIATTR_KPARAM_INFO
	.align		4
.L_273:
        /*0048*/ 	.byte	0x04, 0x17
        /*004a*/ 	.short	(.L_275 - .L_274)
.L_274:
        /*004c*/ 	.word	0x00000000
        /*0050*/ 	.short	0x0000
        /*0052*/ 	.short	0x0000
        /*0054*/ 	.byte	0x00, 0xf5, 0x21, 0x00


	//----- nvinfo : EIATTR_SPARSE_MMA_MASK
	.align		4
.L_275:
        /*0058*/ 	.byte	0x03, 0x50
        /*005a*/ 	.short	0x0000


	//----- nvinfo : EIATTR_MAXREG_COUNT
	.align		4
        /*005c*/ 	.byte	0x03, 0x1b
        /*005e*/ 	.short	0x00ff


	//----- nvinfo : EIATTR_NUM_BARRIERS
	.align		4
        /*0060*/ 	.byte	0x02, 0x4c
        /*0062*/ 	.byte	0x01
	.zero		1


	//----- nvinfo : EIATTR_MERCURY_ISA_VERSION
	.align		4
        /*0064*/ 	.byte	0x03, 0x5f
        /*0066*/ 	.short	0x0101


	//----- nvinfo : EIATTR_VRC_CTA_INIT_COUNT
	.align		4
        /*0068*/ 	.byte	0x02, 0x4a
	.zero		1
	.zero		1


	//----- nvinfo : EIATTR_EXIT_INSTR_OFFSETS
	.align		4
        /*006c*/ 	.byte	0x04, 0x1c
        /*006e*/ 	.short	(.L_277 - .L_276)


	//   ....[0]....
.L_276:
        /*0070*/ 	.word	0x00000070


	//   ....[1]....
        /*0074*/ 	.word	0x00000460


	//   ....[2]....
        /*0078*/ 	.word	0x00000500


	//----- nvinfo : EIATTR_CRS_STACK_SIZE
	.align		4
.L_277:
        /*007c*/ 	.byte	0x04, 0x1e
        /*007e*/ 	.short	(.L_279 - .L_278)
.L_278:
        /*0080*/ 	.word	0x00000000


	//----- nvinfo : EIATTR_CBANK_PARAM_SIZE
	.align		4
.L_279:
        /*0084*/ 	.byte	0x03, 0x19
        /*0086*/ 	.short	0x001c


	//----- nvinfo : EIATTR_PARAM_CBANK
	.align		4
        /*0088*/ 	.byte	0x04, 0x0a
        /*008a*/ 	.short	(.L_281 - .L_280)
	.align		4
.L_280:
        /*008c*/ 	.word	index@(.nv.constant0.argmin_dim_bf16)
        /*0090*/ 	.short	0x0380
        /*0092*/ 	.short	0x001c


	//----- nvinfo : EIATTR_SW_WAR
	.align		4
.L_281:
        /*0094*/ 	.byte	0x04, 0x36
        /*0096*/ 	.short	(.L_283 - .L_282)
.L_282:
        /*0098*/ 	.word	0x00000008
.L_283:


//--------------------- .nv.info.argmin_dim_f16   --------------------------
	.section	.nv.info.argmin_dim_f16,"",@"SHT_CUDA_INFO"
	.sectionflags	@""
	.align	4


	//----- nvinfo : EIATTR_CUDA_API_VERSION
	.align		4
        /*0000*/ 	.byte	0x04, 0x37
        /*0002*/ 	.short	(.L_285 - .L_284)
.L_284:
        /*0004*/ 	.word	0x00000082


	//----- nvinfo : EIATTR_KPARAM_INFO
	.align		4
.L_285:
        /*0008*/ 	.byte	0x04, 0x17
        /*000a*/ 	.short	(.L_287 - .L_286)
.L_286:
        /*000c*/ 	.word	0x00000000
        /*0010*/ 	.short	0x0004
        /*0012*/ 	.short	0x0018
        /*0014*/ 	.byte	0x00, 0xf0, 0x11, 0x00


	//----- nvinfo : EIATTR_KPARAM_INFO
	.align		4
.L_287:
        /*0018*/ 	.byte	0x04, 0x17
        /*001a*/ 	.short	(.L_289 - .L_288)
.L_288:
        /*001c*/ 	.word	0x00000000
        /*0020*/ 	.short	0x0003
        /*0022*/ 	.short	0x0014
        /*0024*/ 	.byte	0x00, 0xf0, 0x11, 0x00


	//----- nvinfo : EIATTR_KPARAM_INFO
	.align		4
.L_289:
        /*0028*/ 	.byte	0x04, 0x17
        /*002a*/ 	.short	(.L_291 - .L_290)
.L_290:
        /*002c*/ 	.word	0x00000000
        /*0030*/ 	.short	0x0002
        /*0032*/ 	.short	0x0010
        /*0034*/ 	.byte	0x00, 0xf0, 0x11, 0x00


	//----- nvinfo : EIATTR_KPARAM_INFO
	.align		4
.L_291:
        /*0038*/ 	.byte	0x04, 0x17
        /*003a*/ 	.short	(.L_293 - .L_292)
.L_292:
        /*003c*/ 	.word	0x00000000
        /*0040*/ 	.short	0x0001
        /*0042*/ 	.short	0x0008
        /*0044*/ 	.byte	0x00, 0xf5, 0x21, 0x00


	//----- nvinfo : EIATTR_KPARAM_INFO
	.align		4
.L_293:
        /*0048*/ 	.byte	0x04, 0x17
        /*004a*/ 	.short	(.L_295 - .L_294)
.L_294:
        /*004c*/ 	.word	0x00000000
        /*0050*/ 	.short	0x0000
        /*0052*/ 	.short	0x0000
        /*0054*/ 	.byte	0x00, 0xf5, 0x21, 0x00


	//----- nvinfo : EIATTR_SPARSE_MMA_MASK
	.align		4
.L_295:
        /*0058*/ 	.byte	0x03, 0x50
        /*005a*/ 	.short	0x0000


	//----- nvinfo : EIATTR_MAXREG_COUNT
	.align		4
        /*005c*/ 	.byte	0x03, 0x1b
        /*005e*/ 	.short	0x00ff


	//----- nvinfo : EIATTR_NUM_BARRIERS
	.align		4
        /*0060*/ 	.byte	0x02, 0x4c
        /*0062*/ 	.byte	0x01
	.zero		1


	//----- nvinfo : EIATTR_MERCURY_ISA_VERSION
	.align		4
        /*0064*/ 	.byte	0x03, 0x5f
        /*0066*/ 	.short	0x0101


	//----- nvinfo : EIATTR_VRC_CTA_INIT_COUNT
	.align		4
        /*0068*/ 	.byte	0x02, 0x4a
	.zero		1
	.zero		1


	//----- nvinfo : EIATTR_EXIT_INSTR_OFFSETS
	.align		4
        /*006c*/ 	.byte	0x04, 0x1c
        /*006e*/ 	.short	(.L_297 - .L_296)


	//   ....[0]....
.L_296:
        /*0070*/ 	.word	0x00000070


	//   ....[1]....
        /*0074*/ 	.word	0x00000460


	//   ....[2]....
        /*0078*/ 	.word	0x00000500


	//----- nvinfo : EIATTR_CRS_STACK_SIZE
	.align		4
.L_297:
        /*007c*/ 	.byte	0x04, 0x1e
        /*007e*/ 	.short	(.L_299 - .L_298)
.L_298:
        /*0080*/ 	.word	0x00000000


	//----- nvinfo : EIATTR_CBANK_PARAM_SIZE
	.align		4
.L_299:
        /*0084*/ 	.byte	0x03, 0x19
        /*0086*/ 	.short	0x001c


	//----- nvinfo : EIATTR_PARAM_CBANK
	.align		4
        /*0088*/ 	.byte	0x04, 0x0a
        /*008a*/ 	.short	(.L_301 - .L_300)
	.align		4
.L_300:
        /*008c*/ 	.word	index@(.nv.constant0.argmin_dim_f16)
        /*0090*/ 	.short	0x0380
        /*0092*/ 	.short	0x001c


	//----- nvinfo : EIATTR_SW_WAR
	.align		4
.L_301:
        /*0094*/ 	.byte	0x04, 0x36
        /*0096*/ 	.short	(.L_303 - .L_302)
.L_302:
        /*0098*/ 	.word	0x00000008
.L_303:


//--------------------- .nv.info.argmin_dim_f64   --------------------------
	.section	.nv.info.argmin_dim_f64,"",@"SHT_CUDA_INFO"
	.sectionflags	@""
	.align	4


	//----- nvinfo : EIATTR_CUDA_API_VERSION
	.align		4
        /*0000*/ 	.byte	0x04, 0x37
        /*0002*/ 	.short	(.L_305 - .L_304)
.L_304:
        /*0004*/ 	.word	0x00000082


	//----- nvinfo : EIATTR_KPARAM_INFO
	.align		4
.L_305:
        /*0008*/ 	.byte	0x04, 0x17
        /*000a*/ 	.short	(.L_307 - .L_306)
.L_306:
        /*000c*/ 	.word	0x00000000
        /*0010*/ 	.short	0x0004
        /*0012*/ 	.short	0x0018
        /*0014*/ 	.byte	0x00, 0xf0, 0x11, 0x00


	//----- nvinfo : EIATTR_KPARAM_INFO
	.align		4
.L_307:
        /*0018*/ 	.byte	0x04, 0x17
        /*001a*/ 	.short	(.L_309 - .L_308)
.L_308:
        /*001c*/ 	.word	0x00000000
        /*0020*/ 	.short	0x0003
        /*0022*/ 	.short	0x0014
        /*0024*/ 	.byte	0x00, 0xf0, 0x11, 0x00


	//----- nvinfo : EIATTR_KPARAM_INFO
	.align		4
.L_309:
        /*0028*/ 	.byte	0x04, 0x17
        /*002a*/ 	.short	(.L_311 - .L_310)
.L_310:
        /*002c*/ 	.word	0x00000000
        /*0030*/ 	.short	0x0002
        /*0032*/ 	.short	0x0010
        /*0034*/ 	.byte	0x00, 0xf0, 0x11, 0x00


	//----- nvinfo : EIATTR_KPARAM_INFO
	.align		4
.L_311:
        /*0038*/ 	.byte	0x04, 0x17
        /*003a*/ 	.short	(.L_313 - .L_312)
.L_312:
        /*003c*/ 	.word	0x00000000
        /*0040*/ 	.short	0x0001
        /*0042*/ 	.short	0x0008
        /*0044*/ 	.byte	0x00, 0xf5, 0x21, 0x00


	//----- nvinfo : EIATTR_KPARAM_INFO
	.align		4
.L_313:
        /*0048*/ 	.byte	0x04, 0x17
        /*004a*/ 	.short	(.L_315 - .L_314)
.L_314:
        /*004c*/ 	.word	0x00000000
        /*0050*/ 	.short	0x0000
        /*0052*/ 	.short	0x0000
        /*0054*/ 	.byte	0x00, 0xf5, 0x21, 0x00


	//----- nvinfo : EIATTR_SPARSE_MMA_MASK
	.align		4
.L_315:
        /*0058*/ 	.byte	0x03, 0x50
        /*005a*/ 	.short	0x0000


	//----- nvinfo : EIATTR_MAXREG_COUNT
	.align		4
        /*005c*/ 	.byte	0x03, 0x1b
        /*005e*/ 	.short	0x00ff


	//----- nvinfo : EIATTR_NUM_BARRIERS
	.align		4
        /*0060*/ 	.byte	0x02, 0x4c
        /*0062*/ 	.byte	0x01
	.zero		1


	//----- nvinfo : EIATTR_MERCURY_ISA_VERSION
	.align		4
        /*0064*/ 	.byte	0x03, 0x5f
        /*0066*/ 	.short	0x0101


	//----- nvinfo : EIATTR_VRC_CTA_INIT_COUNT
	.align		4
        /*0068*/ 	.byte	0x02, 0x4a
	.zero		1
	.zero		1


	//----- nvinfo : EIATTR_EXIT_INSTR_OFFSETS
	.align		4
        /*006c*/ 	.byte	0x04, 0x1c
        /*006e*/ 	.short	(.L_317 - .L_316)


	//   ....[0]....
.L_316:
        /*0070*/ 	.word	0x00000070


	//   ....[1]....
        /*0074*/ 	.word	0x00000460


	//   ....[2]....
        /*0078*/ 	.word	0x00000500


	//----- nvinfo : EIATTR_CRS_STACK_SIZE
	.align		4
.L_317:
        /*007c*/ 	.byte	0x04, 0x1e
        /*007e*/ 	.short	(.L_319 - .L_318)
.L_318:
        /*0080*/ 	.word	0x00000000


	//----- nvinfo : EIATTR_CBANK_PARAM_SIZE
	.align		4
.L_319:
        /*0084*/ 	.byte	0x03, 0x19
        /*0086*/ 	.short	0x001c


	//----- nvinfo : EIATTR_PARAM_CBANK
	.align		4
        /*0088*/ 	.byte	0x04, 0x0a
        /*008a*/ 	.short	(.L_321 - .L_320)
	.align		4
.L_320:
        /*008c*/ 	.word	index@(.nv.constant0.argmin_dim_f64)
        /*0090*/ 	.short	0x0380
        /*0092*/ 	.short	0x001c


	//----- nvinfo : EIATTR_SW_WAR
	.align		4
.L_321:
        /*0094*/ 	.byte	0x04, 0x36
        /*0096*/ 	.short	(.L_323 - .L_322)
.L_322:
        /*0098*/ 	.word	0x00000008
.L_323:


//--------------------- .nv.info.argmin_dim_f32   --------------------------
	.section	.nv.info.argmin_dim_f32,"",@"SHT_CUDA_INFO"
	.sectionflags	@""
	.align	4


	//----- nvinfo : EIATTR_CUDA_API_VERSION
	.align		4
        /*0000*/ 	.byte	0x04, 0x37
        /*0002*/ 	.short	(.L_325 - .L_324)
.L_324:
        /*0004*/ 	.word	0x00000082


	//----- nvinfo : EIATTR_KPARAM_INFO
	.align		4
.L_325:
        /*0008*/ 	.byte	0x04, 0x17
        /*000a*/ 	.short	(.L_327 - .L_326)
.L_326:
        /*000c*/ 	.word	0x00000000
        /*0010*/ 	.short	0x0004
        /*0012*/ 	.short	0x0018
        /*0014*/ 	.byte	0x00, 0xf0, 0x11, 0x00


	//----- nvinfo : EIATTR_KPARAM_INFO
	.align		4
.L_327:
        /*0018*/ 	.byte	0x04, 0x17
        /*001a*/ 	.short	(.L_329 - .L_328)
.L_328:
        /*001c*/ 	.word	0x00000000
        /*0020*/ 	.short	0x0003
        /*0022*/ 	.short	0x0014
        /*0024*/ 	.byte	0x00, 0xf0, 0x11, 0x00


	//----- nvinfo : EIATTR_KPARAM_INFO
	.align		4
.L_329:
        /*0028*/ 	.byte	0x04, 0x17
        /*002a*/ 	.short	(.L_331 - .L_330)
.L_330:
        /*002c*/ 	.word	0x00000000
        /*0030*/ 	.short	0x0002
        /*0032*/ 	.short	0x0010
        /*0034*/ 	.byte	0x00, 0xf0, 0x11, 0x00


	//----- nvinfo : EIATTR_KPARAM_INFO
	.align		4
.L_331:
        /*0038*/ 	.byte	0x04, 0x17
        /*003a*/ 	.short	(.L_333 - .L_332)
.L_332:
        /*003c*/ 	.word	0x00000000
        /*0040*/ 	.short	0x0001
        /*0042*/ 	.short	0x0008
        /*0044*/ 	.byte	0x00, 0xf5, 0x21, 0x00


	//----- nvinfo : EIATTR_KPARAM_INFO
	.align		4
.L_333:
        /*0048*/ 	.byte	0x04, 0x17
        /*004a*/ 	.short	(.L_335 - .L_334)
.L_334:
        /*004c*/ 	.word	0x00000000
        /*0050*/ 	.short	0x0000
        /*0052*/ 	.short	0x0000
        /*0054*/ 	.byte	0x00, 0xf5, 0x21, 0x00


	//----- nvinfo : EIATTR_SPARSE_MMA_MASK
	.align		4
.L_335:
        /*0058*/ 	.byte	0x03, 0x50
        /*005a*/ 	.short	0x0000


	//----- nvinfo : EIATTR_MAXREG_COUNT
	.align		4
        /*005c*/ 	.byte	0x03, 0x1b
        /*005e*/ 	.short	0x00ff


	//----- nvinfo : EIATTR_NUM_BARRIERS
	.align		4
        /*0060*/ 	.byte	0x02, 0x4c
        /*0062*/ 	.byte	0x01
	.zero		1


	//----- nvinfo : EIATTR_MERCURY_ISA_VERSION
	.align		4
        /*0064*/ 	.byte	0x03, 0x5f
        /*0066*/ 	.short	0x0101


	//----- nvinfo : EIATTR_VRC_CTA_INIT_COUNT
	.align		4
        /*0068*/ 	.byte	0x02, 0x4a
	.zero		1
	.zero		1


	//----- nvinfo : EIATTR_EXIT_INSTR_OFFSETS
	.align		4
        /*006c*/ 	.byte	0x04, 0x1c
        /*006e*/ 	.short	(.L_337 - .L_336)


	//   ....[0]....
.L_336:
        /*0070*/ 	.word	0x00000070


	//   ....[1]....
        /*0074*/ 	.word	0x00000430


	//   ....[2]....
        /*0078*/ 	.word	0x000004d0


	//----- nvinfo : EIATTR_CRS_STACK_SIZE
	.align		4
.L_337:
        /*007c*/ 	.byte	0x04, 0x1e
        /*007e*/ 	.short	(.L_339 - .L_338)
.L_338:
        /*0080*/ 	.word	0x00000000


	//----- nvinfo : EIATTR_CBANK_PARAM_SIZE
	.align		4
.L_339:
        /*0084*/ 	.byte	0x03, 0x19
        /*0086*/ 	.short	0x001c


	//----- nvinfo : EIATTR_PARAM_CBANK
	.align		4
        /*0088*/ 	.byte	0x04, 0x0a
        /*008a*/ 	.short	(.L_341 - .L_340)
	.align		4
.L_340:
        /*008c*/ 	.word	index@(.nv.constant0.argmin_dim_f32)
        /*0090*/ 	.short	0x0380
        /*0092*/ 	.short	0x001c


	//----- nvinfo : EIATTR_SW_WAR
	.align		4
.L_341:
        /*0094*/ 	.byte	0x04, 0x36
        /*0096*/ 	.short	(.L_343 - .L_342)
.L_342:
        /*0098*/ 	.word	0x00000008
.L_343:


//--------------------- .nv.info.argmax_dim_bf16  --------------------------
	.section	.nv.info.argmax_dim_bf16,"",@"SHT_CUDA_INFO"
	.sectionflags	@""
	.align	4


	//----- nvinfo : EIATTR_CUDA_API_VERSION
	.align		4
        /*0000*/ 	.byte	0x04, 0x37
        /*0002*/ 	.short	(.L_345 - .L_344)
.L_344:
        /*0004*/ 	.word	0x00000082


	//----- nvinfo : EIATTR_KPARAM_INFO
	.align		4
.L_345:
        /*0008*/ 	.byte	0x04, 0x17
        /*000a*/ 	.short	(.L_347 - .L_346)
.L_346:
        /*000c*/ 	.word	0x00000000
        /*0010*/ 	.short	0x0004
        /*0012*/ 	.short	0x0018
        /*0014*/ 	.byte	0x00, 0xf0, 0x11, 0x00


	//----- nvinfo : EIATTR_KPARAM_INFO
	.align		4
.L_347:
        /*0018*/ 	.byte	0x04, 0x17
        /*001a*/ 	.short	(.L_349 - .L_348)
.L_348:
        /*001c*/ 	.word	0x00000000
        /*0020*/ 	.short	0x0003
        /*0022*/ 	.short	0x0014
        /*0024*/ 	.byte	0x00, 0xf0, 0x11, 0x00


	//----- nvinfo : EIATTR_KPARAM_INFO
	.align		4
.L_349:
        /*0028*/ 	.byte	0x04, 0x17
        /*002a*/ 	.short	(.L_351 - .L_350)
.L_350:
        /*002c*/ 	.word	0x00000000
        /*0030*/ 	.short	0x0002
        /*0032*/ 	.short	0x0010
        /*0034*/ 	.byte	0x00, 0xf0, 0x11, 0x00


	//----- nvinfo : EIATTR_KPARAM_INFO
	.align		4
.L_351:
        /*0038*/ 	.byte	0x04, 0x17
        /*003a*/ 	.short	(.L_353 - .L_352)
.L_352:
        /*003c*/ 	.word	0x00000000
        /*0040*/ 	.short	0x0001
        /*0042*/ 	.short	0x0008
        /*0044*/ 	.byte	0x00, 0xf5, 0x21, 0x00


	//----- nvinfo : EIATTR_KPARAM_INFO
	.align		4
.L_353:
        /*0048*/ 	.byte	0x04, 0x17
        /*004a*/ 	.short	(.L_355 - .L_354)
.L_354:
        /*004c*/ 	.word	0x00000000
        /*0050*/ 	.short	0x0000
        /*0052*/ 	.short	0x0000
        /*0054*/ 	.byte	0x00, 0xf5, 0x21, 0x00


	//----- nvinfo : EIATTR_SPARSE_MMA_MASK
	.align		4
.L_355:
        /*0058*/ 	.byte	0x03, 0x50
        /*005a*/ 	.short	0x0000


	//----- nvinfo : EIATTR_MAXREG_COUNT
	.align		4
        /*005c*/ 	.byte	0x03, 0x1b
        /*005e*/ 	.short	0x00ff


	//----- nvinfo : EIATTR_NUM_BARRIERS
	.align		4
        /*0060*/ 	.byte	0x02, 0x4c
        /*0062*/ 	.byte	0x01
	.zero		1


	//----- nvinfo : EIATTR_MERCURY_ISA_VERSION
	.align		4
        /*0064*/ 	.byte	0x03, 0x5f
        /*0066*/ 	.short	0x0101


	//----- nvinfo : EIATTR_VRC_CTA_INIT_COUNT
	.align		4
        /*0068*/ 	.byte	0x02, 0x4a
	.zero		1
	.zero		1


	//----- nvinfo : EIATTR_EXIT_INSTR_OFFSETS
	.align		4
        /*006c*/ 	.byte	0x04, 0x1c
        /*006e*/ 	.short	(.L_357 - .L_356)


	//   ....[0]....
.L_356:
        /*0070*/ 	.word	0x00000070


	//   ....[1]....
        /*0074*/ 	.word	0x00000460


	//   ....[2]....
        /*0078*/ 	.word	0x00000500


	//----- nvinfo : EIATTR_CRS_STACK_SIZE
	.align		4
.L_357:
        /*007c*/ 	.byte	0x04, 0x1e
        /*007e*/ 	.short	(.L_359 - .L_358)
.L_358:
        /*0080*/ 	.word	0x00000000


	//----- nvinfo : EIATTR_CBANK_PARAM_SIZE
	.align		4
.L_359:
        /*0084*/ 	.byte	0x03, 0x19
        /*0086*/ 	.short	0x001c


	//----- nvinfo : EIATTR_PARAM_CBANK
	.align		4
        /*0088*/ 	.byte	0x04, 0x0a
        /*008a*/ 	.short	(.L_361 - .L_360)
	.align		4
.L_360:
        /*008c*/ 	.word	index@(.nv.constant0.argmax_dim_bf16)
        /*0090*/ 	.short	0x0380
        /*0092*/ 	.short	0x001c


	//----- nvinfo : EIATTR_SW_WAR
	.align		4
.L_361:
        /*0094*/ 	.byte	0x04, 0x36
        /*0096*/ 	.short	(.L_363 - .L_362)
.L_362:
        /*0098*/ 	.word	0x00000008
.L_363:


//--------------------- .nv.info.argmax_dim_f16   --------------------------
	.section	.nv.info.argmax_dim_f16,"",@"SHT_CUDA_INFO"
	.sectionflags	@""
	.align	4


	//----- nvinfo : EIATTR_CUDA_API_VERSION
	.align		4
        /*0000*/ 	.byte	0x04, 0x37
        /*0002*/ 	.short	(.L_365 - .L_364)
.L_364:
        /*0004*/ 	.word	0x00000082


	//----- nvinfo : EIATTR_KPARAM_INFO
	.align		4
.L_365:
        /*0008*/ 	.byte	0x04, 0x17
        /*000a*/ 	.short	(.L_367 - .L_366)
.L_366:
        /*000c*/ 	.word	0x00000000
        /*0010*/ 	.short	0x0004
        /*0012*/ 	.short	0x0018
        /*0014*/ 	.byte	0x00, 0xf0, 0x11, 0x00


	//----- nvinfo : EIATTR_KPARAM_INFO
	.align		4
.L_367:
        /*0018*/ 	.byte	0x04, 0x17
        /*001a*/ 	.short	(.L_369 - .L_368)
.L_368:
        /*001c*/ 	.word	0x00000000
        /*0020*/ 	.short	0x0003
        /*0022*/ 	.short	0x0014
        /*0024*/ 	.byte	0x00, 0xf0, 0x11, 0x00


	//----- nvinfo : EIATTR_KPARAM_INFO
	.align		4
.L_369:
        /*0028*/ 	.byte	0x04, 0x17
        /*002a*/ 	.short	(.L_371 - .L_370)
.L_370:
        /*002c*/ 	.word	0x00000000
        /*0030*/ 	.short	0x0002
        /*0032*/ 	.short	0x0010
        /*0034*/ 	.byte	0x00, 0xf0, 0x11, 0x00


	//----- nvinfo : EIATTR_KPARAM_INFO
	.align		4
.L_371:
        /*0038*/ 	.byte	0x04, 0x17
        /*003a*/ 	.short	(.L_373 - .L_372)
.L_372:
        /*003c*/ 	.word	0x00000000
        /*0040*/ 	.short	0x0001
        /*0042*/ 	.short	0x0008
        /*0044*/ 	.byte	0x00, 0xf5, 0x21, 0x00


	//----- nvinfo : EIATTR_KPARAM_INFO
	.align		4
.L_373:
        /*0048*/ 	.byte	0x04, 0x17
        /*004a*/ 	.short	(.L_375 - .L_374)
.L_374:
        /*004c*/ 	.word	0x00000000
        /*0050*/ 	.short	0x0000
        /*0052*/ 	.short	0x0000
        /*0054*/ 	.byte	0x00, 0xf5, 0x21, 0x00


	//----- nvinfo : EIATTR_SPARSE_MMA_MASK
	.align		4
.L_375:
        /*0058*/ 	.byte	0x03, 0x50
        /*005a*/ 	.short	0x0000


	//----- nvinfo : EIATTR_MAXREG_COUNT
	.align		4
        /*005c*/ 	.byte	0x03, 0x1b
        /*005e*/ 	.short	0x00ff


	//----- nvinfo : EIATTR_NUM_BARRIERS
	.align		4
        /*0060*/ 	.byte	0x02, 0x4c
        /*0062*/ 	.byte	0x01
	.zero		1


	//----- nvinfo : EIATTR_MERCURY_ISA_VERSION
	.align		4
        /*0064*/ 	.byte	0x03, 0x5f
        /*0066*/ 	.short	0x0101


	//----- nvinfo : EIATTR_VRC_CTA_INIT_COUNT
	.align		4
        /*0068*/ 	.byte	0x02, 0x4a
	.zero		1
	.zero		1


	//----- nvinfo : EIATTR_EXIT_INSTR_OFFSETS
	.align		4
        /*006c*/ 	.byte	0x04, 0x1c
        /*006e*/ 	.short	(.L_377 - .L_376)


	//   ....[0]....
.L_376:
        /*0070*/ 	.word	0x00000070


	//   ....[1]....
        /*0074*/ 	.word	0x00000460


	//   ....[2]....
        /*0078*/ 	.word	0x00000500


	//----- nvinfo : EIATTR_CRS_STACK_SIZE
	.align		4
.L_377:
        /*007c*/ 	.byte	0x04, 0x1e
        /*007e*/ 	.short	(.L_379 - .L_378)
.L_378:
        /*0080*/ 	.word	0x00000000


	//----- nvinfo : EIATTR_CBANK_PARAM_SIZE
	.align		4
.L_379:
        /*0084*/ 	.byte	0x03, 0x19
        /*0086*/ 	.short	0x001c


	//----- nvinfo : EIATTR_PARAM_CBANK
	.align		4
        /*0088*/ 	.byte	0x04, 0x0a
        /*008a*/ 	.short	(.L_381 - .L_380)
	.align		4
.L_380:
        /*008c*/ 	.word	index@(.nv.constant0.argmax_dim_f16)
        /*0090*/ 	.short	0x0380
        /*0092*/ 	.short	0x001c


	//----- nvinfo : EIATTR_SW_WAR
	.align		4
.L_381:
        /*0094*/ 	.byte	0x04, 0x36
        /*0096*/ 	.short	(.L_383 - .L_382)
.L_382:
        /*0098*/ 	.word	0x00000008
.L_383:


//--------------------- .nv.info.argmax_dim_f64   --------------------------
	.section	.nv.info.argmax_dim_f64,"",@"SHT_CUDA_INFO"
	.sectionflags	@""
	.align	4


	//----- nvinfo : EIATTR_CUDA_API_VERSION
	.align		4
        /*0000*/ 	.byte	0x04, 0x37
        /*0002*/ 	.short	(.L_385 - .L_384)
.L_384:
        /*0004*/ 	.word	0x00000082


	//----- nvinfo : EIATTR_KPARAM_INFO
	.align		4
.L_385:
        /*0008*/ 	.byte	0x04, 0x17
        /*000a*/ 	.short	(.L_387 - .L_386)
.L_386:
        /*000c*/ 	.word	0x00000000
        /*0010*/ 	.short	0x0004
        /*0012*/ 	.short	0x0018
        /*0014*/ 	.byte	0x00, 0xf0, 0x11, 0x00


	//----- nvinfo : EIATTR_KPARAM_INFO
	.align		4
.L_387:
        /*0018*/ 	.byte	0x04, 0x17
        /*001a*/ 	.short	(.L_389 - .L_388)
.L_388:
        /*001c*/ 	.word	0x00000000
        /*0020*/ 	.short	0x0003
        /*0022*/ 	.short	0x0014
        /*0024*/ 	.byte	0x00, 0xf0, 0x11, 0x00


	//----- nvinfo : EIATTR_KPARAM_INFO
	.align		4
.L_389:
        /*0028*/ 	.byte	0x04, 0x17
        /*002a*/ 	.short	(.L_391 - .L_390)
.L_390:
        /*002c*/ 	.word	0x00000000
        /*0030*/ 	.short	0x0002
        /*0032*/ 	.short	0x0010
        /*0034*/ 	.byte	0x00, 0xf0, 0x11, 0x00


	//----- nvinfo : EIATTR_KPARAM_INFO
	.align		4
.L_391:
        /*0038*/ 	.byte	0x04, 0x17
        /*003a*/ 	.short	(.L_393 - .L_392)
.L_392:
        /*003c*/ 	.word	0x00000000
        /*0040*/ 	.short	0x0001
        /*0042*/ 	.short	0x0008
        /*0044*/ 	.byte	0x00, 0xf5, 0x21, 0x00


	//----- nvinfo : EIATTR_KPARAM_INFO
	.align		4
.L_393:
        /*0048*/ 	.byte	0x04, 0x17
        /*004a*/ 	.short	(.L_395 - .L_394)
.L_394:
        /*004c*/ 	.word	0x00000000
        /*0050*/ 	.short	0x0000
        /*0052*/ 	.short	0x0000
        /*0054*/ 	.byte	0x00, 0xf5, 0x21, 0x00


	//----- nvinfo : EIATTR_SPARSE_MMA_MASK
	.align		4
.L_395:
        /*0058*/ 	.byte	0x03, 0x50
        /*005a*/ 	.short	0x0000


	//----- nvinfo : EIATTR_MAXREG_COUNT
	.align		4
        /*005c*/ 	.byte	0x03, 0x1b
        /*005e*/ 	.short	0x00ff


	//----- nvinfo : EIATTR_NUM_BARRIERS
	.align		4
        /*0060*/ 	.byte	0x02, 0x4c
        /*0062*/ 	.byte	0x01
	.zero		1


	//----- nvinfo : EIATTR_MERCURY_ISA_VERSION
	.align		4
        /*0064*/ 	.byte	0x03, 0x5f
        /*0066*/ 	.short	0x0101


	//----- nvinfo : EIATTR_VRC_CTA_INIT_COUNT
	.align		4
        /*0068*/ 	.byte	0x02, 0x4a
	.zero		1
	.zero		1


	//----- nvinfo : EIATTR_EXIT_INSTR_OFFSETS
	.align		4
        /*006c*/ 	.byte	0x04, 0x1c
        /*006e*/ 	.short	(.L_397 - .L_396)


	//   ....[0]....
.L_396:
        /*0070*/ 	.word	0x00000070


	//   ....[1]....
        /*0074*/ 	.word	0x00000460


	//   ....[2]....
        /*0078*/ 	.word	0x00000500


	//----- nvinfo : EIATTR_CRS_STACK_SIZE
	.align		4
.L_397:
        /*007c*/ 	.byte	0x04, 0x1e
        /*007e*/ 	.short	(.L_399 - .L_398)
.L_398:
        /*0080*/ 	.word	0x00000000


	//----- nvinfo : EIATTR_CBANK_PARAM_SIZE
	.align		4
.L_399:
        /*0084*/ 	.byte	0x03, 0x19
        /*0086*/ 	.short	0x001c


	//----- nvinfo : EIATTR_PARAM_CBANK
	.align		4
        /*0088*/ 	.byte	0x04, 0x0a
        /*008a*/ 	.short	(.L_401 - .L_400)
	.align		4
.L_400:
        /*008c*/ 	.word	index@(.nv.constant0.argmax_dim_f64)
        /*0090*/ 	.short	0x0380
        /*0092*/ 	.short	0x001c


	//----- nvinfo : EIATTR_SW_WAR
	.align		4
.L_401:
        /*0094*/ 	.byte	0x04, 0x36
        /*0096*/ 	.short	(.L_403 - .L_402)
.L_402:
        /*0098*/ 	.word	0x00000008
.L_403:


//--------------------- .nv.info.argmax_dim_f32   --------------------------
	.section	.nv.info.argmax_dim_f32,"",@"SHT_CUDA_INFO"
	.sectionflags	@""
	.align	4


	//----- nvinfo : EIATTR_CUDA_API_VERSION
	.align		4
        /*0000*/ 	.byte	0x04, 0x37
        /*0002*/ 	.short	(.L_405 - .L_404)
.L_404:
        /*0004*/ 	.word	0x00000082


	//----- nvinfo : EIATTR_KPARAM_INFO
	.align		4
.L_405:
        /*0008*/ 	.byte	0x04, 0x17
        /*000a*/ 	.short	(.L_407 - .L_406)
.L_406:
        /*000c*/ 	.word	0x00000000
        /*0010*/ 	.short	0x0004
        /*0012*/ 	.short	0x0018
        /*0014*/ 	.byte	0x00, 0xf0, 0x11, 0x00


	//----- nvinfo : EIATTR_KPARAM_INFO
	.align		4
.L_407:
        /*0018*/ 	.byte	0x04, 0x17
        /*001a*/ 	.short	(.L_409 - .L_408)
.L_408:
        /*001c*/ 	.word	0x00000000
        /*0020*/ 	.short	0x0003
        /*0022*/ 	.short	0x0014
        /*0024*/ 	.byte	0x00, 0xf0, 0x11, 0x00


	//----- nvinfo : EIATTR_KPARAM_INFO
	.align		4
.L_409:
        /*0028*/ 	.byte	0x04, 0x17
        /*002a*/ 	.short	(.L_411 - .L_410)
.L_410:
        /*002c*/ 	.word	0x00000000
        /*0030*/ 	.short	0x0002
        /*0032*/ 	.short	0x0010
        /*0034*/ 	.byte	0x00, 0xf0, 0x11, 0x00


	//----- nvinfo : EIATTR_KPARAM_INFO
	.align		4
.L_411:
        /*0038*/ 	.byte	0x04, 0x17
        /*003a*/ 	.short	(.L_413 - .L_412)
.L_412:
        /*003c*/ 	.word	0x00000000
        /*0040*/ 	.short	0x0001
        /*0042*/ 	.short	0x0008
        /*0044*/ 	.byte	0x00, 0xf5, 0x21, 0x00


	//----- nvinfo : EIATTR_KPARAM_INFO
	.align		4
.L_413:
        /*0048*/ 	.byte	0x04, 0x17
        /*004a*/ 	.short	(.L_415 - .L_414)
.L_414:
        /*004c*/ 	.word	0x00000000
        /*0050*/ 	.short	0x0000
        /*0052*/ 	.short	0x0000
        /*0054*/ 	.byte	0x00, 0xf5, 0x21, 0x00


	//----- nvinfo : EIATTR_SPARSE_MMA_MASK
	.align		4
.L_415:
        /*0058*/ 	.byte	0x03, 0x50
        /*005a*/ 	.short	0x0000


	//----- nvinfo : EIATTR_MAXREG_COUNT
	.align		4
        /*005c*/ 	.byte	0x03, 0x1b
        /*005e*/ 	.short	0x00ff


	//----- nvinfo : EIATTR_NUM_BARRIERS
	.align		4
        /*0060*/ 	.byte	0x02, 0x4c
        /*0062*/ 	.byte	0x01
	.zero		1


	//----- nvinfo : EIATTR_MERCURY_ISA_VERSION
	.align		4
        /*0064*/ 	.byte	0x03, 0x5f
        /*0066*/ 	.short	0x0101


	//----- nvinfo : EIATTR_VRC_CTA_INIT_COUNT
	.align		4
        /*0068*/ 	.byte	0x02, 0x4a
	.zero		1
	.zero		1


	//----- nvinfo : EIATTR_EXIT_INSTR_OFFSETS
	.align		4
        /*006c*/ 	.byte	0x04, 0x1c
        /*006e*/ 	.short	(.L_417 - .L_416)


	//   ....[0]....
.L_416:
        /*0070*/ 	.word	0x00000070


	//   ....[1]....
        /*0074*/ 	.word	0x00000430


	//   ....[2]....
        /*0078*/ 	.word	0x000004d0


	//----- nvinfo : EIATTR_CRS_STACK_SIZE
	.align		4
.L_417:
        /*007c*/ 	.byte	0x04, 0x1e
        /*007e*/ 	.short	(.L_419 - .L_418)
.L_418:
        /*0080*/ 	.word	0x00000000


	//----- nvinfo : EIATTR_CBANK_PARAM_SIZE
	.align		4
.L_419:
        /*0084*/ 	.byte	0x03, 0x19
        /*0086*/ 	.short	0x001c


	//----- nvinfo : EIATTR_PARAM_CBANK
	.align		4
        /*0088*/ 	.byte	0x04, 0x0a
        /*008a*/ 	.short	(.L_421 - .L_420)
	.align		4
.L_420:
        /*008c*/ 	.word	index@(.nv.constant0.argmax_dim_f32)
        /*0090*/ 	.short	0x0380
        /*0092*/ 	.short	0x001c


	//----- nvinfo : EIATTR_SW_WAR
	.align		4
.L_421:
        /*0094*/ 	.byte	0x04, 0x36
        /*0096*/ 	.short	(.L_423 - .L_422)
.L_422:
        /*0098*/ 	.word	0x00000008
.L_423:


//--------------------- .nv.info.reduce_min_dim_bf16_fp32acc --------------------------
	.section	.nv.info.reduce_min_dim_bf16_fp32acc,"",@"SHT_CUDA_INFO"
	.sectionflags	@""
	.align	4


	//----- nvinfo : EIATTR_CUDA_API_VERSION
	.align		4
        /*0000*/ 	.byte	0x04, 0x37
        /*0002*/ 	.short	(.L_425 - .L_424)
.L_424:
        /*0004*/ 	.word	0x00000082


	//----- nvinfo : EIATTR_KPARAM_INFO
	.align		4
.L_425:
        /*0008*/ 	.byte	0x04, 0x17
        /*000a*/ 	.short	(.L_427 - .L_426)
.L_426:
        /*000c*/ 	.word	0x00000000
        /*0010*/ 	.short	0x0004
        /*0012*/ 	.short	0x0018
        /*0014*/ 	.byte	0x00, 0xf0, 0x11, 0x00


	//----- nvinfo : EIATTR_KPARAM_INFO
	.align		4
.L_427:
        /*0018*/ 	.byte	0x04, 0x17
        /*001a*/ 	.short	(.L_429 - .L_428)
.L_428:
        /*001c*/ 	.word	0x00000000
        /*0020*/ 	.short	0x0003
        /*0022*/ 	.short	0x0014
        /*0024*/ 	.byte	0x00, 0xf0, 0x11, 0x00


	//----- nvinfo : EIATTR_KPARAM_INFO
	.align		4
.L_429:
        /*0028*/ 	.byte	0x04, 0x17
        /*002a*/ 	.short	(.L_431 - .L_430)
.L_430:
        /*002c*/ 	.word	0x00000000
        /*0030*/ 	.short	0x0002
        /*0032*/ 	.short	0x0010
        /*0034*/ 	.byte	0x00, 0xf0, 0x11, 0x00


	//----- nvinfo : EIATTR_KPARAM_INFO
	.align		4
.L_431:
        /*0038*/ 	.byte	0x04, 0x17
        /*003a*/ 	.short	(.L_433 - .L_432)
.L_432:
        /*003c*/ 	.word	0x00000000
        /*0040*/ 	.short	0x0001
        /*0042*/ 	.short	0x0008
        /*0044*/ 	.byte	0x00, 0xf5, 0x21, 0x00


	//----- nvinfo : EIATTR_KPARAM_INFO
	.align		4
.L_433:
        /*0048*/ 	.byte	0x04, 0x17
        /*004a*/ 	.short	(.L_435 - .L_434)
.L_434:
        /*004c*/ 	.word	0x00000000
        /*0050*/ 	.short	0x0000
        /*0052*/ 	.short	0x0000
        /*0054*/ 	.byte	0x00, 0xf5, 0x21, 0x00


	//----- nvinfo : EIATTR_SPARSE_MMA_MASK
	.align		4
.L_435:
        /*0058*/ 	.byte	0x03, 0x50
        /*005a*/ 	.short	0x0000


	//----- nvinfo : EIATTR_MAXREG_COUNT
	.align		4
        /*005c*/ 	.byte	0x03, 0x1b
        /*005e*/ 	.short	0x00ff


	//----- nvinfo : EIATTR_NUM_BARRIERS
	.align		4
        /*0060*/ 	.byte	0x02, 0x4c
        /*0062*/ 	.byte	0x01
	.zero		1


	//----- nvinfo : EIATTR_MERCURY_ISA_VERSION
	.align		4
        /*0064*/ 	.byte	0x03, 0x5f
        /*0066*/ 	.short	0x0101


	//----- nvinfo : EIATTR_VRC_CTA_INIT_COUNT
	.align		4
        /*0068*/ 	.byte	0x02, 0x4a
	.zero		1
	.zero		1


	//----- nvinfo : EIATTR_EXIT_INSTR_OFFSETS
	.align		4
        /*006c*/ 	.byte	0x04, 0x1c
        /*006e*/ 	.short	(.L_437 - .L_436)


	//   ....[0]....
.L_436:
        /*0070*/ 	.word	0x00000070


	//   ....[1]....
        /*0074*/ 	.word	0x00000330


	//   ....[2]....
        /*0078*/ 	.word	0x000003e0


	//----- nvinfo : EIATTR_CRS_STACK_SIZE
	.align		4
.L_437:
        /*007c*/ 	.byte	0x04, 0x1e
        /*007e*/ 	.short	(.L_439 - .L_438)
.L_438:
        /*0080*/ 	.word	0x00000000


	//----- nvinfo : EIATTR_CBANK_PARAM_SIZE
	.align		4
.L_439:
        /*0084*/ 	.byte	0x03, 0x19
        /*0086*/ 	.short	0x001c


	//----- nvinfo : EIATTR_PARAM_CBANK
	.align		4
        /*0088*/ 	.byte	0x04, 0x0a
        /*008a*/ 	.short	(.L_441 - .L_440)
	.align		4
.L_440:
        /*008c*/ 	.word	index@(.nv.constant0.reduce_min_dim_bf16_fp32acc)
        /*0090*/ 	.short	0x0380
        /*0092*/ 	.short	0x001c


	//----- nvinfo : EIATTR_SW_WAR
	.align		4
.L_441:
        /*0094*/ 	.byte	0x04, 0x36
        /*0096*/ 	.short	(.L_443 - .L_442)
.L_442:
        /*0098*/ 	.word	0x00000008
.L_443:


//--------------------- .nv.info.reduce_max_dim_bf16_fp32acc --------------------------
	.section	.nv.info.reduce_max_dim_bf16_fp32acc,"",@"SHT_CUDA_INFO"
	.sectionflags	@""
	.align	4


	//----- nvinfo : EIATTR_CUDA_API_VERSION
	.align		4
        /*0000*/ 	.byte	0x04, 0x37
        /*0002*/ 	.short	(.L_445 - .L_444)
.L_444:
        /*0004*/ 	.word	0x00000082


	//----- nvinfo : EIATTR_KPARAM_INFO
	.align		4
.L_445:
        /*0008*/ 	.byte	0x04, 0x17
        /*000a*/ 	.short	(.L_447 - .L_446)
.L_446:
        /*000c*/ 	.word	0x00000000
        /*0010*/ 	.short	0x0004
        /*0012*/ 	.short	0x0018
        /*0014*/ 	.byte	0x00, 0xf0, 0x11, 0x00


	//----- nvinfo : EIATTR_KPARAM_INFO
	.align		4
.L_447:
        /*0018*/ 	.byte	0x04, 0x17
        /*001a*/ 	.short	(.L_449 - .L_448)
.L_448:
        /*001c*/ 	.word	0x00000000
        /*0020*/ 	.short	0x0003
        /*0022*/ 	.short	0x0014
        /*0024*/ 	.byte	0x00, 0xf0, 0x11, 0x00


	//----- nvinfo : EIATTR_KPARAM_INFO
	.align		4
.L_449:
        /*0028*/ 	.byte	0x04, 0x17
        /*002a*/ 	.short	(.L_451 - .L_450)
.L_450:
        /*002c*/ 	.word	0x00000000
        /*0030*/ 	.short	0x0002
        /*0032*/ 	.short	0x0010
        /*0034*/ 	.byte	0x00, 0xf0, 0x11, 0x00


	//----- nvinfo : EIATTR_KPARAM_INFO
	.align		4
.L_451:
        /*0038*/ 	.byte	0x04, 0x17
        /*003a*/ 	.short	(.L_453 - .L_452)
.L_452:
        /*003c*/ 	.word	0x00000000
        /*0040*/ 	.short	0x0001
        /*0042*/ 	.short	0x0008
        /*0044*/ 	.byte	0x00, 0xf5, 0x21, 0x00


	//----- nvinfo : EIATTR_KPARAM_INFO
	.align		4
.L_453:
        /*0048*/ 	.byte	0x04, 0x17
        /*004a*/ 	.short	(.L_455 - .L_454)
.L_454:
        /*004c*/ 	.word	0x00000000
        /*0050*/ 	.short	0x0000
        /*0052*/ 	.short	0x0000
        /*0054*/ 	.byte	0x00, 0xf5, 0x21, 0x00


	//----- nvinfo : EIATTR_SPARSE_MMA_MASK
	.align		4
.L_455:
        /*0058*/ 	.byte	0x03, 0x50
        /*005a*/ 	.short	0x0000


	//----- nvinfo : EIATTR_MAXREG_COUNT
	.align		4
        /*005c*/ 	.byte	0x03, 0x1b
        /*005e*/ 	.short	0x00ff


	//----- nvinfo : EIATTR_NUM_BARRIERS
	.align		4
        /*0060*/ 	.byte	0x02, 0x4c
        /*0062*/ 	.byte	0x01
	.zero		1


	//----- nvinfo : EIATTR_MERCURY_ISA_VERSION
	.align		4
        /*0064*/ 	.byte	0x03, 0x5f
        /*0066*/ 	.short	0x0101


	//----- nvinfo : EIATTR_VRC_CTA_INIT_COUNT
	.align		4
        /*0068*/ 	.byte	0x02, 0x4a
	.zero		1
	.zero		1


	//----- nvinfo : EIATTR_EXIT_INSTR_OFFSETS
	.align		4
        /*006c*/ 	.byte	0x04, 0x1c
        /*006e*/ 	.short	(.L_457 - .L_456)


	//   ....[0]....
.L_456:
        /*0070*/ 	.word	0x00000070


	//   ....[1]....
        /*0074*/ 	.word	0x00000330


	//   ....[2]....
        /*0078*/ 	.word	0x000003e0


	//----- nvinfo : EIATTR_CRS_STACK_SIZE
	.align		4
.L_457:
        /*007c*/ 	.byte	0x04, 0x1e
        /*007e*/ 	.short	(.L_459 - .L_458)
.L_458:
        /*0080*/ 	.word	0x00000000


	//----- nvinfo : EIATTR_CBANK_PARAM_SIZE
	.align		4
.L_459:
        /*0084*/ 	.byte	0x03, 0x19
        /*0086*/ 	.short	0x001c


	//----- nvinfo : EIATTR_PARAM_CBANK
	.align		4
        /*0088*/ 	.byte	0x04, 0x0a
        /*008a*/ 	.short	(.L_461 - .L_460)
	.align		4
.L_460:
        /*008c*/ 	.word	index@(.nv.constant0.reduce_max_dim_bf16_fp32acc)
        /*0090*/ 	.short	0x0380
        /*0092*/ 	.short	0x001c


	//----- nvinfo : EIATTR_SW_WAR
	.align		4
.L_461:
        /*0094*/ 	.byte	0x04, 0x36
        /*0096*/ 	.short	(.L_463 - .L_462)
.L_462:
        /*0098*/ 	.word	0x00000008
.L_463:


//--------------------- .nv.info.reduce_sum_dim_bf16_fp32acc --------------------------
	.section	.nv.info.reduce_sum_dim_bf16_fp32acc,"",@"SHT_CUDA_INFO"
	.sectionflags	@""
	.align	4


	//----- nvinfo : EIATTR_CUDA_API_VERSION
	.align		4
        /*0000*/ 	.byte	0x04, 0x37
        /*0002*/ 	.short	(.L_465 - .L_464)
.L_464:
        /*0004*/ 	.word	0x00000082


	//----- nvinfo : EIATTR_KPARAM_INFO
	.align		4
.L_465:
        /*0008*/ 	.byte	0x04, 0x17
        /*000a*/ 	.short	(.L_467 - .L_466)
.L_466:
        /*000c*/ 	.word	0x00000000
        /*0010*/ 	.short	0x0004
        /*0012*/ 	.short	0x0018
        /*0014*/ 	.byte	0x00, 0xf0, 0x11, 0x00


	//----- nvinfo : EIATTR_KPARAM_INFO
	.align		4
.L_467:
        /*0018*/ 	.byte	0x04, 0x17
        /*001a*/ 	.short	(.L_469 - .L_468)
.L_468:
        /*001c*/ 	.word	0x00000000
        /*0020*/ 	.short	0x0003
        /*0022*/ 	.short	0x0014
        /*0024*/ 	.byte	0x00, 0xf0, 0x11, 0x00


	//----- nvinfo : EIATTR_KPARAM_INFO
	.align		4
.L_469:
        /*0028*/ 	.byte	0x04, 0x17
        /*002a*/ 	.short	(.L_471 - .L_470)
.L_470:
        /*002c*/ 	.word	0x00000000
        /*0030*/ 	.short	0x0002
        /*0032*/ 	.short	0x0010
        /*0034*/ 	.byte	0x00, 0xf0, 0x11, 0x00


	//----- nvinfo : EIATTR_KPARAM_INFO
	.align		4
.L_471:
        /*0038*/ 	.byte	0x04, 0x17
        /*003a*/ 	.short	(.L_473 - .L_472)
.L_472:
        /*003c*/ 	.word	0x00000000
        /*0040*/ 	.short	0x0001
        /*0042*/ 	.short	0x0008
        /*0044*/ 	.byte	0x00, 0xf5, 0x21, 0x00


	//----- nvinfo : EIATTR_KPARAM_INFO
	.align		4
.L_473:
        /*0048*/ 	.byte	0x04, 0x17
        /*004a*/ 	.short	(.L_475 - .L_474)
.L_474:
        /*004c*/ 	.word	0x00000000
        /*0050*/ 	.short	0x0000
        /*0052*/ 	.short	0x0000
        /*0054*/ 	.byte	0x00, 0xf5, 0x21, 0x00


	//----- nvinfo : EIATTR_SPARSE_MMA_MASK
	.align		4
.L_475:
        /*0058*/ 	.byte	0x03, 0x50
        /*005a*/ 	.short	0x0000


	//----- nvinfo : EIATTR_MAXREG_COUNT
	.align		4
        /*005c*/ 	.byte	0x03, 0x1b
        /*005e*/ 	.short	0x00ff


	//----- nvinfo : EIATTR_NUM_BARRIERS
	.align		4
        /*0060*/ 	.byte	0x02, 0x4c
        /*0062*/ 	.byte	0x01
	.zero		1


	//----- nvinfo : EIATTR_MERCURY_ISA_VERSION
	.align		4
        /*0064*/ 	.byte	0x03, 0x5f
        /*0066*/ 	.short	0x0101


	//----- nvinfo : EIATTR_VRC_CTA_INIT_COUNT
	.align		4
        /*0068*/ 	.byte	0x02, 0x4a
	.zero		1
	.zero		1


	//----- nvinfo : EIATTR_EXIT_INSTR_OFFSETS
	.align		4
        /*006c*/ 	.byte	0x04, 0x1c
        /*006e*/ 	.short	(.L_477 - .L_476)


	//   ....[0]....
.L_476:
        /*0070*/ 	.word	0x00000070


	//   ....[1]....
        /*0074*/ 	.word	0x00000330


	//   ....[2]....
        /*0078*/ 	.word	0x000003e0


	//----- nvinfo : EIATTR_CRS_STACK_SIZE
	.align		4
.L_477:
        /*007c*/ 	.byte	0x04, 0x1e
        /*007e*/ 	.short	(.L_479 - .L_478)
.L_478:
        /*0080*/ 	.word	0x00000000


	//----- nvinfo : EIATTR_CBANK_PARAM_SIZE
	.align		4
.L_479:
        /*0084*/ 	.byte	0x03, 0x19
        /*0086*/ 	.short	0x001c


	//----- nvinfo : EIATTR_PARAM_CBANK
	.align		4
        /*0088*/ 	.byte	0x04, 0x0a
        /*008a*/ 	.short	(.L_481 - .L_480)
	.align		4
.L_480:
        /*008c*/ 	.word	index@(.nv.constant0.reduce_sum_dim_bf16_fp32acc)
        /*0090*/ 	.short	0x0380
        /*0092*/ 	.short	0x001c


	//----- nvinfo : EIATTR_SW_WAR
	.align		4
.L_481:
        /*0094*/ 	.byte	0x04, 0x36
        /*0096*/ 	.short	(.L_483 - .L_482)
.L_482:
        /*0098*/ 	.word	0x00000008
.L_483:


//--------------------- .nv.info.reduce_min_bf16_fp32acc --------------------------
	.section	.nv.info.reduce_min_bf16_fp32acc,"",@"SHT_CUDA_INFO"
	.sectionflags	@""
	.align	4


	//----- nvinfo : EIATTR_CUDA_API_VERSION
	.align		4
        /*0000*/ 	.byte	0x04, 0x37
        /*0002*/ 	.short	(.L_485 - .L_484)
.L_484:
        /*0004*/ 	.word	0x00000082


	//----- nvinfo : EIATTR_KPARAM_INFO
	.align		4
.L_485:
        /*0008*/ 	.byte	0x04, 0x17
        /*000a*/ 	.short	(.L_487 - .L_486)
.L_486:
        /*000c*/ 	.word	0x00000000
        /*0010*/ 	.short	0x0002
        /*0012*/ 	.short	0x0010
        /*0014*/ 	.byte	0x00, 0xf0, 0x11, 0x00


	//----- nvinfo : EIATTR_KPARAM_INFO
	.align		4
.L_487:
        /*0018*/ 	.byte	0x04, 0x17
        /*001a*/ 	.short	(.L_489 - .L_488)
.L_488:
        /*001c*/ 	.word	0x00000000
        /*0020*/ 	.short	0x0001
        /*0022*/ 	.short	0x0008
        /*0024*/ 	.byte	0x00, 0xf5, 0x21, 0x00


	//----- nvinfo : EIATTR_KPARAM_INFO
	.align		4
.L_489:
        /*0028*/ 	.byte	0x04, 0x17
        /*002a*/ 	.short	(.L_491 - .L_490)
.L_490:
        /*002c*/ 	.word	0x00000000
        /*0030*/ 	.short	0x0000
        /*0032*/ 	.short	0x0000
        /*0034*/ 	.byte	0x00, 0xf5, 0x21, 0x00


	//----- nvinfo : EIATTR_SPARSE_MMA_MASK
	.align		4
.L_491:
        /*0038*/ 	.byte	0x03, 0x50
        /*003a*/ 	.short	0x0000


	//----- nvinfo : EIATTR_MAXREG_COUNT
	.align		4
        /*003c*/ 	.byte	0x03, 0x1b
        /*003e*/ 	.short	0x00ff


	//----- nvinfo : EIATTR_NUM_BARRIERS
	.align		4
        /*0040*/ 	.byte	0x02, 0x4c
        /*0042*/ 	.byte	0x01
	.zero		1


	//----- nvinfo : EIATTR_MERCURY_ISA_VERSION
	.align		4
        /*0044*/ 	.byte	0x03, 0x5f
        /*0046*/ 	.short	0x0101


	//----- nvinfo : EIATTR_COOP_GROUP_MASK_REGIDS
	.align		4
        /*0048*/ 	.byte	0x04, 0x29
        /*004a*/ 	.short	(.L_493 - .L_492)


	//   ....[0]....
.L_492:
        /*004c*/ 	.word	0xffffffff


	//   ....[1]....
        /*0050*/ 	.word	0xffffffff


	//   ....[2]....
        /*0054*/ 	.word	0xffffffff


	//   ....[3]....
        /*0058*/ 	.word	0xffffffff


	//   ....[4]....
        /*005c*/ 	.word	0xffffffff


	//   ....[5]....
        /*0060*/ 	.word	0xffffffff


	//   ....[6]....
        /*0064*/ 	.word	0xffffffff


	//   ....[7]....
        /*0068*/ 	.word	0xffffffff


	//   ....[8]....
        /*006c*/ 	.word	0xffffffff


	//   ....[9]....
        /*0070*/ 	.word	0xffffffff


	//----- nvinfo : EIATTR_COOP_GROUP_INSTR_OFFSETS
	.align		4
.L_493:
        /*0074*/ 	.byte	0x04, 0x28
        /*0076*/ 	.short	(.L_495 - .L_494)


	//   ....[0]....
.L_494:
        /*0078*/ 	.word	0x00000170


	//   ....[1]....
        /*007c*/ 	.word	0x000001a0


	//   ....[2]....
        /*0080*/ 	.word	0x000001d0


	//   ....[3]....
        /*0084*/ 	.word	0x00000240


	//   ....[4]....
        /*0088*/ 	.word	0x00000280


	//   ....[5]....
        /*008c*/ 	.word	0x00000370


	//   ....[6]....
        /*0090*/ 	.word	0x00000390


	//   ....[7]....
        /*0094*/ 	.word	0x000003b0


	//   ....[8]....
        /*0098*/ 	.word	0x000003d0


	//   ....[9]....
        /*009c*/ 	.word	0x000003f0


	//----- nvinfo : EIATTR_VRC_CTA_INIT_COUNT
	.align		4
.L_495:
        /*00a0*/ 	.byte	0x02, 0x4a
	.zero		1
	.zero		1


	//----- nvinfo : EIATTR_EXIT_INSTR_OFFSETS
	.align		4
        /*00a4*/ 	.byte	0x04, 0x1c
        /*00a6*/ 	.short	(.L_497 - .L_496)


	//   ....[0]....
.L_496:
        /*00a8*/ 	.word	0x000002c0


	//   ....[1]....
        /*00ac*/ 	.word	0x00000400


	//   ....[2]....
        /*00b0*/ 	.word	0x00000460


	//----- nvinfo : EIATTR_CRS_STACK_SIZE
	.align		4
.L_497:
        /*00b4*/ 	.byte	0x04, 0x1e
        /*00b6*/ 	.short	(.L_499 - .L_498)
.L_498:
        /*00b8*/ 	.word	0x00000000


	//----- nvinfo : EIATTR_CBANK_PARAM_SIZE
	.align		4
.L_499:
        /*00bc*/ 	.byte	0x03, 0x19
        /*00be*/ 	.short	0x0014


	//----- nvinfo : EIATTR_PARAM_CBANK
	.align		4
        /*00c0*/ 	.byte	0x04, 0x0a
        /*00c2*/ 	.short	(.L_501 - .L_500)
	.align		4
.L_500:
        /*00c4*/ 	.word	index@(.nv.constant0.reduce_min_bf16_fp32acc)
        /*00c8*/ 	.short	0x0380
        /*00ca*/ 	.short	0x0014


	//----- nvinfo : EIATTR_SW_WAR
	.align		4
.L_501:
        /*00cc*/ 	.byte	0x04, 0x36
        /*00ce*/ 	.short	(.L_503 - .L_502)
.L_502:
        /*00d0*/ 	.word	0x00000008
.L_503:


//--------------------- .nv.info.reduce_max_bf16_fp32acc --------------------------
	.section	.nv.info.reduce_max_bf16_fp32acc,"",@"SHT_CUDA_INFO"
	.sectionflags	@""
	.align	4


	//----- nvinfo : EIATTR_CUDA_API_VERSION
	.align		4
        /*0000*/ 	.byte	0x04, 0x37
        /*0002*/ 	.short	(.L_505 - .L_504)
.L_504:
        /*0004*/ 	.word	0x00000082


	//----- nvinfo : EIATTR_KPARAM_INFO
	.align		4
.L_505:
        /*0008*/ 	.byte	0x04, 0x17
        /*000a*/ 	.short	(.L_507 - .L_506)
.L_506:
        /*000c*/ 	.word	0x00000000
        /*0010*/ 	.short	0x0002
        /*0012*/ 	.short	0x0010
        /*0014*/ 	.byte	0x00, 0xf0, 0x11, 0x00


	//----- nvinfo : EIATTR_KPARAM_INFO
	.align		4
.L_507:
        /*0018*/ 	.byte	0x04, 0x17
        /*001a*/ 	.short	(.L_509 - .L_508)
.L_508:
        /*001c*/ 	.word	0x00000000
        /*0020*/ 	.short	0x0001
        /*0022*/ 	.short	0x0008
        /*0024*/ 	.byte	0x00, 0xf5, 0x21, 0x00


	//----- nvinfo : EIATTR_KPARAM_INFO
	.align		4
.L_509:
        /*0028*/ 	.byte	0x04, 0x17
        /*002a*/ 	.short	(.L_511 - .L_510)
.L_510:
        /*002c*/ 	.word	0x00000000
        /*0030*/ 	.short	0x0000
        /*0032*/ 	.short	0x0000
        /*0034*/ 	.byte	0x00, 0xf5, 0x21, 0x00


	//----- nvinfo : EIATTR_SPARSE_MMA_MASK
	.align		4
.L_511:
        /*0038*/ 	.byte	0x03, 0x50
        /*003a*/ 	.short	0x0000


	//----- nvinfo : EIATTR_MAXREG_COUNT
	.align		4
        /*003c*/ 	.byte	0x03, 0x1b
        /*003e*/ 	.short	0x00ff


	//----- nvinfo : EIATTR_NUM_BARRIERS
	.align		4
        /*0040*/ 	.byte	0x02, 0x4c
        /*0042*/ 	.byte	0x01
	.zero		1


	//----- nvinfo : EIATTR_MERCURY_ISA_VERSION
	.align		4
        /*0044*/ 	.byte	0x03, 0x5f
        /*0046*/ 	.short	0x0101


	//----- nvinfo : EIATTR_COOP_GROUP_MASK_REGIDS
	.align		4
        /*0048*/ 	.byte	0x04, 0x29
        /*004a*/ 	.short	(.L_513 - .L_512)


	//   ....[0]....
.L_512:
        /*004c*/ 	.word	0xffffffff


	//   ....[1]....
        /*0050*/ 	.word	0xffffffff


	//   ....[2]....
        /*0054*/ 	.word	0xffffffff


	//   ....[3]....
        /*0058*/ 	.word	0xffffffff


	//   ....[4]....
        /*005c*/ 	.word	0xffffffff


	//   ....[5]....
        /*0060*/ 	.word	0xffffffff


	//   ....[6]....
        /*0064*/ 	.word	0xffffffff


	//   ....[7]....
        /*0068*/ 	.word	0xffffffff


	//   ....[8]....
        /*006c*/ 	.word	0xffffffff


	//   ....[9]....
        /*0070*/ 	.word	0xffffffff


	//----- nvinfo : EIATTR_COOP_GROUP_INSTR_OFFSETS
	.align		4
.L_513:
        /*0074*/ 	.byte	0x04, 0x28
        /*0076*/ 	.short	(.L_515 - .L_514)


	//   ....[0]....
.L_514:
        /*0078*/ 	.word	0x00000170


	//   ....[1]....
        /*007c*/ 	.word	0x000001a0


	//   ....[2]....
        /*0080*/ 	.word	0x000001d0


	//   ....[3]....
        /*0084*/ 	.word	0x00000240


	//   ....[4]....
        /*0088*/ 	.word	0x00000280


	//   ....[5]....
        /*008c*/ 	.word	0x00000370


	//   ....[6]....
        /*0090*/ 	.word	0x00000390


	//   ....[7]....
        /*0094*/ 	.word	0x000003b0


	//   ....[8]....
        /*0098*/ 	.word	0x000003d0


	//   ....[9]....
        /*009c*/ 	.word	0x000003f0


	//----- nvinfo : EIATTR_VRC_CTA_INIT_COUNT
	.align		4
.L_515:
        /*00a0*/ 	.byte	0x02, 0x4a
	.zero		1
	.zero		1


	//----- nvinfo : EIATTR_EXIT_INSTR_OFFSETS
	.align		4
        /*00a4*/ 	.byte	0x04, 0x1c
        /*00a6*/ 	.short	(.L_517 - .L_516)


	//   ....[0]....
.L_516:
        /*00a8*/ 	.word	0x000002c0


	//   ....[1]....
        /*00ac*/ 	.word	0x00000400


	//   ....[2]....
        /*00b0*/ 	.word	0x00000460


	//----- nvinfo : EIATTR_CRS_STACK_SIZE
	.align		4
.L_517:
        /*00b4*/ 	.byte	0x04, 0x1e
        /*00b6*/ 	.short	(.L_519 - .L_518)
.L_518:
        /*00b8*/ 	.word	0x00000000


	//----- nvinfo : EIATTR_CBANK_PARAM_SIZE
	.align		4
.L_519:
        /*00bc*/ 	.byte	0x03, 0x19
        /*00be*/ 	.short	0x0014


	//----- nvinfo : EIATTR_PARAM_CBANK
	.align		4
        /*00c0*/ 	.byte	0x04, 0x0a
        /*00c2*/ 	.short	(.L_521 - .L_520)
	.align		4
.L_520:
        /*00c4*/ 	.word	index@(.nv.constant0.reduce_max_bf16_fp32acc)
        /*00c8*/ 	.short	0x0380
        /*00ca*/ 	.short	0x0014


	//----- nvinfo : EIATTR_SW_WAR
	.align		4
.L_521:
        /*00cc*/ 	.byte	0x04, 0x36
        /*00ce*/ 	.short	(.L_523 - .L_522)
.L_522:
        /*00d0*/ 	.word	0x00000008
.L_523:


//--------------------- .nv.info.reduce_sum_bf16_fp32acc --------------------------
	.section	.nv.info.reduce_sum_bf16_fp32acc,"",@"SHT_CUDA_INFO"
	.sectionflags	@""
	.align	4


	//----- nvinfo : EIATTR_CUDA_API_VERSION
	.align		4
        /*0000*/ 	.byte	0x04, 0x37
        /*0002*/ 	.short	(.L_525 - .L_524)
.L_524:
        /*0004*/ 	.word	0x00000082


	//----- nvinfo : EIATTR_KPARAM_INFO
	.align		4
.L_525:
        /*0008*/ 	.byte	0x04, 0x17
        /*000a*/ 	.short	(.L_527 - .L_526)
.L_526:
        /*000c*/ 	.word	0x00000000
        /*0010*/ 	.short	0x0002
        /*0012*/ 	.short	0x0010
        /*0014*/ 	.byte	0x00, 0xf0, 0x11, 0x00


	//----- nvinfo : EIATTR_KPARAM_INFO
	.align		4
.L_527:
        /*0018*/ 	.byte	0x04, 0x17
        /*001a*/ 	.short	(.L_529 - .L_528)
.L_528:
        /*001c*/ 	.word	0x00000000
        /*0020*/ 	.short	0x0001
        /*0022*/ 	.short	0x0008
        /*0024*/ 	.byte	0x00, 0xf5, 0x21, 0x00


	//----- nvinfo : EIATTR_KPARAM_INFO
	.align		4
.L_529:
        /*0028*/ 	.byte	0x04, 0x17
        /*002a*/ 	.short	(.L_531 - .L_530)
.L_530:
        /*002c*/ 	.word	0x00000000
        /*0030*/ 	.short	0x0000
        /*0032*/ 	.short	0x0000
        /*0034*/ 	.byte	0x00, 0xf5, 0x21, 0x00


	//----- nvinfo : EIATTR_SPARSE_MMA_MASK
	.align		4
.L_531:
        /*0038*/ 	.byte	0x03, 0x50
        /*003a*/ 	.short	0x0000


	//----- nvinfo : EIATTR_MAXREG_COUNT
	.align		4
        /*003c*/ 	.byte	0x03, 0x1b
        /*003e*/ 	.short	0x00ff


	//----- nvinfo : EIATTR_NUM_BARRIERS
	.align		4
        /*0040*/ 	.byte	0x02, 0x4c
        /*0042*/ 	.byte	0x01
	.zero		1


	//----- nvinfo : EIATTR_MERCURY_ISA_VERSION
	.align		4
        /*0044*/ 	.byte	0x03, 0x5f
        /*0046*/ 	.short	0x0101


	//----- nvinfo : EIATTR_COOP_GROUP_MASK_REGIDS
	.align		4
        /*0048*/ 	.byte	0x04, 0x29
        /*004a*/ 	.short	(.L_533 - .L_532)


	//   ....[0]....
.L_532:
        /*004c*/ 	.word	0xffffffff


	//   ....[1]....
        /*0050*/ 	.word	0xffffffff


	//   ....[2]....
        /*0054*/ 	.word	0xffffffff


	//   ....[3]....
        /*0058*/ 	.word	0xffffffff


	//   ....[4]....
        /*005c*/ 	.word	0xffffffff


	//   ....[5]....
        /*0060*/ 	.word	0xffffffff


	//   ....[6]....
        /*0064*/ 	.word	0xffffffff


	//   ....[7]....
        /*0068*/ 	.word	0xffffffff


	//   ....[8]....
        /*006c*/ 	.word	0xffffffff


	//   ....[9]....
        /*0070*/ 	.word	0xffffffff


	//----- nvinfo : EIATTR_COOP_GROUP_INSTR_OFFSETS
	.align		4
.L_533:
        /*0074*/ 	.byte	0x04, 0x28
        /*0076*/ 	.short	(.L_535 - .L_534)


	//   ....[0]....
.L_534:
        /*0078*/ 	.word	0x00000170


	//   ....[1]....
        /*007c*/ 	.word	0x000001a0


	//   ....[2]....
        /*0080*/ 	.word	0x000001d0


	//   ....[3]....
        /*0084*/ 	.word	0x00000240


	//   ....[4]....
        /*0088*/ 	.word	0x00000280


	//   ....[5]....
        /*008c*/ 	.word	0x00000370


	//   ....[6]....
        /*0090*/ 	.word	0x00000390


	//   ....[7]....
        /*0094*/ 	.word	0x000003b0


	//   ....[8]....
        /*0098*/ 	.word	0x000003d0


	//   ....[9]....
        /*009c*/ 	.word	0x000003f0


	//----- nvinfo : EIATTR_VRC_CTA_INIT_COUNT
	.align		4
.L_535:
        /*00a0*/ 	.byte	0x02, 0x4a
	.zero		1
	.zero		1


	//----- nvinfo : EIATTR_EXIT_INSTR_OFFSETS
	.align		4
        /*00a4*/ 	.byte	0x04, 0x1c
        /*00a6*/ 	.short	(.L_537 - .L_536)


	//   ....[0]....
.L_536:
        /*00a8*/ 	.word	0x000002c0


	//   ....[1]....
        /*00ac*/ 	.word	0x00000400


	//   ....[2]....
        /*00b0*/ 	.word	0x00000460


	//----- nvinfo : EIATTR_CRS_STACK_SIZE
	.align		4
.L_537:
        /*00b4*/ 	.byte	0x04, 0x1e
        /*00b6*/ 	.short	(.L_539 - .L_538)
.L_538:
        /*00b8*/ 	.word	0x00000000


	//----- nvinfo : EIATTR_CBANK_PARAM_SIZE
	.align		4
.L_539:
        /*00bc*/ 	.byte	0x03, 0x19
        /*00be*/ 	.short	0x0014


	//----- nvinfo : EIATTR_PARAM_CBANK
	.align		4
        /*00c0*/ 	.byte	0x04, 0x0a
        /*00c2*/ 	.short	(.L_541 - .L_540)
	.align		4
.L_540:
        /*00c4*/ 	.word	index@(.nv.constant0.reduce_sum_bf16_fp32acc)
        /*00c8*/ 	.short	0x0380
        /*00ca*/ 	.short	0x0014


	//----- nvinfo : EIATTR_SW_WAR
	.align		4
.L_541:
        /*00cc*/ 	.byte	0x04, 0x36
        /*00ce*/ 	.short	(.L_543 - .L_542)
.L_542:
        /*00d0*/ 	.word	0x00000008
.L_543:


//--------------------- .nv.info.reduce_min_dim_bf16 --------------------------
	.section	.nv.info.reduce_min_dim_bf16,"",@"SHT_CUDA_INFO"
	.sectionflags	@""
	.align	4


	//----- nvinfo : EIATTR_CUDA_API_VERSION
	.align		4
        /*0000*/ 	.byte	0x04, 0x37
        /*0002*/ 	.short	(.L_545 - .L_544)
.L_544:
        /*0004*/ 	.word	0x00000082


	//----- nvinfo : EIATTR_KPARAM_INFO
	.align		4
.L_545:
        /*0008*/ 	.byte	0x04, 0x17
        /*000a*/ 	.short	(.L_547 - .L_546)
.L_546:
        /*000c*/ 	.word	0x00000000
        /*0010*/ 	.short	0x0004
        /*0012*/ 	.short	0x0018
        /*0014*/ 	.byte	0x00, 0xf0, 0x11, 0x00


	//----- nvinfo : EIATTR_KPARAM_INFO
	.align		4
.L_547:
        /*0018*/ 	.byte	0x04, 0x17
        /*001a*/ 	.short	(.L_549 - .L_548)
.L_548:
        /*001c*/ 	.word	0x00000000
        /*0020*/ 	.short	0x0003
        /*0022*/ 	.short	0x0014
        /*0024*/ 	.byte	0x00, 0xf0, 0x11, 0x00


	//----- nvinfo : EIATTR_KPARAM_INFO
	.align		4
.L_549:
        /*0028*/ 	.byte	0x04, 0x17
        /*002a*/ 	.short	(.L_551 - .L_550)
.L_550:
        /*002c*/ 	.word	0x00000000
        /*0030*/ 	.short	0x0002
        /*0032*/ 	.short	0x0010
        /*0034*/ 	.byte	0x00, 0xf0, 0x11, 0x00


	//----- nvinfo : EIATTR_KPARAM_INFO
	.align		4
.L_551:
        /*0038*/ 	.byte	0x04, 0x17
        /*003a*/ 	.short	(.L_553 - .L_552)
.L_552:
        /*003c*/ 	.word	0x00000000
        /*0040*/ 	.short	0x0001
        /*0042*/ 	.short	0x0008
        /*0044*/ 	.byte	0x00, 0xf5, 0x21, 0x00


	//----- nvinfo : EIATTR_KPARAM_INFO
	.align		4
.L_553:
        /*0048*/ 	.byte	0x04, 0x17
        /*004a*/ 	.short	(.L_555 - .L_554)
.L_554:
        /*004c*/ 	.word	0x00000000
        /*0050*/ 	.short	0x0000
        /*0052*/ 	.short	0x0000
        /*0054*/ 	.byte	0x00, 0xf5, 0x21, 0x00


	//----- nvinfo : EIATTR_SPARSE_MMA_MASK
	.align		4
.L_555:
        /*0058*/ 	.byte	0x03, 0x50
        /*005a*/ 	.short	0x0000


	//----- nvinfo : EIATTR_MAXREG_COUNT
	.align		4
        /*005c*/ 	.byte	0x03, 0x1b
        /*005e*/ 	.short	0x00ff


	//----- nvinfo : EIATTR_NUM_BARRIERS
	.align		4
        /*0060*/ 	.byte	0x02, 0x4c
        /*0062*/ 	.byte	0x01
	.zero		1


	//----- nvinfo : EIATTR_MERCURY_ISA_VERSION
	.align		4
        /*0064*/ 	.byte	0x03, 0x5f
        /*0066*/ 	.short	0x0101


	//----- nvinfo : EIATTR_INT_WARP_WIDE_INSTR_OFFSETS
	.align		4
        /*0068*/ 	.byte	0x04, 0x31
        /*006a*/ 	.short	(.L_557 - .L_556)


	//   ....[0]....
.L_556:
        /*006c*/ 	.word	0x00000290


	//----- nvinfo : EIATTR_VRC_CTA_INIT_COUNT
	.align		4
.L_557:
        /*0070*/ 	.byte	0x02, 0x4a
	.zero		1
	.zero		1


	//----- nvinfo : EIATTR_EXIT_INSTR_OFFSETS
	.align		4
        /*0074*/ 	.byte	0x04, 0x1c
        /*0076*/ 	.short	(.L_559 - .L_558)


	//   ....[0]....
.L_558:
        /*0078*/ 	.word	0x00000070


	//   ....[1]....
        /*007c*/ 	.word	0x00000340


	//   ....[2]....
        /*0080*/ 	.word	0x000003e0


	//----- nvinfo : EIATTR_CRS_STACK_SIZE
	.align		4
.L_559:
        /*0084*/ 	.byte	0x04, 0x1e
        /*0086*/ 	.short	(.L_561 - .L_560)
.L_560:
        /*0088*/ 	.word	0x00000000


	//----- nvinfo : EIATTR_CBANK_PARAM_SIZE
	.align		4
.L_561:
        /*008c*/ 	.byte	0x03, 0x19
        /*008e*/ 	.short	0x001c


	//----- nvinfo : EIATTR_PARAM_CBANK
	.align		4
        /*0090*/ 	.byte	0x04, 0x0a
        /*0092*/ 	.short	(.L_563 - .L_562)
	.align		4
.L_562:
        /*0094*/ 	.word	index@(.nv.constant0.reduce_min_dim_bf16)
        /*0098*/ 	.short	0x0380
        /*009a*/ 	.short	0x001c


	//----- nvinfo : EIATTR_SW_WAR
	.align		4
.L_563:
        /*009c*/ 	.byte	0x04, 0x36
        /*009e*/ 	.short	(.L_565 - .L_564)
.L_564:
        /*00a0*/ 	.word	0x00000008
.L_565:


//--------------------- .nv.info.reduce_max_dim_bf16 --------------------------
	.section	.nv.info.reduce_max_dim_bf16,"",@"SHT_CUDA_INFO"
	.sectionflags	@""
	.align	4


	//----- nvinfo : EIATTR_CUDA_API_VERSION
	.align		4
        /*0000*/ 	.byte	0x04, 0x37
        /*0002*/ 	.short	(.L_567 - .L_566)
.L_566:
        /*0004*/ 	.word	0x00000082


	//----- nvinfo : EIATTR_KPARAM_INFO
	.align		4
.L_567:
        /*0008*/ 	.byte	0x04, 0x17
        /*000a*/ 	.short	(.L_569 - .L_568)
.L_568:
        /*000c*/ 	.word	0x00000000
        /*0010*/ 	.short	0x0004
        /*0012*/ 	.short	0x0018
        /*0014*/ 	.byte	0x00, 0xf0, 0x11, 0x00


	//----- nvinfo : EIATTR_KPARAM_INFO
	.align		4
.L_569:
        /*0018*/ 	.byte	0x04, 0x17
        /*001a*/ 	.short	(.L_571 - .L_570)
.L_570:
        /*001c*/ 	.word	0x00000000
        /*0020*/ 	.short	0x0003
        /*0022*/ 	.short	0x0014
        /*0024*/ 	.byte	0x00, 0xf0, 0x11, 0x00


	//----- nvinfo : EIATTR_KPARAM_INFO
	.align		4
.L_571:
        /*0028*/ 	.byte	0x04, 0x17
        /*002a*/ 	.short	(.L_573 - .L_572)
.L_572:
        /*002c*/ 	.word	0x00000000
        /*0030*/ 	.short	0x0002
        /*0032*/ 	.short	0x0010
        /*0034*/ 	.byte	0x00, 0xf0, 0x11, 0x00


	//----- nvinfo : EIATTR_KPARAM_INFO
	.align		4
.L_573:
        /*0038*/ 	.byte	0x04, 0x17
        /*003a*/ 	.short	(.L_575 - .L_574)
.L_574:
        /*003c*/ 	.word	0x00000000
        /*0040*/ 	.short	0x0001
        /*0042*/ 	.short	0x0008
        /*0044*/ 	.byte	0x00, 0xf5, 0x21, 0x00


	//----- nvinfo : EIATTR_KPARAM_INFO
	.align		4
.L_575:
        /*0048*/ 	.byte	0x04, 0x17
        /*004a*/ 	.short	(.L_577 - .L_576)
.L_576:
        /*004c*/ 	.word	0x00000000
        /*0050*/ 	.short	0x0000
        /*0052*/ 	.short	0x0000
        /*0054*/ 	.byte	0x00, 0xf5, 0x21, 0x00


	//----- nvinfo : EIATTR_SPARSE_MMA_MASK
	.align		4
.L_577:
        /*0058*/ 	.byte	0x03, 0x50
        /*005a*/ 	.short	0x0000


	//----- nvinfo : EIATTR_MAXREG_COUNT
	.align		4
        /*005c*/ 	.byte	0x03, 0x1b
        /*005e*/ 	.short	0x00ff


	//----- nvinfo : EIATTR_NUM_BARRIERS
	.align		4
        /*0060*/ 	.byte	0x02, 0x4c
        /*0062*/ 	.byte	0x01
	.zero		1


	//----- nvinfo : EIATTR_MERCURY_ISA_VERSION
	.align		4
        /*0064*/ 	.byte	0x03, 0x5f
        /*0066*/ 	.short	0x0101


	//----- nvinfo : EIATTR_INT_WARP_WIDE_INSTR_OFFSETS
	.align		4
        /*0068*/ 	.byte	0x04, 0x31
        /*006a*/ 	.short	(.L_579 - .L_578)


	//   ....[0]....
.L_578:
        /*006c*/ 	.word	0x00000290


	//----- nvinfo : EIATTR_VRC_CTA_INIT_COUNT
	.align		4
.L_579:
        /*0070*/ 	.byte	0x02, 0x4a
	.zero		1
	.zero		1


	//----- nvinfo : EIATTR_EXIT_INSTR_OFFSETS
	.align		4
        /*0074*/ 	.byte	0x04, 0x1c
        /*0076*/ 	.short	(.L_581 - .L_580)


	//   ....[0]....
.L_580:
        /*0078*/ 	.word	0x00000070


	//   ....[1]....
        /*007c*/ 	.word	0x00000340


	//   ....[2]....
        /*0080*/ 	.word	0x000003e0


	//----- nvinfo : EIATTR_CRS_STACK_SIZE
	.align		4
.L_581:
        /*0084*/ 	.byte	0x04, 0x1e
        /*0086*/ 	.short	(.L_583 - .L_582)
.L_582:
        /*0088*/ 	.word	0x00000000


	//----- nvinfo : EIATTR_CBANK_PARAM_SIZE
	.align		4
.L_583:
        /*008c*/ 	.byte	0x03, 0x19
        /*008e*/ 	.short	0x001c


	//----- nvinfo : EIATTR_PARAM_CBANK
	.align		4
        /*0090*/ 	.byte	0x04, 0x0a
        /*0092*/ 	.short	(.L_585 - .L_584)
	.align		4
.L_584:
        /*0094*/ 	.word	index@(.nv.constant0.reduce_max_dim_bf16)
        /*0098*/ 	.short	0x0380
        /*009a*/ 	.short	0x001c


	//----- nvinfo : EIATTR_SW_WAR
	.align		4
.L_585:
        /*009c*/ 	.byte	0x04, 0x36
        /*009e*/ 	.short	(.L_587 - .L_586)
.L_586:
        /*00a0*/ 	.word	0x00000008
.L_587:


//--------------------- .nv.info.reduce_sum_dim_bf16 --------------------------
	.section	.nv.info.reduce_sum_dim_bf16,"",@"SHT_CUDA_INFO"
	.sectionflags	@""
	.align	4


	//----- nvinfo : EIATTR_CUDA_API_VERSION
	.align		4
        /*0000*/ 	.byte	0x04, 0x37
        /*0002*/ 	.short	(.L_589 - .L_588)
.L_588:
        /*0004*/ 	.word	0x00000082


	//----- nvinfo : EIATTR_KPARAM_INFO
	.align		4
.L_589:
        /*0008*/ 	.byte	0x04, 0x17
        /*000a*/ 	.short	(.L_591 - .L_590)
.L_590:
        /*000c*/ 	.word	0x00000000
        /*0010*/ 	.short	0x0004
        /*0012*/ 	.short	0x0018
        /*0014*/ 	.byte	0x00, 0xf0, 0x11, 0x00


	//----- nvinfo : EIATTR_KPARAM_INFO
	.align		4
.L_591:
        /*0018*/ 	.byte	0x04, 0x17
        /*001a*/ 	.short	(.L_593 - .L_592)
.L_592:
        /*001c*/ 	.word	0x00000000
        /*0020*/ 	.short	0x0003
        /*0022*/ 	.short	0x0014
        /*0024*/ 	.byte	0x00, 0xf0, 0x11, 0x00


	//----- nvinfo : EIATTR_KPARAM_INFO
	.align		4
.L_593:
        /*0028*/ 	.byte	0x04, 0x17
        /*002a*/ 	.short	(.L_595 - .L_594)
.L_594:
        /*002c*/ 	.word	0x00000000
        /*0030*/ 	.short	0x0002
        /*0032*/ 	.short	0x0010
        /*0034*/ 	.byte	0x00, 0xf0, 0x11, 0x00


	//----- nvinfo : EIATTR_KPARAM_INFO
	.align		4
.L_595:
        /*0038*/ 	.byte	0x04, 0x17
        /*003a*/ 	.short	(.L_597 - .L_596)
.L_596:
        /*003c*/ 	.word	0x00000000
        /*0040*/ 	.short	0x0001
        /*0042*/ 	.short	0x0008
        /*0044*/ 	.byte	0x00, 0xf5, 0x21, 0x00


	//----- nvinfo : EIATTR_KPARAM_INFO
	.align		4
.L_597:
        /*0048*/ 	.byte	0x04, 0x17
        /*004a*/ 	.short	(.L_599 - .L_598)
.L_598:
        /*004c*/ 	.word	0x00000000
        /*0050*/ 	.short	0x0000
        /*0052*/ 	.short	0x0000
        /*0054*/ 	.byte	0x00, 0xf5, 0x21, 0x00


	//----- nvinfo : EIATTR_SPARSE_MMA_MASK
	.align		4
.L_599:
        /*0058*/ 	.byte	0x03, 0x50
        /*005a*/ 	.short	0x0000


	//----- nvinfo : EIATTR_MAXREG_COUNT
	.align		4
        /*005c*/ 	.byte	0x03, 0x1b
        /*005e*/ 	.short	0x00ff


	//----- nvinfo : EIATTR_NUM_BARRIERS
	.align		4
        /*0060*/ 	.byte	0x02, 0x4c
        /*0062*/ 	.byte	0x01
	.zero		1


	//----- nvinfo : EIATTR_MERCURY_ISA_VERSION
	.align		4
        /*0064*/ 	.byte	0x03, 0x5f
        /*0066*/ 	.short	0x0101


	//----- nvinfo : EIATTR_INT_WARP_WIDE_INSTR_OFFSETS
	.align		4
        /*0068*/ 	.byte	0x04, 0x31
        /*006a*/ 	.short	(.L_601 - .L_600)


	//   ....[0]....
.L_600:
        /*006c*/ 	.word	0x00000290


	//----- nvinfo : EIATTR_VRC_CTA_INIT_COUNT
	.align		4
.L_601:
        /*0070*/ 	.byte	0x02, 0x4a
	.zero		1
	.zero		1


	//----- nvinfo : EIATTR_EXIT_INSTR_OFFSETS
	.align		4
        /*0074*/ 	.byte	0x04, 0x1c
        /*0076*/ 	.short	(.L_603 - .L_602)


	//   ....[0]....
.L_602:
        /*0078*/ 	.word	0x00000070


	//   ....[1]....
        /*007c*/ 	.word	0x00000330


	//   ....[2]....
        /*0080*/ 	.word	0x000003d0


	//----- nvinfo : EIATTR_CRS_STACK_SIZE
	.align		4
.L_603:
        /*0084*/ 	.byte	0x04, 0x1e
        /*0086*/ 	.short	(.L_605 - .L_604)
.L_604:
        /*0088*/ 	.word	0x00000000


	//----- nvinfo : EIATTR_CBANK_PARAM_SIZE
	.align		4
.L_605:
        /*008c*/ 	.byte	0x03, 0x19
        /*008e*/ 	.short	0x001c


	//----- nvinfo : EIATTR_PARAM_CBANK
	.align		4
        /*0090*/ 	.byte	0x04, 0x0a
        /*0092*/ 	.short	(.L_607 - .L_606)
	.align		4
.L_606:
        /*0094*/ 	.word	index@(.nv.constant0.reduce_sum_dim_bf16)
        /*0098*/ 	.short	0x0380
        /*009a*/ 	.short	0x001c


	//----- nvinfo : EIATTR_SW_WAR
	.align		4
.L_607:
        /*009c*/ 	.byte	0x04, 0x36
        /*009e*/ 	.short	(.L_609 - .L_608)
.L_608:
        /*00a0*/ 	.word	0x00000008
.L_609:


//--------------------- .nv.info.reduce_min_bf16  --------------------------
	.section	.nv.info.reduce_min_bf16,"",@"SHT_CUDA_INFO"
	.sectionflags	@""
	.align	4


	//----- nvinfo : EIATTR_CUDA_API_VERSION
	.align		4
        /*0000*/ 	.byte	0x04, 0x37
        /*0002*/ 	.short	(.L_611 - .L_610)
.L_610:
        /*0004*/ 	.word	0x00000082


	//----- nvinfo : EIATTR_KPARAM_INFO
	.align		4
.L_611:
        /*0008*/ 	.byte	0x04, 0x17
        /*000a*/ 	.short	(.L_613 - .L_612)
.L_612:
        /*000c*/ 	.word	0x00000000
        /*0010*/ 	.short	0x0002
        /*0012*/ 	.short	0x0010
        /*0014*/ 	.byte	0x00, 0xf0, 0x11, 0x00


	//----- nvinfo : EIATTR_KPARAM_INFO
	.align		4
.L_613:
        /*0018*/ 	.byte	0x04, 0x17
        /*001a*/ 	.short	(.L_615 - .L_614)
.L_614:
        /*001c*/ 	.word	0x00000000
        /*0020*/ 	.short	0x0001
        /*0022*/ 	.short	0x0008
        /*0024*/ 	.byte	0x00, 0xf5, 0x21, 0x00


	//----- nvinfo : EIATTR_KPARAM_INFO
	.align		4
.L_615:
        /*0028*/ 	.byte	0x04, 0x17
        /*002a*/ 	.short	(.L_617 - .L_616)
.L_616:
        /*002c*/ 	.word	0x00000000
        /*0030*/ 	.short	0x0000
        /*0032*/ 	.short	0x0000
        /*0034*/ 	.byte	0x00, 0xf5, 0x21, 0x00


	//----- nvinfo : EIATTR_SPARSE_MMA_MASK
	.align		4
.L_617:
        /*0038*/ 	.byte	0x03, 0x50
        /*003a*/ 	.short	0x0000


	//----- nvinfo : EIATTR_MAXREG_COUNT
	.align		4
        /*003c*/ 	.byte	0x03, 0x1b
        /*003e*/ 	.short	0x00ff


	//----- nvinfo : EIATTR_NUM_BARRIERS
	.align		4
        /*0040*/ 	.byte	0x02, 0x4c
        /*0042*/ 	.byte	0x01
	.zero		1


	//----- nvinfo : EIATTR_MERCURY_ISA_VERSION
	.align		4
        /*0044*/ 	.byte	0x03, 0x5f
        /*0046*/ 	.short	0x0101


	//----- nvinfo : EIATTR_COOP_GROUP_MASK_REGIDS
	.align		4
        /*0048*/ 	.byte	0x04, 0x29
        /*004a*/ 	.short	(.L_619 - .L_618)


	//   ....[0]....
.L_618:
        /*004c*/ 	.word	0xffffffff


	//   ....[1]....
        /*0050*/ 	.word	0xffffffff


	//   ....[2]....
        /*0054*/ 	.word	0xffffffff


	//   ....[3]....
        /*0058*/ 	.word	0xffffffff


	//   ....[4]....
        /*005c*/ 	.word	0xffffffff


	//   ....[5]....
        /*0060*/ 	.word	0xffffffff


	//   ....[6]....
        /*0064*/ 	.word	0xffffffff


	//   ....[7]....
        /*0068*/ 	.word	0xffffffff


	//   ....[8]....
        /*006c*/ 	.word	0xffffffff


	//   ....[9]....
        /*0070*/ 	.word	0xffffffff


	//----- nvinfo : EIATTR_COOP_GROUP_INSTR_OFFSETS
	.align		4
.L_619:
        /*0074*/ 	.byte	0x04, 0x28
        /*0076*/ 	.short	(.L_621 - .L_620)


	//   ....[0]....
.L_620:
        /*0078*/ 	.word	0x00000180


	//   ....[1]....
        /*007c*/ 	.word	0x000001d0


	//   ....[2]....
        /*0080*/ 	.word	0x00000210


	//   ....[3]....
        /*0084*/ 	.word	0x00000260


	//   ....[4]....
        /*0088*/ 	.word	0x000002e0


	//   ....[5]....
        /*008c*/ 	.word	0x00000430


	//   ....[6]....
        /*0090*/ 	.word	0x00000470


	//   ....[7]....
        /*0094*/ 	.word	0x000004b0


	//   ....[8]....
        /*0098*/ 	.word	0x000004f0


	//   ....[9]....
        /*009c*/ 	.word	0x00000530


	//----- nvinfo : EIATTR_VRC_CTA_INIT_COUNT
	.align		4
.L_621:
        /*00a0*/ 	.byte	0x02, 0x4a
	.zero		1
	.zero		1


	//----- nvinfo : EIATTR_EXIT_INSTR_OFFSETS
	.align		4
        /*00a4*/ 	.byte	0x04, 0x1c
        /*00a6*/ 	.short	(.L_623 - .L_622)


	//   ....[0]....
.L_622:
        /*00a8*/ 	.word	0x00000360


	//   ....[1]....
        /*00ac*/ 	.word	0x00000540


	//   ....[2]....
        /*00b0*/ 	.word	0x000005a0


	//----- nvinfo : EIATTR_CRS_STACK_SIZE
	.align		4
.L_623:
        /*00b4*/ 	.byte	0x04, 0x1e
        /*00b6*/ 	.short	(.L_625 - .L_624)
.L_624:
        /*00b8*/ 	.word	0x00000000


	//----- nvinfo : EIATTR_CBANK_PARAM_SIZE
	.align		4
.L_625:
        /*00bc*/ 	.byte	0x03, 0x19
        /*00be*/ 	.short	0x0014


	//----- nvinfo : EIATTR_PARAM_CBANK
	.align		4
        /*00c0*/ 	.byte	0x04, 0x0a
        /*00c2*/ 	.short	(.L_627 - .L_626)
	.align		4
.L_626:
        /*00c4*/ 	.word	index@(.nv.constant0.reduce_min_bf16)
        /*00c8*/ 	.short	0x0380
        /*00ca*/ 	.short	0x0014


	//----- nvinfo : EIATTR_SW_WAR
	.align		4
.L_627:
        /*00cc*/ 	.byte	0x04, 0x36
        /*00ce*/ 	.short	(.L_629 - .L_628)
.L_628:
        /*00d0*/ 	.word	0x00000008
.L_629:


//--------------------- .nv.info.reduce_max_bf16  --------------------------
	.section	.nv.info.reduce_max_bf16,"",@"SHT_CUDA_INFO"
	.sectionflags	@""
	.align	4


	//----- nvinfo : EIATTR_CUDA_API_VERSION
	.align		4
        /*0000*/ 	.byte	0x04, 0x37
        /*0002*/ 	.short	(.L_631 - .L_630)
.L_630:
        /*0004*/ 	.word	0x00000082


	//----- nvinfo : EIATTR_KPARAM_INFO
	.align		4
.L_631:
        /*0008*/ 	.byte	0x04, 0x17
        /*000a*/ 	.short	(.L_633 - .L_632)
.L_632:
        /*000c*/ 	.word	0x00000000
        /*0010*/ 	.short	0x0002
        /*0012*/ 	.short	0x0010
        /*0014*/ 	.byte	0x00, 0xf0, 0x11, 0x00


	//----- nvinfo : EIATTR_KPARAM_INFO
	.align		4
.L_633:
        /*0018*/ 	.byte	0x04, 0x17
        /*001a*/ 	.short	(.L_635 - .L_634)
.L_634:
        /*001c*/ 	.word	0x00000000
        /*0020*/ 	.short	0x0001
        /*0022*/ 	.short	0x0008
        /*0024*/ 	.byte	0x00, 0xf5, 0x21, 0x00


	//----- nvinfo : EIATTR_KPARAM_INFO
	.align		4
.L_635:
        /*0028*/ 	.byte	0x04, 0x17
        /*002a*/ 	.short	(.L_637 - .L_636)
.L_636:
        /*002c*/ 	.word	0x00000000
        /*0030*/ 	.short	0x0000
        /*0032*/ 	.short	0x0000
        /*0034*/ 	.byte	0x00, 0xf5, 0x21, 0x00


	//----- nvinfo : EIATTR_SPARSE_MMA_MASK
	.align		4
.L_637:
        /*0038*/ 	.byte	0x03, 0x50
        /*003a*/ 	.short	0x0000


	//----- nvinfo : EIATTR_MAXREG_COUNT
	.align		4
        /*003c*/ 	.byte	0x03, 0x1b
        /*003e*/ 	.short	0x00ff


	//----- nvinfo : EIATTR_NUM_BARRIERS
	.align		4
        /*0040*/ 	.byte	0x02, 0x4c
        /*0042*/ 	.byte	0x01
	.zero		1


	//----- nvinfo : EIATTR_MERCURY_ISA_VERSION
	.align		4
        /*0044*/ 	.byte	0x03, 0x5f
        /*0046*/ 	.short	0x0101


	//----- nvinfo : EIATTR_COOP_GROUP_MASK_REGIDS
	.align		4
        /*0048*/ 	.byte	0x04, 0x29
        /*004a*/ 	.short	(.L_639 - .L_638)


	//   ....[0]....
.L_638:
        /*004c*/ 	.word	0xffffffff


	//   ....[1]....
        /*0050*/ 	.word	0xffffffff


	//   ....[2]....
        /*0054*/ 	.word	0xffffffff


	//   ....[3]....
        /*0058*/ 	.word	0xffffffff


	//   ....[4]....
        /*005c*/ 	.word	0xffffffff


	//   ....[5]....
        /*0060*/ 	.word	0xffffffff


	//   ....[6]....
        /*0064*/ 	.word	0xffffffff


	//   ....[7]....
        /*0068*/ 	.word	0xffffffff


	//   ....[8]....
        /*006c*/ 	.word	0xffffffff


	//   ....[9]....
        /*0070*/ 	.word	0xffffffff


	//----- nvinfo : EIATTR_COOP_GROUP_INSTR_OFFSETS
	.align		4
.L_639:
        /*0074*/ 	.byte	0x04, 0x28
        /*0076*/ 	.short	(.L_641 - .L_640)


	//   ....[0]....
.L_640:
        /*0078*/ 	.word	0x00000180


	//   ....[1]....
        /*007c*/ 	.word	0x000001d0


	//   ....[2]....
        /*0080*/ 	.word	0x00000210


	//   ....[3]....
        /*0084*/ 	.word	0x00000260


	//   ....[4]....
        /*0088*/ 	.word	0x000002e0


	//   ....[5]....
        /*008c*/ 	.word	0x00000430


	//   ....[6]....
        /*0090*/ 	.word	0x00000470


	//   ....[7]....
        /*0094*/ 	.word	0x000004b0


	//   ....[8]....
        /*0098*/ 	.word	0x000004f0


	//   ....[9]....
        /*009c*/ 	.word	0x00000530


	//----- nvinfo : EIATTR_VRC_CTA_INIT_COUNT
	.align		4
.L_641:
        /*00a0*/ 	.byte	0x02, 0x4a
	.zero		1
	.zero		1


	//----- nvinfo : EIATTR_EXIT_INSTR_OFFSETS
	.align		4
        /*00a4*/ 	.byte	0x04, 0x1c
        /*00a6*/ 	.short	(.L_643 - .L_642)


	//   ....[0]....
.L_642:
        /*00a8*/ 	.word	0x00000360


	//   ....[1]....
        /*00ac*/ 	.word	0x00000540


	//   ....[2]....
        /*00b0*/ 	.word	0x000005a0


	//----- nvinfo : EIATTR_CRS_STACK_SIZE
	.align		4
.L_643:
        /*00b4*/ 	.byte	0x04, 0x1e
        /*00b6*/ 	.short	(.L_645 - .L_644)
.L_644:
        /*00b8*/ 	.word	0x00000000


	//----- nvinfo : EIATTR_CBANK_PARAM_SIZE
	.align		4
.L_645:
        /*00bc*/ 	.byte	0x03, 0x19
        /*00be*/ 	.short	0x0014


	//----- nvinfo : EIATTR_PARAM_CBANK
	.align		4
        /*00c0*/ 	.byte	0x04, 0x0a
        /*00c2*/ 	.short	(.L_647 - .L_646)
	.align		4
.L_646:
        /*00c4*/ 	.word	index@(.nv.constant0.reduce_max_bf16)
        /*00c8*/ 	.short	0x0380
        /*00ca*/ 	.short	0x0014


	//----- nvinfo : EIATTR_SW_WAR
	.align		4
.L_647:
        /*00cc*/ 	.byte	0x04, 0x36
        /*00ce*/ 	.short	(.L_649 - .L_648)
.L_648:
        /*00d0*/ 	.word	0x00000008
.L_649:


//--------------------- .nv.info.reduce_sum_bf16  --------------------------
	.section	.nv.info.reduce_sum_bf16,"",@"SHT_CUDA_INFO"
	.sectionflags	@""
	.align	4


	//----- nvinfo : EIATTR_CUDA_API_VERSION
	.align		4
        /*0000*/ 	.byte	0x04, 0x37
        /*0002*/ 	.short	(.L_651 - .L_650)
.L_650:
        /*0004*/ 	.word	0x00000082


	//----- nvinfo : EIATTR_KPARAM_INFO
	.align		4
.L_651:
        /*0008*/ 	.byte	0x04, 0x17
        /*000a*/ 	.short	(.L_653 - .L_652)
.L_652:
        /*000c*/ 	.word	0x00000000
        /*0010*/ 	.short	0x0002
        /*0012*/ 	.short	0x0010
        /*0014*/ 	.byte	0x00, 0xf0, 0x11, 0x00


	//----- nvinfo : EIATTR_KPARAM_INFO
	.align		4
.L_653:
        /*0018*/ 	.byte	0x04, 0x17
        /*001a*/ 	.short	(.L_655 - .L_654)
.L_654:
        /*001c*/ 	.word	0x00000000
        /*0020*/ 	.short	0x0001
        /*0022*/ 	.short	0x0008
        /*0024*/ 	.byte	0x00, 0xf5, 0x21, 0x00


	//----- nvinfo : EIATTR_KPARAM_INFO
	.align		4
.L_655:
        /*0028*/ 	.byte	0x04, 0x17
        /*002a*/ 	.short	(.L_657 - .L_656)
.L_656:
        /*002c*/ 	.word	0x00000000
        /*0030*/ 	.short	0x0000
        /*0032*/ 	.short	0x0000
        /*0034*/ 	.byte	0x00, 0xf5, 0x21, 0x00


	//----- nvinfo : EIATTR_SPARSE_MMA_MASK
	.align		4
.L_657:
        /*0038*/ 	.byte	0x03, 0x50
        /*003a*/ 	.short	0x0000


	//----- nvinfo : EIATTR_MAXREG_COUNT
	.align		4
        /*003c*/ 	.byte	0x03, 0x1b
        /*003e*/ 	.short	0x00ff


	//----- nvinfo : EIATTR_NUM_BARRIERS
	.align		4
        /*0040*/ 	.byte	0x02, 0x4c
        /*0042*/ 	.byte	0x01
	.zero		1


	//----- nvinfo : EIATTR_MERCURY_ISA_VERSION
	.align		4
        /*0044*/ 	.byte	0x03, 0x5f
        /*0046*/ 	.short	0x0101


	//----- nvinfo : EIATTR_COOP_GROUP_MASK_REGIDS
	.align		4
        /*0048*/ 	.byte	0x04, 0x29
        /*004a*/ 	.short	(.L_659 - .L_658)


	//   ....[0]....
.L_658:
        /*004c*/ 	.word	0xffffffff


	//   ....[1]....
        /*0050*/ 	.word	0xffffffff


	//   ....[2]....
        /*0054*/ 	.word	0xffffffff


	//   ....[3]....
        /*0058*/ 	.word	0xffffffff


	//   ....[4]....
        /*005c*/ 	.word	0xffffffff


	//   ....[5]....
        /*0060*/ 	.word	0xffffffff


	//   ....[6]....
        /*0064*/ 	.word	0xffffffff


	//   ....[7]....
        /*0068*/ 	.word	0xffffffff


	//   ....[8]....
        /*006c*/ 	.word	0xffffffff


	//   ....[9]....
        /*0070*/ 	.word	0xffffffff


	//----- nvinfo : EIATTR_COOP_GROUP_INSTR_OFFSETS
	.align		4
.L_659:
        /*0074*/ 	.byte	0x04, 0x28
        /*0076*/ 	.short	(.L_661 - .L_660)


	//   ....[0]....
.L_660:
        /*0078*/ 	.word	0x00000180


	//   ....[1]....
        /*007c*/ 	.word	0x000001b0


	//   ....[2]....
        /*0080*/ 	.word	0x000001e0


	//   ....[3]....
        /*0084*/ 	.word	0x00000230


	//   ....[4]....
        /*0088*/ 	.word	0x000002a0


	//   ....[5]....
        /*008c*/ 	.word	0x000003d0


	//   ....[6]....
        /*0090*/ 	.word	0x00000400


	//   ....[7]....
        /*0094*/ 	.word	0x00000430


	//   ....[8]....
        /*0098*/ 	.word	0x00000460


	//   ....[9]....
        /*009c*/ 	.word	0x00000490


	//----- nvinfo : EIATTR_VRC_CTA_INIT_COUNT
	.align		4
.L_661:
        /*00a0*/ 	.byte	0x02, 0x4a
	.zero		1
	.zero		1


	//----- nvinfo : EIATTR_EXIT_INSTR_OFFSETS
	.align		4
        /*00a4*/ 	.byte	0x04, 0x1c
        /*00a6*/ 	.short	(.L_663 - .L_662)


	//   ....[0]....
.L_662:
        /*00a8*/ 	.word	0x00000300


	//   ....[1]....
        /*00ac*/ 	.word	0x000004a0


	//   ....[2]....
        /*00b0*/ 	.word	0x000004f0


	//----- nvinfo : EIATTR_CRS_STACK_SIZE
	.align		4
.L_663:
        /*00b4*/ 	.byte	0x04, 0x1e
        /*00b6*/ 	.short	(.L_665 - .L_664)
.L_664:
        /*00b8*/ 	.word	0x00000000


	//----- nvinfo : EIATTR_CBANK_PARAM_SIZE
	.align		4
.L_665:
        /*00bc*/ 	.byte	0x03, 0x19
        /*00be*/ 	.short	0x0014


	//----- nvinfo : EIATTR_PARAM_CBANK
	.align		4
        /*00c0*/ 	.byte	0x04, 0x0a
        /*00c2*/ 	.short	(.L_667 - .L_666)
	.align		4
.L_666:
        /*00c4*/ 	.word	index@(.nv.constant0.reduce_sum_bf16)
        /*00c8*/ 	.short	0x0380
        /*00ca*/ 	.short	0x0014


	//----- nvinfo : EIATTR_SW_WAR
	.align		4
.L_667:
        /*00cc*/ 	.byte	0x04, 0x36
        /*00ce*/ 	.short	(.L_669 - .L_668)
.L_668:
        /*00d0*/ 	.word	0x00000008
.L_669:


//--------------------- .nv.info.reduce_min_dim_f16_fp32acc --------------------------
	.section	.nv.info.reduce_min_dim_f16_fp32acc,"",@"SHT_CUDA_INFO"
	.sectionflags	@""
	.align	4


	//----- nvinfo : EIATTR_CUDA_API_VERSION
	.align		4
        /*0000*/ 	.byte	0x04, 0x37
        /*0002*/ 	.short	(.L_671 - .L_670)
.L_670:
        /*0004*/ 	.word	0x00000082


	//----- nvinfo : EIATTR_KPARAM_INFO
	.align		4
.L_671:
        /*0008*/ 	.byte	0x04, 0x17
        /*000a*/ 	.short	(.L_673 - .L_672)
.L_672:
        /*000c*/ 	.word	0x00000000
        /*0010*/ 	.short	0x0004
        /*0012*/ 	.short	0x0018
        /*0014*/ 	.byte	0x00, 0xf0, 0x11, 0x00


	//----- nvinfo : EIATTR_KPARAM_INFO
	.align		4
.L_673:
        /*0018*/ 	.byte	0x04, 0x17
        /*001a*/ 	.short	(.L_675 - .L_674)
.L_674:
        /*001c*/ 	.word	0x00000000
        /*0020*/ 	.short	0x0003
        /*0022*/ 	.short	0x0014
        /*0024*/ 	.byte	0x00, 0xf0, 0x11, 0x00


	//----- nvinfo : EIATTR_KPARAM_INFO
	.align		4
.L_675:
        /*0028*/ 	.byte	0x04, 0x17
        /*002a*/ 	.short	(.L_677 - .L_676)
.L_676:
        /*002c*/ 	.word	0x00000000
        /*0030*/ 	.short	0x0002
        /*0032*/ 	.short	0x0010
        /*0034*/ 	.byte	0x00, 0xf0, 0x11, 0x00


	//----- nvinfo : EIATTR_KPARAM_INFO
	.align		4
.L_677:
        /*0038*/ 	.byte	0x04, 0x17
        /*003a*/ 	.short	(.L_679 - .L_678)
.L_678:
        /*003c*/ 	.word	0x00000000
        /*0040*/ 	.short	0x0001
        /*0042*/ 	.short	0x0008
        /*0044*/ 	.byte	0x00, 0xf5, 0x21, 0x00


	//----- nvinfo : EIATTR_KPARAM_INFO
	.align		4
.L_679:
        /*0048*/ 	.byte	0x04, 0x17
        /*004a*/ 	.short	(.L_681 - .L_680)
.L_680:
        /*004c*/ 	.word	0x00000000
        /*0050*/ 	.short	0x0000
        /*0052*/ 	.short	0x0000
        /*0054*/ 	.byte	0x00, 0xf5, 0x21, 0x00


	//----- nvinfo : EIATTR_SPARSE_MMA_MASK
	.align		4
.L_681:
        /*0058*/ 	.byte	0x03, 0x50
        /*005a*/ 	.short	0x0000


	//----- nvinfo : EIATTR_MAXREG_COUNT
	.align		4
        /*005c*/ 	.byte	0x03, 0x1b
        /*005e*/ 	.short	0x00ff


	//----- nvinfo : EIATTR_NUM_BARRIERS
	.align		4
        /*0060*/ 	.byte	0x02, 0x4c
        /*0062*/ 	.byte	0x01
	.zero		1


	//----- nvinfo : EIATTR_MERCURY_ISA_VERSION
	.align		4
        /*0064*/ 	.byte	0x03, 0x5f
        /*0066*/ 	.short	0x0101


	//----- nvinfo : EIATTR_VRC_CTA_INIT_COUNT
	.align		4
        /*0068*/ 	.byte	0x02, 0x4a
	.zero		1
	.zero		1


	//----- nvinfo : EIATTR_EXIT_INSTR_OFFSETS
	.align		4
        /*006c*/ 	.byte	0x04, 0x1c
        /*006e*/ 	.short	(.L_683 - .L_682)


	//   ....[0]....
.L_682:
        /*0070*/ 	.word	0x00000070


	//   ....[1]....
        /*0074*/ 	.word	0x00000330


	//   ....[2]....
        /*0078*/ 	.word	0x000003e0


	//----- nvinfo : EIATTR_CRS_STACK_SIZE
	.align		4
.L_683:
        /*007c*/ 	.byte	0x04, 0x1e
        /*007e*/ 	.short	(.L_685 - .L_684)
.L_684:
        /*0080*/ 	.word	0x00000000


	//----- nvinfo : EIATTR_CBANK_PARAM_SIZE
	.align		4
.L_685:
        /*0084*/ 	.byte	0x03, 0x19
        /*0086*/ 	.short	0x001c


	//----- nvinfo : EIATTR_PARAM_CBANK
	.align		4
        /*0088*/ 	.byte	0x04, 0x0a
        /*008a*/ 	.short	(.L_687 - .L_686)
	.align		4
.L_686:
        /*008c*/ 	.word	index@(.nv.constant0.reduce_min_dim_f16_fp32acc)
        /*0090*/ 	.short	0x0380
        /*0092*/ 	.short	0x001c


	//----- nvinfo : EIATTR_SW_WAR
	.align		4
.L_687:
        /*0094*/ 	.byte	0x04, 0x36
        /*0096*/ 	.short	(.L_689 - .L_688)
.L_688:
        /*0098*/ 	.word	0x00000008
.L_689:


//--------------------- .nv.info.reduce_max_dim_f16_fp32acc --------------------------
	.section	.nv.info.reduce_max_dim_f16_fp32acc,"",@"SHT_CUDA_INFO"
	.sectionflags	@""
	.align	4


	//----- nvinfo : EIATTR_CUDA_API_VERSION
	.align		4
        /*0000*/ 	.byte	0x04, 0x37
        /*0002*/ 	.short	(.L_691 - .L_690)
.L_690:
        /*0004*/ 	.word	0x00000082


	//----- nvinfo : EIATTR_KPARAM_INFO
	.align		4
.L_691:
        /*0008*/ 	.byte	0x04, 0x17
        /*000a*/ 	.short	(.L_693 - .L_692)
.L_692:
        /*000c*/ 	.word	0x00000000
        /*0010*/ 	.short	0x0004
        /*0012*/ 	.short	0x0018
        /*0014*/ 	.byte	0x00, 0xf0, 0x11, 0x00


	//----- nvinfo : EIATTR_KPARAM_INFO
	.align		4
.L_693:
        /*0018*/ 	.byte	0x04, 0x17
        /*001a*/ 	.short	(.L_695 - .L_694)
.L_694:
        /*001c*/ 	.word	0x00000000
        /*0020*/ 	.short	0x0003
        /*0022*/ 	.short	0x0014
        /*0024*/ 	.byte	0x00, 0xf0, 0x11, 0x00


	//----- nvinfo : EIATTR_KPARAM_INFO
	.align		4
.L_695:
        /*0028*/ 	.byte	0x04, 0x17
        /*002a*/ 	.short	(.L_697 - .L_696)
.L_696:
        /*002c*/ 	.word	0x00000000
        /*0030*/ 	.short	0x0002
        /*0032*/ 	.short	0x0010
        /*0034*/ 	.byte	0x00, 0xf0, 0x11, 0x00


	//----- nvinfo : EIATTR_KPARAM_INFO
	.align		4
.L_697:
        /*0038*/ 	.byte	0x04, 0x17
        /*003a*/ 	.short	(.L_699 - .L_698)
.L_698:
        /*003c*/ 	.word	0x00000000
        /*0040*/ 	.short	0x0001
        /*0042*/ 	.short	0x0008
        /*0044*/ 	.byte	0x00, 0xf5, 0x21, 0x00


	//----- nvinfo : EIATTR_KPARAM_INFO
	.align		4
.L_699:
        /*0048*/ 	.byte	0x04, 0x17
        /*004a*/ 	.short	(.L_701 - .L_700)
.L_700:
        /*004c*/ 	.word	0x00000000
        /*0050*/ 	.short	0x0000
        /*0052*/ 	.short	0x0000
        /*0054*/ 	.byte	0x00, 0xf5, 0x21, 0x00


	//----- nvinfo : EIATTR_SPARSE_MMA_MASK
	.align		4
.L_701:
        /*0058*/ 	.byte	0x03, 0x50
        /*005a*/ 	.short	0x0000


	//----- nvinfo : EIATTR_MAXREG_COUNT
	.align		4
        /*005c*/ 	.byte	0x03, 0x1b
        /*005e*/ 	.short	0x00ff


	//----- nvinfo : EIATTR_NUM_BARRIERS
	.align		4
        /*0060*/ 	.byte	0x02, 0x4c
        /*0062*/ 	.byte	0x01
	.zero		1


	//----- nvinfo : EIATTR_MERCURY_ISA_VERSION
	.align		4
        /*0064*/ 	.byte	0x03, 0x5f
        /*0066*/ 	.short	0x0101


	//----- nvinfo : EIATTR_VRC_CTA_INIT_COUNT
	.align		4
        /*0068*/ 	.byte	0x02, 0x4a
	.zero		1
	.zero		1


	//----- nvinfo : EIATTR_EXIT_INSTR_OFFSETS
	.align		4
        /*006c*/ 	.byte	0x04, 0x1c
        /*006e*/ 	.short	(.L_703 - .L_702)


	//   ....[0]....
.L_702:
        /*0070*/ 	.word	0x00000070


	//   ....[1]....
        /*0074*/ 	.word	0x00000330


	//   ....[2]....
        /*0078*/ 	.word	0x000003e0


	//----- nvinfo : EIATTR_CRS_STACK_SIZE
	.align		4
.L_703:
        /*007c*/ 	.byte	0x04, 0x1e
        /*007e*/ 	.short	(.L_705 - .L_704)
.L_704:
        /*0080*/ 	.word	0x00000000


	//----- nvinfo : EIATTR_CBANK_PARAM_SIZE
	.align		4
.L_705:
        /*0084*/ 	.byte	0x03, 0x19
        /*0086*/ 	.short	0x001c


	//----- nvinfo : EIATTR_PARAM_CBANK
	.align		4
        /*0088*/ 	.byte	0x04, 0x0a
        /*008a*/ 	.short	(.L_707 - .L_706)
	.align		4
.L_706:
        /*008c*/ 	.word	index@(.nv.constant0.reduce_max_dim_f16_fp32acc)
        /*0090*/ 	.short	0x0380
        /*0092*/ 	.short	0x001c


	//----- nvinfo : EIATTR_SW_WAR
	.align		4
.L_707:
        /*0094*/ 	.byte	0x04, 0x36
        /*0096*/ 	.short	(.L_709 - .L_708)
.L_708:
        /*0098*/ 	.word	0x00000008
.L_709:


//--------------------- .nv.info.reduce_sum_dim_f16_fp32acc --------------------------
	.section	.nv.info.reduce_sum_dim_f16_fp32acc,"",@"SHT_CUDA_INFO"
	.sectionflags	@""
	.align	4


	//----- nvinfo : EIATTR_CUDA_API_VERSION
	.align		4
        /*0000*/ 	.byte	0x04, 0x37
        /*0002*/ 	.short	(.L_711 - .L_710)
.L_710:
        /*0004*/ 	.word	0x00000082


	//----- nvinfo : EIATTR_KPARAM_INFO
	.align		4
.L_711:
        /*0008*/ 	.byte	0x04, 0x17
        /*000a*/ 	.short	(.L_713 - .L_712)
.L_712:
        /*000c*/ 	.word	0x00000000
        /*0010*/ 	.short	0x0004
        /*0012*/ 	.short	0x0018
        /*0014*/ 	.byte	0x00, 0xf0, 0x11, 0x00


	//----- nvinfo : EIATTR_KPARAM_INFO
	.align		4
.L_713:
        /*0018*/ 	.byte	0x04, 0x17
        /*001a*/ 	.short	(.L_715 - .L_714)
.L_714:
        /*001c*/ 	.word	0x00000000
        /*0020*/ 	.short	0x0003
        /*0022*/ 	.short	0x0014
        /*0024*/ 	.byte	0x00, 0xf0, 0x11, 0x00


	//----- nvinfo : EIATTR_KPARAM_INFO
	.align		4
.L_715:
        /*0028*/ 	.byte	0x04, 0x17
        /*002a*/ 	.short	(.L_717 - .L_716)
.L_716:
        /*002c*/ 	.word	0x00000000
        /*0030*/ 	.short	0x0002
        /*0032*/ 	.short	0x0010
        /*0034*/ 	.byte	0x00, 0xf0, 0x11, 0x00


	//----- nvinfo : EIATTR_KPARAM_INFO
	.align		4
.L_717:
        /*0038*/ 	.byte	0x04, 0x17
        /*003a*/ 	.short	(.L_719 - .L_718)
.L_718:
        /*003c*/ 	.word	0x00000000
        /*0040*/ 	.short	0x0001
        /*0042*/ 	.short	0x0008
        /*0044*/ 	.byte	0x00, 0xf5, 0x21, 0x00


	//----- nvinfo : EIATTR_KPARAM_INFO
	.align		4
.L_719:
        /*0048*/ 	.byte	0x04, 0x17
        /*004a*/ 	.short	(.L_721 - .L_720)
.L_720:
        /*004c*/ 	.word	0x00000000
        /*0050*/ 	.short	0x0000
        /*0052*/ 	.short	0x0000
        /*0054*/ 	.byte	0x00, 0xf5, 0x21, 0x00


	//----- nvinfo : EIATTR_SPARSE_MMA_MASK
	.align		4
.L_721:
        /*0058*/ 	.byte	0x03, 0x50
        /*005a*/ 	.short	0x0000


	//----- nvinfo : EIATTR_MAXREG_COUNT
	.align		4
        /*005c*/ 	.byte	0x03, 0x1b
        /*005e*/ 	.short	0x00ff


	//----- nvinfo : EIATTR_NUM_BARRIERS
	.align		4
        /*0060*/ 	.byte	0x02, 0x4c
        /*0062*/ 	.byte	0x01
	.zero		1


	//----- nvinfo : EIATTR_MERCURY_ISA_VERSION
	.align		4
        /*0064*/ 	.byte	0x03, 0x5f
        /*0066*/ 	.short	0x0101


	//----- nvinfo : EIATTR_VRC_CTA_INIT_COUNT
	.align		4
        /*0068*/ 	.byte	0x02, 0x4a
	.zero		1
	.zero		1


	//----- nvinfo : EIATTR_EXIT_INSTR_OFFSETS
	.align		4
        /*006c*/ 	.byte	0x04, 0x1c
        /*006e*/ 	.short	(.L_723 - .L_722)


	//   ....[0]....
.L_722:
        /*0070*/ 	.word	0x00000070


	//   ....[1]....
        /*0074*/ 	.word	0x00000330


	//   ....[2]....
        /*0078*/ 	.word	0x000003e0


	//----- nvinfo : EIATTR_CRS_STACK_SIZE
	.align		4
.L_723:
        /*007c*/ 	.byte	0x04, 0x1e
        /*007e*/ 	.short	(.L_725 - .L_724)
.L_724:
        /*0080*/ 	.word	0x00000000


	//----- nvinfo : EIATTR_CBANK_PARAM_SIZE
	.align		4
.L_725:
        /*0084*/ 	.byte	0x03, 0x19
        /*0086*/ 	.short	0x001c


	//----- nvinfo : EIATTR_PARAM_CBANK
	.align		4
        /*0088*/ 	.byte	0x04, 0x0a
        /*008a*/ 	.short	(.L_727 - .L_726)
	.align		4
.L_726:
        /*008c*/ 	.word	index@(.nv.constant0.reduce_sum_dim_f16_fp32acc)
        /*0090*/ 	.short	0x0380
        /*0092*/ 	.short	0x001c


	//----- nvinfo : EIATTR_SW_WAR
	.align		4
.L_727:
        /*0094*/ 	.byte	0x04, 0x36
        /*0096*/ 	.short	(.L_729 - .L_728)
.L_728:
        /*0098*/ 	.word	0x00000008
.L_729:


//--------------------- .nv.info.reduce_min_f16_fp32acc --------------------------
	.section	.nv.info.reduce_min_f16_fp32acc,"",@"SHT_CUDA_INFO"
	.sectionflags	@""
	.align	4


	//----- nvinfo : EIATTR_CUDA_API_VERSION
	.align		4
        /*0000*/ 	.byte	0x04, 0x37
        /*0002*/ 	.short	(.L_731 - .L_730)
.L_730:
        /*0004*/ 	.word	0x00000082


	//----- nvinfo : EIATTR_KPARAM_INFO
	.align		4
.L_731:
        /*0008*/ 	.byte	0x04, 0x17
        /*000a*/ 	.short	(.L_733 - .L_732)
.L_732:
        /*000c*/ 	.word	0x00000000
        /*0010*/ 	.short	0x0002
        /*0012*/ 	.short	0x0010
        /*0014*/ 	.byte	0x00, 0xf0, 0x11, 0x00


	//----- nvinfo : EIATTR_KPARAM_INFO
	.align		4
.L_733:
        /*0018*/ 	.byte	0x04, 0x17
        /*001a*/ 	.short	(.L_735 - .L_734)
.L_734:
        /*001c*/ 	.word	0x00000000
        /*0020*/ 	.short	0x0001
        /*0022*/ 	.short	0x0008
        /*0024*/ 	.byte	0x00, 0xf5, 0x21, 0x00


	//----- nvinfo : EIATTR_KPARAM_INFO
	.align		4
.L_735:
        /*0028*/ 	.byte	0x04, 0x17
        /*002a*/ 	.short	(.L_737 - .L_736)
.L_736:
        /*002c*/ 	.word	0x00000000
        /*0030*/ 	.short	0x0000
        /*0032*/ 	.short	0x0000
        /*0034*/ 	.byte	0x00, 0xf5, 0x21, 0x00


	//----- nvinfo : EIATTR_SPARSE_MMA_MASK
	.align		4
.L_737:
        /*0038*/ 	.byte	0x03, 0x50
        /*003a*/ 	.short	0x0000


	//----- nvinfo : EIATTR_MAXREG_COUNT
	.align		4
        /*003c*/ 	.byte	0x03, 0x1b
        /*003e*/ 	.short	0x00ff


	//----- nvinfo : EIATTR_NUM_BARRIERS
	.align		4
        /*0040*/ 	.byte	0x02, 0x4c
        /*0042*/ 	.byte	0x01
	.zero		1


	//----- nvinfo : EIATTR_MERCURY_ISA_VERSION
	.align		4
        /*0044*/ 	.byte	0x03, 0x5f
        /*0046*/ 	.short	0x0101


	//----- nvinfo : EIATTR_COOP_GROUP_MASK_REGIDS
	.align		4
        /*0048*/ 	.byte	0x04, 0x29
        /*004a*/ 	.short	(.L_739 - .L_738)


	//   ....[0]....
.L_738:
        /*004c*/ 	.word	0xffffffff


	//   ....[1]....
        /*0050*/ 	.word	0xffffffff


	//   ....[2]....
        /*0054*/ 	.word	0xffffffff


	//   ....[3]....
        /*0058*/ 	.word	0xffffffff


	//   ....[4]....
        /*005c*/ 	.word	0xffffffff


	//   ....[5]....
        /*0060*/ 	.word	0xffffffff


	//   ....[6]....
        /*0064*/ 	.word	0xffffffff


	//   ....[7]....
        /*0068*/ 	.word	0xffffffff


	//   ....[8]....
        /*006c*/ 	.word	0xffffffff


	//   ....[9]....
        /*0070*/ 	.word	0xffffffff


	//----- nvinfo : EIATTR_COOP_GROUP_INSTR_OFFSETS
	.align		4
.L_739:
        /*0074*/ 	.byte	0x04, 0x28
        /*0076*/ 	.short	(.L_741 - .L_740)


	//   ....[0]....
.L_740:
        /*0078*/ 	.word	0x00000170


	//   ....[1]....
        /*007c*/ 	.word	0x000001a0


	//   ....[2]....
        /*0080*/ 	.word	0x000001d0


	//   ....[3]....
        /*0084*/ 	.word	0x00000240


	//   ....[4]....
        /*0088*/ 	.word	0x00000280


	//   ....[5]....
        /*008c*/ 	.word	0x00000370


	//   ....[6]....
        /*0090*/ 	.word	0x00000390


	//   ....[7]....
        /*0094*/ 	.word	0x000003b0


	//   ....[8]....
        /*0098*/ 	.word	0x000003d0


	//   ....[9]....
        /*009c*/ 	.word	0x000003f0


	//----- nvinfo : EIATTR_VRC_CTA_INIT_COUNT
	.align		4
.L_741:
        /*00a0*/ 	.byte	0x02, 0x4a
	.zero		1
	.zero		1


	//----- nvinfo : EIATTR_EXIT_INSTR_OFFSETS
	.align		4
        /*00a4*/ 	.byte	0x04, 0x1c
        /*00a6*/ 	.short	(.L_743 - .L_742)


	//   ....[0]....
.L_742:
        /*00a8*/ 	.word	0x000002c0


	//   ....[1]....
        /*00ac*/ 	.word	0x00000400


	//   ....[2]....
        /*00b0*/ 	.word	0x00000460


	//----- nvinfo : EIATTR_CRS_STACK_SIZE
	.align		4
.L_743:
        /*00b4*/ 	.byte	0x04, 0x1e
        /*00b6*/ 	.short	(.L_745 - .L_744)
.L_744:
        /*00b8*/ 	.word	0x00000000


	//----- nvinfo : EIATTR_CBANK_PARAM_SIZE
	.align		4
.L_745:
        /*00bc*/ 	.byte	0x03, 0x19
        /*00be*/ 	.short	0x0014


	//----- nvinfo : EIATTR_PARAM_CBANK
	.align		4
        /*00c0*/ 	.byte	0x04, 0x0a
        /*00c2*/ 	.short	(.L_747 - .L_746)
	.align		4
.L_746:
        /*00c4*/ 	.word	index@(.nv.constant0.reduce_min_f16_fp32acc)
        /*00c8*/ 	.short	0x0380
        /*00ca*/ 	.short	0x0014


	//----- nvinfo : EIATTR_SW_WAR
	.align		4
.L_747:
        /*00cc*/ 	.byte	0x04, 0x36
        /*00ce*/ 	.short	(.L_749 - .L_748)
.L_748:
        /*00d0*/ 	.word	0x00000008
.L_749:


//--------------------- .nv.info.reduce_max_f16_fp32acc --------------------------
	.section	.nv.info.reduce_max_f16_fp32acc,"",@"SHT_CUDA_INFO"
	.sectionflags	@""
	.align	4


	//----- nvinfo : EIATTR_CUDA_API_VERSION
	.align		4
        /*0000*/ 	.byte	0x04, 0x37
        /*0002*/ 	.short	(.L_751 - .L_750)
.L_750:
        /*0004*/ 	.word	0x00000082


	//----- nvinfo : EIATTR_KPARAM_INFO
	.align		4
.L_751:
        /*0008*/ 	.byte	0x04, 0x17
        /*000a*/ 	.short	(.L_753 - .L_752)
.L_752:
        /*000c*/ 	.word	0x00000000
        /*0010*/ 	.short	0x0002
        /*0012*/ 	.short	0x0010
        /*0014*/ 	.byte	0x00, 0xf0, 0x11, 0x00


	//----- nvinfo : EIATTR_KPARAM_INFO
	.align		4
.L_753:
        /*0018*/ 	.byte	0x04, 0x17
        /*001a*/ 	.short	(.L_755 - .L_754)
.L_754:
        /*001c*/ 	.word	0x00000000
        /*0020*/ 	.short	0x0001
        /*0022*/ 	.short	0x0008
        /*0024*/ 	.byte	0x00, 0xf5, 0x21, 0x00


	//----- nvinfo : EIATTR_KPARAM_INFO
	.align		4
.L_755:
        /*0028*/ 	.byte	0x04, 0x17
        /*002a*/ 	.short	(.L_757 - .L_756)
.L_756:
        /*002c*/ 	.word	0x00000000
        /*0030*/ 	.short	0x0000
        /*0032*/ 	.short	0x0000
        /*0034*/ 	.byte	0x00, 0xf5, 0x21, 0x00


	//----- nvinfo : EIATTR_SPARSE_MMA_MASK
	.align		4
.L_757:
        /*0038*/ 	.byte	0x03, 0x50
        /*003a*/ 	.short	0x0000


	//----- nvinfo : EIATTR_MAXREG_COUNT
	.align		4
        /*003c*/ 	.byte	0x03, 0x1b
        /*003e*/ 	.short	0x00ff


	//----- nvinfo : EIATTR_NUM_BARRIERS
	.align		4
        /*0040*/ 	.byte	0x02, 0x4c
        /*0042*/ 	.byte	0x01
	.zero		1


	//----- nvinfo : EIATTR_MERCURY_ISA_VERSION
	.align		4
        /*0044*/ 	.byte	0x03, 0x5f
        /*0046*/ 	.short	0x0101


	//----- nvinfo : EIATTR_COOP_GROUP_MASK_REGIDS
	.align		4
        /*0048*/ 	.byte	0x04, 0x29
        /*004a*/ 	.short	(.L_759 - .L_758)


	//   ....[0]....
.L_758:
        /*004c*/ 	.word	0xffffffff


	//   ....[1]....
        /*0050*/ 	.word	0xffffffff


	//   ....[2]....
        /*0054*/ 	.word	0xffffffff


	//   ....[3]....
        /*0058*/ 	.word	0xffffffff


	//   ....[4]....
        /*005c*/ 	.word	0xffffffff


	//   ....[5]....
        /*0060*/ 	.word	0xffffffff


	//   ....[6]....
        /*0064*/ 	.word	0xffffffff


	//   ....[7]....
        /*0068*/ 	.word	0xffffffff


	//   ....[8]....
        /*006c*/ 	.word	0xffffffff


	//   ....[9]....
        /*0070*/ 	.word	0xffffffff


	//----- nvinfo : EIATTR_COOP_GROUP_INSTR_OFFSETS
	.align		4
.L_759:
        /*0074*/ 	.byte	0x04, 0x28
        /*0076*/ 	.short	(.L_761 - .L_760)


	//   ....[0]....
.L_760:
        /*0078*/ 	.word	0x00000170


	//   ....[1]....
        /*007c*/ 	.word	0x000001a0


	//   ....[2]....
        /*0080*/ 	.word	0x000001d0


	//   ....[3]....
        /*0084*/ 	.word	0x00000240


	//   ....[4]....
        /*0088*/ 	.word	0x00000280


	//   ....[5]....
        /*008c*/ 	.word	0x00000370


	//   ....[6]....
        /*0090*/ 	.word	0x00000390


	//   ....[7]....
        /*0094*/ 	.word	0x000003b0


	//   ....[8]....
        /*0098*/ 	.word	0x000003d0


	//   ....[9]....
        /*009c*/ 	.word	0x000003f0


	//----- nvinfo : EIATTR_VRC_CTA_INIT_COUNT
	.align		4
.L_761:
        /*00a0*/ 	.byte	0x02, 0x4a
	.zero		1
	.zero		1


	//----- nvinfo : EIATTR_EXIT_INSTR_OFFSETS
	.align		4
        /*00a4*/ 	.byte	0x04, 0x1c
        /*00a6*/ 	.short	(.L_763 - .L_762)


	//   ....[0]....
.L_762:
        /*00a8*/ 	.word	0x000002c0


	//   ....[1]....
        /*00ac*/ 	.word	0x00000400


	//   ....[2]....
        /*00b0*/ 	.word	0x00000460


	//----- nvinfo : EIATTR_CRS_STACK_SIZE
	.align		4
.L_763:
        /*00b4*/ 	.byte	0x04, 0x1e
        /*00b6*/ 	.short	(.L_765 - .L_764)
.L_764:
        /*00b8*/ 	.word	0x00000000


	//----- nvinfo : EIATTR_CBANK_PARAM_SIZE
	.align		4
.L_765:
        /*00bc*/ 	.byte	0x03, 0x19
        /*00be*/ 	.short	0x0014


	//----- nvinfo : EIATTR_PARAM_CBANK
	.align		4
        /*00c0*/ 	.byte	0x04, 0x0a
        /*00c2*/ 	.short	(.L_767 - .L_766)
	.align		4
.L_766:
        /*00c4*/ 	.word	index@(.nv.constant0.reduce_max_f16_fp32acc)
        /*00c8*/ 	.short	0x0380
        /*00ca*/ 	.short	0x0014


	//----- nvinfo : EIATTR_SW_WAR
	.align		4
.L_767:
        /*00cc*/ 	.byte	0x04, 0x36
        /*00ce*/ 	.short	(.L_769 - .L_768)
.L_768:
        /*00d0*/ 	.word	0x00000008
.L_769:


//--------------------- .nv.info.reduce_sum_f16_fp32acc --------------------------
	.section	.nv.info.reduce_sum_f16_fp32acc,"",@"SHT_CUDA_INFO"
	.sectionflags	@""
	.align	4


	//----- nvinfo : EIATTR_CUDA_API_VERSION
	.align		4
        /*0000*/ 	.byte	0x04, 0x37
        /*0002*/ 	.short	(.L_771 - .L_770)
.L_770:
        /*0004*/ 	.word	0x00000082


	//----- nvinfo : EIATTR_KPARAM_INFO
	.align		4
.L_771:
        /*0008*/ 	.byte	0x04, 0x17
        /*000a*/ 	.short	(.L_773 - .L_772)
.L_772:
        /*000c*/ 	.word	0x00000000
        /*0010*/ 	.short	0x0002
        /*0012*/ 	.short	0x0010
        /*0014*/ 	.byte	0x00, 0xf0, 0x11, 0x00


	//----- nvinfo : EIATTR_KPARAM_INFO
	.align		4
.L_773:
        /*0018*/ 	.byte	0x04, 0x17
        /*001a*/ 	.short	(.L_775 - .L_774)
.L_774:
        /*001c*/ 	.word	0x00000000
        /*0020*/ 	.short	0x0001
        /*0022*/ 	.short	0x0008
        /*0024*/ 	.byte	0x00, 0xf5, 0x21, 0x00


	//----- nvinfo : EIATTR_KPARAM_INFO
	.align		4
.L_775:
        /*0028*/ 	.byte	0x04, 0x17
        /*002a*/ 	.short	(.L_777 - .L_776)
.L_776:
        /*002c*/ 	.word	0x00000000
        /*0030*/ 	.short	0x0000
        /*0032*/ 	.short	0x0000
        /*0034*/ 	.byte	0x00, 0xf5, 0x21, 0x00


	//----- nvinfo : EIATTR_SPARSE_MMA_MASK
	.align		4
.L_777:
        /*0038*/ 	.byte	0x03, 0x50
        /*003a*/ 	.short	0x0000


	//----- nvinfo : EIATTR_MAXREG_COUNT
	.align		4
        /*003c*/ 	.byte	0x03, 0x1b
        /*003e*/ 	.short	0x00ff


	//----- nvinfo : EIATTR_NUM_BARRIERS
	.align		4
        /*0040*/ 	.byte	0x02, 0x4c
        /*0042*/ 	.byte	0x01
	.zero		1


	//----- nvinfo : EIATTR_MERCURY_ISA_VERSION
	.align		4
        /*0044*/ 	.byte	0x03, 0x5f
        /*0046*/ 	.short	0x0101


	//----- nvinfo : EIATTR_COOP_GROUP_MASK_REGIDS
	.align		4
        /*0048*/ 	.byte	0x04, 0x29
        /*004a*/ 	.short	(.L_779 - .L_778)


	//   ....[0]....
.L_778:
        /*004c*/ 	.word	0xffffffff


	//   ....[1]....
        /*0050*/ 	.word	0xffffffff


	//   ....[2]....
        /*0054*/ 	.word	0xffffffff


	//   ....[3]....
        /*0058*/ 	.word	0xffffffff


	//   ....[4]....
        /*005c*/ 	.word	0xffffffff


	//   ....[5]....
        /*0060*/ 	.word	0xffffffff


	//   ....[6]....
        /*0064*/ 	.word	0xffffffff


	//   ....[7]....
        /*0068*/ 	.word	0xffffffff


	//   ....[8]....
        /*006c*/ 	.word	0xffffffff


	//   ....[9]....
        /*0070*/ 	.word	0xffffffff


	//----- nvinfo : EIATTR_COOP_GROUP_INSTR_OFFSETS
	.align		4
.L_779:
        /*0074*/ 	.byte	0x04, 0x28
        /*0076*/ 	.short	(.L_781 - .L_780)


	//   ....[0]....
.L_780:
        /*0078*/ 	.word	0x00000170


	//   ....[1]....
        /*007c*/ 	.word	0x000001a0


	//   ....[2]....
        /*0080*/ 	.word	0x000001d0


	//   ....[3]....
        /*0084*/ 	.word	0x00000240


	//   ....[4]....
        /*0088*/ 	.word	0x00000280


	//   ....[5]....
        /*008c*/ 	.word	0x00000370


	//   ....[6]....
        /*0090*/ 	.word	0x00000390


	//   ....[7]....
        /*0094*/ 	.word	0x000003b0


	//   ....[8]....
        /*0098*/ 	.word	0x000003d0


	//   ....[9]....
        /*009c*/ 	.word	0x000003f0


	//----- nvinfo : EIATTR_VRC_CTA_INIT_COUNT
	.align		4
.L_781:
        /*00a0*/ 	.byte	0x02, 0x4a
	.zero		1
	.zero		1


	//----- nvinfo : EIATTR_EXIT_INSTR_OFFSETS
	.align		4
        /*00a4*/ 	.byte	0x04, 0x1c
        /*00a6*/ 	.short	(.L_783 - .L_782)


	//   ....[0]....
.L_782:
        /*00a8*/ 	.word	0x000002c0


	//   ....[1]....
        /*00ac*/ 	.word	0x00000400


	//   ....[2]....
        /*00b0*/ 	.word	0x00000460


	//----- nvinfo : EIATTR_CRS_STACK_SIZE
	.align		4
.L_783:
        /*00b4*/ 	.byte	0x04, 0x1e
        /*00b6*/ 	.short	(.L_785 - .L_784)
.L_784:
        /*00b8*/ 	.word	0x00000000


	//----- nvinfo : EIATTR_CBANK_PARAM_SIZE
	.align		4
.L_785:
        /*00bc*/ 	.byte	0x03, 0x19
        /*00be*/ 	.short	0x0014


	//----- nvinfo : EIATTR_PARAM_CBANK
	.align		4
        /*00c0*/ 	.byte	0x04, 0x0a
        /*00c2*/ 	.short	(.L_787 - .L_786)
	.align		4
.L_786:
        /*00c4*/ 	.word	index@(.nv.constant0.reduce_sum_f16_fp32acc)
        /*00c8*/ 	.short	0x0380
        /*00ca*/ 	.short	0x0014


	//----- nvinfo : EIATTR_SW_WAR
	.align		4
.L_787:
        /*00cc*/ 	.byte	0x04, 0x36
        /*00ce*/ 	.short	(.L_789 - .L_788)
.L_788:
        /*00d0*/ 	.word	0x00000008
.L_789:


//--------------------- .nv.info.reduce_min_dim_f16 --------------------------
	.section	.nv.info.reduce_min_dim_f16,"",@"SHT_CUDA_INFO"
	.sectionflags	@""
	.align	4


	//----- nvinfo : EIATTR_CUDA_API_VERSION
	.align		4
        /*0000*/ 	.byte	0x04, 0x37
        /*0002*/ 	.short	(.L_791 - .L_790)
.L_790:
        /*0004*/ 	.word	0x00000082


	//----- nvinfo : EIATTR_KPARAM_INFO
	.align		4
.L_791:
        /*0008*/ 	.byte	0x04, 0x17
        /*000a*/ 	.short	(.L_793 - .L_792)
.L_792:
        /*000c*/ 	.word	0x00000000
        /*0010*/ 	.short	0x0004
        /*0012*/ 	.short	0x0018
        /*0014*/ 	.byte	0x00, 0xf0, 0x11, 0x00


	//----- nvinfo : EIATTR_KPARAM_INFO
	.align		4
.L_793:
        /*0018*/ 	.byte	0x04, 0x17
        /*001a*/ 	.short	(.L_795 - .L_794)
.L_794:
        /*001c*/ 	.word	0x00000000
        /*0020*/ 	.short	0x0003
        /*0022*/ 	.short	0x0014
        /*0024*/ 	.byte	0x00, 0xf0, 0x11, 0x00


	//----- nvinfo : EIATTR_KPARAM_INFO
	.align		4
.L_795:
        /*0028*/ 	.byte	0x04, 0x17
        /*002a*/ 	.short	(.L_797 - .L_796)
.L_796:
        /*002c*/ 	.word	0x00000000
        /*0030*/ 	.short	0x0002
        /*0032*/ 	.short	0x0010
        /*0034*/ 	.byte	0x00, 0xf0, 0x11, 0x00


	//----- nvinfo : EIATTR_KPARAM_INFO
	.align		4
.L_797:
        /*0038*/ 	.byte	0x04, 0x17
        /*003a*/ 	.short	(.L_799 - .L_798)
.L_798:
        /*003c*/ 	.word	0x00000000
        /*0040*/ 	.short	0x0001
        /*0042*/ 	.short	0x0008
        /*0044*/ 	.byte	0x00, 0xf5, 0x21, 0x00


	//----- nvinfo : EIATTR_KPARAM_INFO
	.align		4
.L_799:
        /*0048*/ 	.byte	0x04, 0x17
        /*004a*/ 	.short	(.L_801 - .L_800)
.L_800:
        /*004c*/ 	.word	0x00000000
        /*0050*/ 	.short	0x0000
        /*0052*/ 	.short	0x0000
        /*0054*/ 	.byte	0x00, 0xf5, 0x21, 0x00


	//----- nvinfo : EIATTR_SPARSE_MMA_MASK
	.align		4
.L_801:
        /*0058*/ 	.byte	0x03, 0x50
        /*005a*/ 	.short	0x0000


	//----- nvinfo : EIATTR_MAXREG_COUNT
	.align		4
        /*005c*/ 	.byte	0x03, 0x1b
        /*005e*/ 	.short	0x00ff


	//----- nvinfo : EIATTR_NUM_BARRIERS
	.align		4
        /*0060*/ 	.byte	0x02, 0x4c
        /*0062*/ 	.byte	0x01
	.zero		1


	//----- nvinfo : EIATTR_MERCURY_ISA_VERSION
	.align		4
        /*0064*/ 	.byte	0x03, 0x5f
        /*0066*/ 	.short	0x0101


	//----- nvinfo : EIATTR_INT_WARP_WIDE_INSTR_OFFSETS
	.align		4
        /*0068*/ 	.byte	0x04, 0x31
        /*006a*/ 	.short	(.L_803 - .L_802)


	//   ....[0]....
.L_802:
        /*006c*/ 	.word	0x00000290


	//----- nvinfo : EIATTR_VRC_CTA_INIT_COUNT
	.align		4
.L_803:
        /*0070*/ 	.byte	0x02, 0x4a
	.zero		1
	.zero		1


	//----- nvinfo : EIATTR_EXIT_INSTR_OFFSETS
	.align		4
        /*0074*/ 	.byte	0x04, 0x1c
        /*0076*/ 	.short	(.L_805 - .L_804)


	//   ....[0]....
.L_804:
        /*0078*/ 	.word	0x00000070


	//   ....[1]....
        /*007c*/ 	.word	0x00000340


	//   ....[2]....
        /*0080*/ 	.word	0x000003e0


	//----- nvinfo : EIATTR_CRS_STACK_SIZE
	.align		4
.L_805:
        /*0084*/ 	.byte	0x04, 0x1e
        /*0086*/ 	.short	(.L_807 - .L_806)
.L_806:
        /*0088*/ 	.word	0x00000000


	//----- nvinfo : EIATTR_CBANK_PARAM_SIZE
	.align		4
.L_807:
        /*008c*/ 	.byte	0x03, 0x19
        /*008e*/ 	.short	0x001c


	//----- nvinfo : EIATTR_PARAM_CBANK
	.align		4
        /*0090*/ 	.byte	0x04, 0x0a
        /*0092*/ 	.short	(.L_809 - .L_808)
	.align		4
.L_808:
        /*0094*/ 	.word	index@(.nv.constant0.reduce_min_dim_f16)
        /*0098*/ 	.short	0x0380
        /*009a*/ 	.short	0x001c


	//----- nvinfo : EIATTR_SW_WAR
	.align		4
.L_809:
        /*009c*/ 	.byte	0x04, 0x36
        /*009e*/ 	.short	(.L_811 - .L_810)
.L_810:
        /*00a0*/ 	.word	0x00000008
.L_811:


//--------------------- .nv.info.reduce_max_dim_f16 --------------------------
	.section	.nv.info.reduce_max_dim_f16,"",@"SHT_CUDA_INFO"
	.sectionflags	@""
	.align	4


	//----- nvinfo : EIATTR_CUDA_API_VERSION
	.align		4
        /*0000*/ 	.byte	0x04, 0x37
        /*0002*/ 	.short	(.L_813 - .L_812)
.L_812:
        /*0004*/ 	.word	0x00000082


	//----- nvinfo : EIATTR_KPARAM_INFO
	.align		4
.L_813:
        /*0008*/ 	.byte	0x04, 0x17
        /*000a*/ 	.short	(.L_815 - .L_814)
.L_814:
        /*000c*/ 	.word	0x00000000
        /*0010*/ 	.short	0x0004
        /*0012*/ 	.short	0x0018
        /*0014*/ 	.byte	0x00, 0xf0, 0x11, 0x00


	//----- nvinfo : EIATTR_KPARAM_INFO
	.align		4
.L_815:
        /*0018*/ 	.byte	0x04, 0x17
        /*001a*/ 	.short	(.L_817 - .L_816)
.L_816:
        /*001c*/ 	.word	0x00000000
        /*0020*/ 	.short	0x0003
        /*0022*/ 	.short	0x0014
        /*0024*/ 	.byte	0x00, 0xf0, 0x11, 0x00


	//----- nvinfo : EIATTR_KPARAM_INFO
	.align		4
.L_817:
        /*0028*/ 	.byte	0x04, 0x17
        /*002a*/ 	.short	(.L_819 - .L_818)
.L_818:
        /*002c*/ 	.word	0x00000000
        /*0030*/ 	.short	0x0002
        /*0032*/ 	.short	0x0010
        /*0034*/ 	.byte	0x00, 0xf0, 0x11, 0x00


	//----- nvinfo : EIATTR_KPARAM_INFO
	.align		4
.L_819:
        /*0038*/ 	.byte	0x04, 0x17
        /*003a*/ 	.short	(.L_821 - .L_820)
.L_820:
        /*003c*/ 	.word	0x00000000
        /*0040*/ 	.short	0x0001
        /*0042*/ 	.short	0x0008
        /*0044*/ 	.byte	0x00, 0xf5, 0x21, 0x00


	//----- nvinfo : EIATTR_KPARAM_INFO
	.align		4
.L_821:
        /*0048*/ 	.byte	0x04, 0x17
        /*004a*/ 	.short	(.L_823 - .L_822)
.L_822:
        /*004c*/ 	.word	0x00000000
        /*0050*/ 	.short	0x0000
        /*0052*/ 	.short	0x0000
        /*0054*/ 	.byte	0x00, 0xf5, 0x21, 0x00


	//----- nvinfo : EIATTR_SPARSE_MMA_MASK
	.align		4
.L_823:
        /*0058*/ 	.byte	0x03, 0x50
        /*005a*/ 	.short	0x0000


	//----- nvinfo : EIATTR_MAXREG_COUNT
	.align		4
        /*005c*/ 	.byte	0x03, 0x1b
        /*005e*/ 	.short	0x00ff


	//----- nvinfo : EIATTR_NUM_BARRIERS
	.align		4
        /*0060*/ 	.byte	0x02, 0x4c
        /*0062*/ 	.byte	0x01
	.zero		1


	//----- nvinfo : EIATTR_MERCURY_ISA_VERSION
	.align		4
        /*0064*/ 	.byte	0x03, 0x5f
        /*0066*/ 	.short	0x0101


	//----- nvinfo : EIATTR_INT_WARP_WIDE_INSTR_OFFSETS
	.align		4
        /*0068*/ 	.byte	0x04, 0x31
        /*006a*/ 	.short	(.L_825 - .L_824)


	//   ....[0]....
.L_824:
        /*006c*/ 	.word	0x00000290


	//----- nvinfo : EIATTR_VRC_CTA_INIT_COUNT
	.align		4
.L_825:
        /*0070*/ 	.byte	0x02, 0x4a
	.zero		1
	.zero		1


	//----- nvinfo : EIATTR_EXIT_INSTR_OFFSETS
	.align		4
        /*0074*/ 	.byte	0x04, 0x1c
        /*0076*/ 	.short	(.L_827 - .L_826)


	//   ....[0]....
.L_826:
        /*0078*/ 	.word	0x00000070


	//   ....[1]....
        /*007c*/ 	.word	0x00000340


	//   ....[2]....
        /*0080*/ 	.word	0x000003e0


	//----- nvinfo : EIATTR_CRS_STACK_SIZE
	.align		4
.L_827:
        /*0084*/ 	.byte	0x04, 0x1e
        /*0086*/ 	.short	(.L_829 - .L_828)
.L_828:
        /*0088*/ 	.word	0x00000000


	//----- nvinfo : EIATTR_CBANK_PARAM_SIZE
	.align		4
.L_829:
        /*008c*/ 	.byte	0x03, 0x19
        /*008e*/ 	.short	0x001c


	//----- nvinfo : EIATTR_PARAM_CBANK
	.align		4
        /*0090*/ 	.byte	0x04, 0x0a
        /*0092*/ 	.short	(.L_831 - .L_830)
	.align		4
.L_830:
        /*0094*/ 	.word	index@(.nv.constant0.reduce_max_dim_f16)
        /*0098*/ 	.short	0x0380
        /*009a*/ 	.short	0x001c


	//----- nvinfo : EIATTR_SW_WAR
	.align		4
.L_831:
        /*009c*/ 	.byte	0x04, 0x36
        /*009e*/ 	.short	(.L_833 - .L_832)
.L_832:
        /*00a0*/ 	.word	0x00000008
.L_833:


//--------------------- .nv.info.reduce_sum_dim_f16 --------------------------
	.section	.nv.info.reduce_sum_dim_f16,"",@"SHT_CUDA_INFO"
	.sectionflags	@""
	.align	4


	//----- nvinfo : EIATTR_CUDA_API_VERSION
	.align		4
        /*0000*/ 	.byte	0x04, 0x37
        /*0002*/ 	.short	(.L_835 - .L_834)
.L_834:
        /*0004*/ 	.word	0x00000082


	//----- nvinfo : EIATTR_KPARAM_INFO
	.align		4
.L_835:
        /*0008*/ 	.byte	0x04, 0x17
        /*000a*/ 	.short	(.L_837 - .L_836)
.L_836:
        /*000c*/ 	.word	0x00000000
        /*0010*/ 	.short	0x0004
        /*0012*/ 	.short	0x0018
        /*0014*/ 	.byte	0x00, 0xf0, 0x11, 0x00


	//----- nvinfo : EIATTR_KPARAM_INFO
	.align		4
.L_837:
        /*0018*/ 	.byte	0x04, 0x17
        /*001a*/ 	.short	(.L_839 - .L_838)
.L_838:
        /*001c*/ 	.word	0x00000000
        /*0020*/ 	.short	0x0003
        /*0022*/ 	.short	0x0014
        /*0024*/ 	.byte	0x00, 0xf0, 0x11, 0x00


	//----- nvinfo : EIATTR_KPARAM_INFO
	.align		4
.L_839:
        /*0028*/ 	.byte	0x04, 0x17
        /*002a*/ 	.short	(.L_841 - .L_840)
.L_840:
        /*002c*/ 	.word	0x00000000
        /*0030*/ 	.short	0x0002
        /*0032*/ 	.short	0x0010
        /*0034*/ 	.byte	0x00, 0xf0, 0x11, 0x00


	//----- nvinfo : EIATTR_KPARAM_INFO
	.align		4
.L_841:
        /*0038*/ 	.byte	0x04, 0x17
        /*003a*/ 	.short	(.L_843 - .L_842)
.L_842:
        /*003c*/ 	.word	0x00000000
        /*0040*/ 	.short	0x0001
        /*0042*/ 	.short	0x0008
        /*0044*/ 	.byte	0x00, 0xf5, 0x21, 0x00


	//----- nvinfo : EIATTR_KPARAM_INFO
	.align		4
.L_843:
        /*0048*/ 	.byte	0x04, 0x17
        /*004a*/ 	.short	(.L_845 - .L_844)
.L_844:
        /*004c*/ 	.word	0x00000000
        /*0050*/ 	.short	0x0000
        /*0052*/ 	.short	0x0000
        /*0054*/ 	.byte	0x00, 0xf5, 0x21, 0x00


	//----- nvinfo : EIATTR_SPARSE_MMA_MASK
	.align		4
.L_845:
        /*0058*/ 	.byte	0x03, 0x50
        /*005a*/ 	.short	0x0000


	//----- nvinfo : EIATTR_MAXREG_COUNT
	.align		4
        /*005c*/ 	.byte	0x03, 0x1b
        /*005e*/ 	.short	0x00ff


	//----- nvinfo : EIATTR_NUM_BARRIERS
	.align		4
        /*0060*/ 	.byte	0x02, 0x4c
        /*0062*/ 	.byte	0x01
	.zero		1


	//----- nvinfo : EIATTR_MERCURY_ISA_VERSION
	.align		4
        /*0064*/ 	.byte	0x03, 0x5f
        /*0066*/ 	.short	0x0101


	//----- nvinfo : EIATTR_INT_WARP_WIDE_INSTR_OFFSETS
	.align		4
        /*0068*/ 	.byte	0x04, 0x31
        /*006a*/ 	.short	(.L_847 - .L_846)


	//   ....[0]....
.L_846:
        /*006c*/ 	.word	0x00000290


	//----- nvinfo : EIATTR_VRC_CTA_INIT_COUNT
	.align		4
.L_847:
        /*0070*/ 	.byte	0x02, 0x4a
	.zero		1
	.zero		1


	//----- nvinfo : EIATTR_EXIT_INSTR_OFFSETS
	.align		4
        /*0074*/ 	.byte	0x04, 0x1c
        /*0076*/ 	.short	(.L_849 - .L_848)


	//   ....[0]....
.L_848:
        /*0078*/ 	.word	0x00000070


	//   ....[1]....
        /*007c*/ 	.word	0x00000330


	//   ....[2]....
        /*0080*/ 	.word	0x000003d0


	//----- nvinfo : EIATTR_CRS_STACK_SIZE
	.align		4
.L_849:
        /*0084*/ 	.byte	0x04, 0x1e
        /*0086*/ 	.short	(.L_851 - .L_850)
.L_850:
        /*0088*/ 	.word	0x00000000


	//----- nvinfo : EIATTR_CBANK_PARAM_SIZE
	.align		4
.L_851:
        /*008c*/ 	.byte	0x03, 0x19
        /*008e*/ 	.short	0x001c


	//----- nvinfo : EIATTR_PARAM_CBANK
	.align		4
        /*0090*/ 	.byte	0x04, 0x0a
        /*0092*/ 	.short	(.L_853 - .L_852)
	.align		4
.L_852:
        /*0094*/ 	.word	index@(.nv.constant0.reduce_sum_dim_f16)
        /*0098*/ 	.short	0x0380
        /*009a*/ 	.short	0x001c


	//----- nvinfo : EIATTR_SW_WAR
	.align		4
.L_853:
        /*009c*/ 	.byte	0x04, 0x36
        /*009e*/ 	.short	(.L_855 - .L_854)
.L_854:
        /*00a0*/ 	.word	0x00000008
.L_855:


//--------------------- .nv.info.reduce_min_f16   --------------------------
	.section	.nv.info.reduce_min_f16,"",@"SHT_CUDA_INFO"
	.sectionflags	@""
	.align	4


	//----- nvinfo : EIATTR_CUDA_API_VERSION
	.align		4
        /*0000*/ 	.byte	0x04, 0x37
        /*0002*/ 	.short	(.L_857 - .L_856)
.L_856:
        /*0004*/ 	.word	0x00000082


	//----- nvinfo : EIATTR_KPARAM_INFO
	.align		4
.L_857:
        /*0008*/ 	.byte	0x04, 0x17
        /*000a*/ 	.short	(.L_859 - .L_858)
.L_858:
        /*000c*/ 	.word	0x00000000
        /*0010*/ 	.short	0x0002
        /*0012*/ 	.short	0x0010
        /*0014*/ 	.byte	0x00, 0xf0, 0x11, 0x00


	//----- nvinfo : EIATTR_KPARAM_INFO
	.align		4
.L_859:
        /*0018*/ 	.byte	0x04, 0x17
        /*001a*/ 	.short	(.L_861 - .L_860)
.L_860:
        /*001c*/ 	.word	0x00000000
        /*0020*/ 	.short	0x0001
        /*0022*/ 	.short	0x0008
        /*0024*/ 	.byte	0x00, 0xf5, 0x21, 0x00


	//----- nvinfo : EIATTR_KPARAM_INFO
	.align		4
.L_861:
        /*0028*/ 	.byte	0x04, 0x17
        /*002a*/ 	.short	(.L_863 - .L_862)
.L_862:
        /*002c*/ 	.word	0x00000000
        /*0030*/ 	.short	0x0000
        /*0032*/ 	.short	0x0000
        /*0034*/ 	.byte	0x00, 0xf5, 0x21, 0x00


	//----- nvinfo : EIATTR_SPARSE_MMA_MASK
	.align		4
.L_863:
        /*0038*/ 	.byte	0x03, 0x50
        /*003a*/ 	.short	0x0000


	//----- nvinfo : EIATTR_MAXREG_COUNT
	.align		4
        /*003c*/ 	.byte	0x03, 0x1b
        /*003e*/ 	.short	0x00ff


	//----- nvinfo : EIATTR_NUM_BARRIERS
	.align		4
        /*0040*/ 	.byte	0x02, 0x4c
        /*0042*/ 	.byte	0x01
	.zero		1


	//----- nvinfo : EIATTR_MERCURY_ISA_VERSION
	.align		4
        /*0044*/ 	.byte	0x03, 0x5f
        /*0046*/ 	.short	0x0101


	//----- nvinfo : EIATTR_COOP_GROUP_MASK_REGIDS
	.align		4
        /*0048*/ 	.byte	0x04, 0x29
        /*004a*/ 	.short	(.L_865 - .L_864)


	//   ....[0]....
.L_864:
        /*004c*/ 	.word	0xffffffff


	//   ....[1]....
        /*0050*/ 	.word	0xffffffff


	//   ....[2]....
        /*0054*/ 	.word	0xffffffff


	//   ....[3]....
        /*0058*/ 	.word	0xffffffff


	//   ....[4]....
        /*005c*/ 	.word	0xffffffff


	//   ....[5]....
        /*0060*/ 	.word	0xffffffff


	//   ....[6]....
        /*0064*/ 	.word	0xffffffff


	//   ....[7]....
        /*0068*/ 	.word	0xffffffff


	//   ....[8]....
        /*006c*/ 	.word	0xffffffff


	//   ....[9]....
        /*0070*/ 	.word	0xffffffff


	//----- nvinfo : EIATTR_COOP_GROUP_INSTR_OFFSETS
	.align		4
.L_865:
        /*0074*/ 	.byte	0x04, 0x28
        /*0076*/ 	.short	(.L_867 - .L_866)


	//   ....[0]....
.L_866:
        /*0078*/ 	.word	0x00000180


	//   ....[1]....
        /*007c*/ 	.word	0x000001d0


	//   ....[2]....
        /*0080*/ 	.word	0x00000210


	//   ....[3]....
        /*0084*/ 	.word	0x00000260


	//   ....[4]....
        /*0088*/ 	.word	0x000002e0


	//   ....[5]....
        /*008c*/ 	.word	0x00000430


	//   ....[6]....
        /*0090*/ 	.word	0x00000470


	//   ....[7]....
        /*0094*/ 	.word	0x000004b0


	//   ....[8]....
        /*0098*/ 	.word	0x000004f0


	//   ....[9]....
        /*009c*/ 	.word	0x00000530


	//----- nvinfo : EIATTR_VRC_CTA_INIT_COUNT
	.align		4
.L_867:
        /*00a0*/ 	.byte	0x02, 0x4a
	.zero		1
	.zero		1


	//----- nvinfo : EIATTR_EXIT_INSTR_OFFSETS
	.align		4
        /*00a4*/ 	.byte	0x04, 0x1c
        /*00a6*/ 	.short	(.L_869 - .L_868)


	//   ....[0]....
.L_868:
        /*00a8*/ 	.word	0x00000360


	//   ....[1]....
        /*00ac*/ 	.word	0x00000540


	//   ....[2]....
        /*00b0*/ 	.word	0x000005a0


	//----- nvinfo : EIATTR_CRS_STACK_SIZE
	.align		4
.L_869:
        /*00b4*/ 	.byte	0x04, 0x1e
        /*00b6*/ 	.short	(.L_871 - .L_870)
.L_870:
        /*00b8*/ 	.word	0x00000000


	//----- nvinfo : EIATTR_CBANK_PARAM_SIZE
	.align		4
.L_871:
        /*00bc*/ 	.byte	0x03, 0x19
        /*00be*/ 	.short	0x0014


	//----- nvinfo : EIATTR_PARAM_CBANK
	.align		4
        /*00c0*/ 	.byte	0x04, 0x0a
        /*00c2*/ 	.short	(.L_873 - .L_872)
	.align		4
.L_872:
        /*00c4*/ 	.word	index@(.nv.constant0.reduce_min_f16)
        /*00c8*/ 	.short	0x0380
        /*00ca*/ 	.short	0x0014


	//----- nvinfo : EIATTR_SW_WAR
	.align		4
.L_873:
        /*00cc*/ 	.byte	0x04, 0x36
        /*00ce*/ 	.short	(.L_875 - .L_874)
.L_874:
        /*00d0*/ 	.word	0x00000008
.L_875:


//--------------------- .nv.info.reduce_max_f16   --------------------------
	.section	.nv.info.reduce_max_f16,"",@"SHT_CUDA_INFO"
	.sectionflags	@""
	.align	4


	//----- nvinfo : EIATTR_CUDA_API_VERSION
	.align		4
        /*0000*/ 	.byte	0x04, 0x37
        /*0002*/ 	.short	(.L_877 - .L_876)
.L_876:
        /*0004*/ 	.word	0x00000082


	//----- nvinfo : EIATTR_KPARAM_INFO
	.align		4
.L_877:
        /*0008*/ 	.byte	0x04, 0x17
        /*000a*/ 	.short	(.L_879 - .L_878)
.L_878:
        /*000c*/ 	.word	0x00000000
        /*0010*/ 	.short	0x0002
        /*0012*/ 	.short	0x0010
        /*0014*/ 	.byte	0x00, 0xf0, 0x11, 0x00


	//----- nvinfo : EIATTR_KPARAM_INFO
	.align		4
.L_879:
        /*0018*/ 	.byte	0x04, 0x17
        /*001a*/ 	.short	(.L_881 - .L_880)
.L_880:
        /*001c*/ 	.word	0x00000000
        /*0020*/ 	.short	0x0001
        /*0022*/ 	.short	0x0008
        /*0024*/ 	.byte	0x00, 0xf5, 0x21, 0x00


	//----- nvinfo : EIATTR_KPARAM_INFO
	.align		4
.L_881:
        /*0028*/ 	.byte	0x04, 0x17
        /*002a*/ 	.short	(.L_883 - .L_882)
.L_882:
        /*002c*/ 	.word	0x00000000
        /*0030*/ 	.short	0x0000
        /*0032*/ 	.short	0x0000
        /*0034*/ 	.byte	0x00, 0xf5, 0x21, 0x00


	//----- nvinfo : EIATTR_SPARSE_MMA_MASK
	.align		4
.L_883:
        /*0038*/ 	.byte	0x03, 0x50
        /*003a*/ 	.short	0x0000


	//----- nvinfo : EIATTR_MAXREG_COUNT
	.align		4
        /*003c*/ 	.byte	0x03, 0x1b
        /*003e*/ 	.short	0x00ff


	//----- nvinfo : EIATTR_NUM_BARRIERS
	.align		4
        /*0040*/ 	.byte	0x02, 0x4c
        /*0042*/ 	.byte	0x01
	.zero		1


	//----- nvinfo : EIATTR_MERCURY_ISA_VERSION
	.align		4
        /*0044*/ 	.byte	0x03, 0x5f
        /*0046*/ 	.short	0x0101


	//----- nvinfo : EIATTR_COOP_GROUP_MASK_REGIDS
	.align		4
        /*0048*/ 	.byte	0x04, 0x29
        /*004a*/ 	.short	(.L_885 - .L_884)


	//   ....[0]....
.L_884:
        /*004c*/ 	.word	0xffffffff


	//   ....[1]....
        /*0050*/ 	.word	0xffffffff


	//   ....[2]....
        /*0054*/ 	.word	0xffffffff


	//   ....[3]....
        /*0058*/ 	.word	0xffffffff


	//   ....[4]....
        /*005c*/ 	.word	0xffffffff


	//   ....[5]....
        /*0060*/ 	.word	0xffffffff


	//   ....[6]....
        /*0064*/ 	.word	0xffffffff


	//   ....[7]....
        /*0068*/ 	.word	0xffffffff


	//   ....[8]....
        /*006c*/ 	.word	0xffffffff


	//   ....[9]....
        /*0070*/ 	.word	0xffffffff


	//----- nvinfo : EIATTR_COOP_GROUP_INSTR_OFFSETS
	.align		4
.L_885:
        /*0074*/ 	.byte	0x04, 0x28
        /*0076*/ 	.short	(.L_887 - .L_886)


	//   ....[0]....
.L_886:
        /*0078*/ 	.word	0x00000180


	//   ....[1]....
        /*007c*/ 	.word	0x000001d0


	//   ....[2]....
        /*0080*/ 	.word	0x00000210


	//   ....[3]....
        /*0084*/ 	.word	0x00000260


	//   ....[4]....
        /*0088*/ 	.word	0x000002e0


	//   ....[5]....
        /*008c*/ 	.word	0x00000430


	//   ....[6]....
        /*0090*/ 	.word	0x00000470


	//   ....[7]....
        /*0094*/ 	.word	0x000004b0


	//   ....[8]....
        /*0098*/ 	.word	0x000004f0


	//   ....[9]....
        /*009c*/ 	.word	0x00000530


	//----- nvinfo : EIATTR_VRC_CTA_INIT_COUNT
	.align		4
.L_887:
        /*00a0*/ 	.byte	0x02, 0x4a
	.zero		1
	.zero		1


	//----- nvinfo : EIATTR_EXIT_INSTR_OFFSETS
	.align		4
        /*00a4*/ 	.byte	0x04, 0x1c
        /*00a6*/ 	.short	(.L_889 - .L_888)


	//   ....[0]....
.L_888:
        /*00a8*/ 	.word	0x00000360


	//   ....[1]....
        /*00ac*/ 	.word	0x00000540


	//   ....[2]....
        /*00b0*/ 	.word	0x000005a0


	//----- nvinfo : EIATTR_CRS_STACK_SIZE
	.align		4
.L_889:
        /*00b4*/ 	.byte	0x04, 0x1e
        /*00b6*/ 	.short	(.L_891 - .L_890)
.L_890:
        /*00b8*/ 	.word	0x00000000


	//----- nvinfo : EIATTR_CBANK_PARAM_SIZE
	.align		4
.L_891:
        /*00bc*/ 	.byte	0x03, 0x19
        /*00be*/ 	.short	0x0014


	//----- nvinfo : EIATTR_PARAM_CBANK
	.align		4
        /*00c0*/ 	.byte	0x04, 0x0a
        /*00c2*/ 	.short	(.L_893 - .L_892)
	.align		4
.L_892:
        /*00c4*/ 	.word	index@(.nv.constant0.reduce_max_f16)
        /*00c8*/ 	.short	0x0380
        /*00ca*/ 	.short	0x0014


	//----- nvinfo : EIATTR_SW_WAR
	.align		4
.L_893:
        /*00cc*/ 	.byte	0x04, 0x36
        /*00ce*/ 	.short	(.L_895 - .L_894)
.L_894:
        /*00d0*/ 	.word	0x00000008
.L_895:


//--------------------- .nv.info.reduce_sum_f16   --------------------------
	.section	.nv.info.reduce_sum_f16,"",@"SHT_CUDA_INFO"
	.sectionflags	@""
	.align	4


	//----- nvinfo : EIATTR_CUDA_API_VERSION
	.align		4
        /*0000*/ 	.byte	0x04, 0x37
        /*0002*/ 	.short	(.L_897 - .L_896)
.L_896:
        /*0004*/ 	.word	0x00000082


	//----- nvinfo : EIATTR_KPARAM_INFO
	.align		4
.L_897:
        /*0008*/ 	.byte	0x04, 0x17
        /*000a*/ 	.short	(.L_899 - .L_898)
.L_898:
        /*000c*/ 	.word	0x00000000
        /*0010*/ 	.short	0x0002
        /*0012*/ 	.short	0x0010
        /*0014*/ 	.byte	0x00, 0xf0, 0x11, 0x00


	//----- nvinfo : EIATTR_KPARAM_INFO
	.align		4
.L_899:
        /*0018*/ 	.byte	0x04, 0x17
        /*001a*/ 	.short	(.L_901 - .L_900)
.L_900:
        /*001c*/ 	.word	0x00000000
        /*0020*/ 	.short	0x0001
        /*0022*/ 	.short	0x0008
        /*0024*/ 	.byte	0x00, 0xf5, 0x21, 0x00


	//----- nvinfo : EIATTR_KPARAM_INFO
	.align		4
.L_901:
        /*0028*/ 	.byte	0x04, 0x17
        /*002a*/ 	.short	(.L_903 - .L_902)
.L_902:
        /*002c*/ 	.word	0x00000000
        /*0030*/ 	.short	0x0000
        /*0032*/ 	.short	0x0000
        /*0034*/ 	.byte	0x00, 0xf5, 0x21, 0x00


	//----- nvinfo : EIATTR_SPARSE_MMA_MASK
	.align		4
.L_903:
        /*0038*/ 	.byte	0x03, 0x50
        /*003a*/ 	.short	0x0000


	//----- nvinfo : EIATTR_MAXREG_COUNT
	.align		4
        /*003c*/ 	.byte	0x03, 0x1b
        /*003e*/ 	.short	0x00ff


	//----- nvinfo : EIATTR_NUM_BARRIERS
	.align		4
        /*0040*/ 	.byte	0x02, 0x4c
        /*0042*/ 	.byte	0x01
	.zero		1


	//----- nvinfo : EIATTR_MERCURY_ISA_VERSION
	.align		4
        /*0044*/ 	.byte	0x03, 0x5f
        /*0046*/ 	.short	0x0101


	//----- nvinfo : EIATTR_COOP_GROUP_MASK_REGIDS
	.align		4
        /*0048*/ 	.byte	0x04, 0x29
        /*004a*/ 	.short	(.L_905 - .L_904)


	//   ....[0]....
.L_904:
        /*004c*/ 	.word	0xffffffff


	//   ....[1]....
        /*0050*/ 	.word	0xffffffff


	//   ....[2]....
        /*0054*/ 	.word	0xffffffff


	//   ....[3]....
        /*0058*/ 	.word	0xffffffff


	//   ....[4]....
        /*005c*/ 	.word	0xffffffff


	//   ....[5]....
        /*0060*/ 	.word	0xffffffff


	//   ....[6]....
        /*0064*/ 	.word	0xffffffff


	//   ....[7]....
        /*0068*/ 	.word	0xffffffff


	//   ....[8]....
        /*006c*/ 	.word	0xffffffff


	//   ....[9]....
        /*0070*/ 	.word	0xffffffff


	//----- nvinfo : EIATTR_COOP_GROUP_INSTR_OFFSETS
	.align		4
.L_905:
        /*0074*/ 	.byte	0x04, 0x28
        /*0076*/ 	.short	(.L_907 - .L_906)


	//   ....[0]....
.L_906:
        /*0078*/ 	.word	0x00000180


	//   ....[1]....
        /*007c*/ 	.word	0x000001a0


	//   ....[2]....
        /*0080*/ 	.word	0x000001c0


	//   ....[3]....
        /*0084*/ 	.word	0x000001f0


	//   ....[4]....
        /*0088*/ 	.word	0x00000260


	//   ....[5]....
        /*008c*/ 	.word	0x00000390


	//   ....[6]....
        /*0090*/ 	.word	0x000003b0


	//   ....[7]....
        /*0094*/ 	.word	0x000003d0


	//   ....[8]....
        /*0098*/ 	.word	0x000003f0


	//   ....[9]....
        /*009c*/ 	.word	0x00000410


	//----- nvinfo : EIATTR_VRC_CTA_INIT_COUNT
	.align		4
.L_907:
        /*00a0*/ 	.byte	0x02, 0x4a
	.zero		1
	.zero		1


	//----- nvinfo : EIATTR_EXIT_INSTR_OFFSETS
	.align		4
        /*00a4*/ 	.byte	0x04, 0x1c
        /*00a6*/ 	.short	(.L_909 - .L_908)


	//   ....[0]....
.L_908:
        /*00a8*/ 	.word	0x000002c0


	//   ....[1]....
        /*00ac*/ 	.word	0x00000420


	//   ....[2]....
        /*00b0*/ 	.word	0x00000470


	//----- nvinfo : EIATTR_CRS_STACK_SIZE
	.align		4
.L_909:
        /*00b4*/ 	.byte	0x04, 0x1e
        /*00b6*/ 	.short	(.L_911 - .L_910)
.L_910:
        /*00b8*/ 	.word	0x00000000


	//----- nvinfo : EIATTR_CBANK_PARAM_SIZE
	.align		4
.L_911:
        /*00bc*/ 	.byte	0x03, 0x19
        /*00be*/ 	.short	0x0014


	//----- nvinfo : EIATTR_PARAM_CBANK
	.align		4
        /*00c0*/ 	.byte	0x04, 0x0a
        /*00c2*/ 	.short	(.L_913 - .L_912)
	.align		4
.L_912:
        /*00c4*/ 	.word	index@(.nv.constant0.reduce_sum_f16)
        /*00c8*/ 	.short	0x0380
        /*00ca*/ 	.short	0x0014


	//----- nvinfo : EIATTR_SW_WAR
	.align		4
.L_913:
        /*00cc*/ 	.byte	0x04, 0x36
        /*00ce*/ 	.short	(.L_915 - .L_914)
.L_914:
        /*00d0*/ 	.word	0x00000008
.L_915:


//--------------------- .nv.info.reduce_min_dim_f64 --------------------------
	.section	.nv.info.reduce_min_dim_f64,"",@"SHT_CUDA_INFO"
	.sectionflags	@""
	.align	4


	//----- nvinfo : EIATTR_CUDA_API_VERSION
	.align		4
        /*0000*/ 	.byte	0x04, 0x37
        /*0002*/ 	.short	(.L_917 - .L_916)
.L_916:
        /*0004*/ 	.word	0x00000082


	//----- nvinfo : EIATTR_KPARAM_INFO
	.align		4
.L_917:
        /*0008*/ 	.byte	0x04, 0x17
        /*000a*/ 	.short	(.L_919 - .L_918)
.L_918:
        /*000c*/ 	.word	0x00000000
        /*0010*/ 	.short	0x0004
        /*0012*/ 	.short	0x0018
        /*0014*/ 	.byte	0x00, 0xf0, 0x11, 0x00


	//----- nvinfo : EIATTR_KPARAM_INFO
	.align		4
.L_919:
        /*0018*/ 	.byte	0x04, 0x17
        /*001a*/ 	.short	(.L_921 - .L_920)
.L_920:
        /*001c*/ 	.word	0x00000000
        /*0020*/ 	.short	0x0003
        /*0022*/ 	.short	0x0014
        /*0024*/ 	.byte	0x00, 0xf0, 0x11, 0x00


	//----- nvinfo : EIATTR_KPARAM_INFO
	.align		4
.L_921:
        /*0028*/ 	.byte	0x04, 0x17
        /*002a*/ 	.short	(.L_923 - .L_922)
.L_922:
        /*002c*/ 	.word	0x00000000
        /*0030*/ 	.short	0x0002
        /*0032*/ 	.short	0x0010
        /*0034*/ 	.byte	0x00, 0xf0, 0x11, 0x00


	//----- nvinfo : EIATTR_KPARAM_INFO
	.align		4
.L_923:
        /*0038*/ 	.byte	0x04, 0x17
        /*003a*/ 	.short	(.L_925 - .L_924)
.L_924:
        /*003c*/ 	.word	0x00000000
        /*0040*/ 	.short	0x0001
        /*0042*/ 	.short	0x0008
        /*0044*/ 	.byte	0x00, 0xf5, 0x21, 0x00


	//----- nvinfo : EIATTR_KPARAM_INFO
	.align		4
.L_925:
        /*0048*/ 	.byte	0x04, 0x17
        /*004a*/ 	.short	(.L_927 - .L_926)
.L_926:
        /*004c*/ 	.word	0x00000000
        /*0050*/ 	.short	0x0000
        /*0052*/ 	.short	0x0000
        /*0054*/ 	.byte	0x00, 0xf5, 0x21, 0x00


	//----- nvinfo : EIATTR_SPARSE_MMA_MASK
	.align		4
.L_927:
        /*0058*/ 	.byte	0x03, 0x50
        /*005a*/ 	.short	0x0000


	//----- nvinfo : EIATTR_MAXREG_COUNT
	.align		4
        /*005c*/ 	.byte	0x03, 0x1b
        /*005e*/ 	.short	0x00ff


	//----- nvinfo : EIATTR_NUM_BARRIERS
	.align		4
        /*0060*/ 	.byte	0x02, 0x4c
        /*0062*/ 	.byte	0x01
	.zero		1


	//----- nvinfo : EIATTR_MERCURY_ISA_VERSION
	.align		4
        /*0064*/ 	.byte	0x03, 0x5f
        /*0066*/ 	.short	0x0101


	//----- nvinfo : EIATTR_VRC_CTA_INIT_COUNT
	.align		4
        /*0068*/ 	.byte	0x02, 0x4a
	.zero		1
	.zero		1


	//----- nvinfo : EIATTR_EXIT_INSTR_OFFSETS
	.align		4
        /*006c*/ 	.byte	0x04, 0x1c
        /*006e*/ 	.short	(.L_929 - .L_928)


	//   ....[0]....
.L_928:
        /*0070*/ 	.word	0x00000070


	//   ....[1]....
        /*0074*/ 	.word	0x00000420


	//   ....[2]....
        /*0078*/ 	.word	0x000004c0


	//----- nvinfo : EIATTR_CRS_STACK_SIZE
	.align		4
.L_929:
        /*007c*/ 	.byte	0x04, 0x1e
        /*007e*/ 	.short	(.L_931 - .L_930)
.L_930:
        /*0080*/ 	.word	0x00000000


	//----- nvinfo : EIATTR_CBANK_PARAM_SIZE
	.align		4
.L_931:
        /*0084*/ 	.byte	0x03, 0x19
        /*0086*/ 	.short	0x001c


	//----- nvinfo : EIATTR_PARAM_CBANK
	.align		4
        /*0088*/ 	.byte	0x04, 0x0a
        /*008a*/ 	.short	(.L_933 - .L_932)
	.align		4
.L_932:
        /*008c*/ 	.word	index@(.nv.constant0.reduce_min_dim_f64)
        /*0090*/ 	.short	0x0380
        /*0092*/ 	.short	0x001c


	//----- nvinfo : EIATTR_SW_WAR
	.align		4
.L_933:
        /*0094*/ 	.byte	0x04, 0x36
        /*0096*/ 	.short	(.L_935 - .L_934)
.L_934:
        /*0098*/ 	.word	0x00000008
.L_935:


//--------------------- .nv.info.reduce_max_dim_f64 --------------------------
	.section	.nv.info.reduce_max_dim_f64,"",@"SHT_CUDA_INFO"
	.sectionflags	@""
	.align	4


	//----- nvinfo : EIATTR_CUDA_API_VERSION
	.align		4
        /*0000*/ 	.byte	0x04, 0x37
        /*0002*/ 	.short	(.L_937 - .L_936)
.L_936:
        /*0004*/ 	.word	0x00000082


	//----- nvinfo : EIATTR_KPARAM_INFO
	.align		4
.L_937:
        /*0008*/ 	.byte	0x04, 0x17
        /*000a*/ 	.short	(.L_939 - .L_938)
.L_938:
        /*000c*/ 	.word	0x00000000
        /*0010*/ 	.short	0x0004
        /*0012*/ 	.short	0x0018
        /*0014*/ 	.byte	0x00, 0xf0, 0x11, 0x00


	//----- nvinfo : EIATTR_KPARAM_INFO
	.align		4
.L_939:
        /*0018*/ 	.byte	0x04, 0x17
        /*001a*/ 	.short	(.L_941 - .L_940)
.L_940:
        /*001c*/ 	.word	0x00000000
        /*0020*/ 	.short	0x0003
        /*0022*/ 	.short	0x0014
        /*0024*/ 	.byte	0x00, 0xf0, 0x11, 0x00


	//----- nvinfo : EIATTR_KPARAM_INFO
	.align		4
.L_941:
        /*0028*/ 	.byte	0x04, 0x17
        /*002a*/ 	.short	(.L_943 - .L_942)
.L_942:
        /*002c*/ 	.word	0x00000000
        /*0030*/ 	.short	0x0002
        /*0032*/ 	.short	0x0010
        /*0034*/ 	.byte	0x00, 0xf0, 0x11, 0x00


	//----- nvinfo : EIATTR_KPARAM_INFO
	.align		4
.L_943:
        /*0038*/ 	.byte	0x04, 0x17
        /*003a*/ 	.short	(.L_945 - .L_944)
.L_944:
        /*003c*/ 	.word	0x00000000
        /*0040*/ 	.short	0x0001
        /*0042*/ 	.short	0x0008
        /*0044*/ 	.byte	0x00, 0xf5, 0x21, 0x00


	//----- nvinfo : EIATTR_KPARAM_INFO
	.align		4
.L_945:
        /*0048*/ 	.byte	0x04, 0x17
        /*004a*/ 	.short	(.L_947 - .L_946)
.L_946:
        /*004c*/ 	.word	0x00000000
        /*0050*/ 	.short	0x0000
        /*0052*/ 	.short	0x0000
        /*0054*/ 	.byte	0x00, 0xf5, 0x21, 0x00


	//----- nvinfo : EIATTR_SPARSE_MMA_MASK
	.align		4
.L_947:
        /*0058*/ 	.byte	0x03, 0x50
        /*005a*/ 	.short	0x0000


	//----- nvinfo : EIATTR_MAXREG_COUNT
	.align		4
        /*005c*/ 	.byte	0x03, 0x1b
        /*005e*/ 	.short	0x00ff


	//----- nvinfo : EIATTR_NUM_BARRIERS
	.align		4
        /*0060*/ 	.byte	0x02, 0x4c
        /*0062*/ 	.byte	0x01
	.zero		1


	//----- nvinfo : EIATTR_MERCURY_ISA_VERSION
	.align		4
        /*0064*/ 	.byte	0x03, 0x5f
        /*0066*/ 	.short	0x0101


	//----- nvinfo : EIATTR_VRC_CTA_INIT_COUNT
	.align		4
        /*0068*/ 	.byte	0x02, 0x4a
	.zero		1
	.zero		1


	//----- nvinfo : EIATTR_EXIT_INSTR_OFFSETS
	.align		4
        /*006c*/ 	.byte	0x04, 0x1c
        /*006e*/ 	.short	(.L_949 - .L_948)


	//   ....[0]....
.L_948:
        /*0070*/ 	.word	0x00000070


	//   ....[1]....
        /*0074*/ 	.word	0x00000420


	//   ....[2]....
        /*0078*/ 	.word	0x000004c0


	//----- nvinfo : EIATTR_CRS_STACK_SIZE
	.align		4
.L_949:
        /*007c*/ 	.byte	0x04, 0x1e
        /*007e*/ 	.short	(.L_951 - .L_950)
.L_950:
        /*0080*/ 	.word	0x00000000


	//----- nvinfo : EIATTR_CBANK_PARAM_SIZE
	.align		4
.L_951:
        /*0084*/ 	.byte	0x03, 0x19
        /*0086*/ 	.short	0x001c


	//----- nvinfo : EIATTR_PARAM_CBANK
	.align		4
        /*0088*/ 	.byte	0x04, 0x0a
        /*008a*/ 	.short	(.L_953 - .L_952)
	.align		4
.L_952:
        /*008c*/ 	.word	index@(.nv.constant0.reduce_max_dim_f64)
        /*0090*/ 	.short	0x0380
        /*0092*/ 	.short	0x001c


	//----- nvinfo : EIATTR_SW_WAR
	.align		4
.L_953:
        /*0094*/ 	.byte	0x04, 0x36
        /*0096*/ 	.short	(.L_955 - .L_954)
.L_954:
        /*0098*/ 	.word	0x00000008
.L_955:


//--------------------- .nv.info.reduce_sum_dim_f64 --------------------------
	.section	.nv.info.reduce_sum_dim_f64,"",@"SHT_CUDA_INFO"
	.sectionflags	@""
	.align	4


	//----- nvinfo : EIATTR_CUDA_API_VERSION
	.align		4
        /*0000*/ 	.byte	0x04, 0x37
        /*0002*/ 	.short	(.L_957 - .L_956)
.L_956:
        /*0004*/ 	.word	0x00000082


	//----- nvinfo : EIATTR_KPARAM_INFO
	.align		4
.L_957:
        /*0008*/ 	.byte	0x04, 0x17
        /*000a*/ 	.short	(.L_959 - .L_958)
.L_958:
        /*000c*/ 	.word	0x00000000
        /*0010*/ 	.short	0x0004
        /*0012*/ 	.short	0x0018
        /*0014*/ 	.byte	0x00, 0xf0, 0x11, 0x00


	//----- nvinfo : EIATTR_KPARAM_INFO
	.align		4
.L_959:
        /*0018*/ 	.byte	0x04, 0x17
        /*001a*/ 	.short	(.L_961 - .L_960)
.L_960:
        /*001c*/ 	.word	0x00000000
        /*0020*/ 	.short	0x0003
        /*0022*/ 	.short	0x0014
        /*0024*/ 	.byte	0x00, 0xf0, 0x11, 0x00


	//----- nvinfo : EIATTR_KPARAM_INFO
	.align		4
.L_961:
        /*0028*/ 	.byte	0x04, 0x17
        /*002a*/ 	.short	(.L_963 - .L_962)
.L_962:
        /*002c*/ 	.word	0x00000000
        /*0030*/ 	.short	0x0002
        /*0032*/ 	.short	0x0010
        /*0034*/ 	.byte	0x00, 0xf0, 0x11, 0x00


	//----- nvinfo : EIATTR_KPARAM_INFO
	.align		4
.L_963:
        /*0038*/ 	.byte	0x04, 0x17
        /*003a*/ 	.short	(.L_965 - .L_964)
.L_964:
        /*003c*/ 	.word	0x00000000
        /*0040*/ 	.short	0x0001
        /*0042*/ 	.short	0x0008
        /*0044*/ 	.byte	0x00, 0xf5, 0x21, 0x00


	//----- nvinfo : EIATTR_KPARAM_INFO
	.align		4
.L_965:
        /*0048*/ 	.byte	0x04, 0x17
        /*004a*/ 	.short	(.L_967 - .L_966)
.L_966:
        /*004c*/ 	.word	0x00000000
        /*0050*/ 	.short	0x0000
        /*0052*/ 	.short	0x0000
        /*0054*/ 	.byte	0x00, 0xf5, 0x21, 0x00


	//----- nvinfo : EIATTR_SPARSE_MMA_MASK
	.align		4
.L_967:
        /*0058*/ 	.byte	0x03, 0x50
        /*005a*/ 	.short	0x0000


	//----- nvinfo : EIATTR_MAXREG_COUNT
	.align		4
        /*005c*/ 	.byte	0x03, 0x1b
        /*005e*/ 	.short	0x00ff


	//----- nvinfo : EIATTR_NUM_BARRIERS
	.align		4
        /*0060*/ 	.byte	0x02, 0x4c
        /*0062*/ 	.byte	0x01
	.zero		1


	//----- nvinfo : EIATTR_MERCURY_ISA_VERSION
	.align		4
        /*0064*/ 	.byte	0x03, 0x5f
        /*0066*/ 	.short	0x0101


	//----- nvinfo : EIATTR_VRC_CTA_INIT_COUNT
	.align		4
        /*0068*/ 	.byte	0x02, 0x4a
	.zero		1
	.zero		1


	//----- nvinfo : EIATTR_EXIT_INSTR_OFFSETS
	.align		4
        /*006c*/ 	.byte	0x04, 0x1c
        /*006e*/ 	.short	(.L_969 - .L_968)


	//   ....[0]....
.L_968:
        /*0070*/ 	.word	0x00000070


	//   ....[1]....
        /*0074*/ 	.word	0x00000320


	//   ....[2]....
        /*0078*/ 	.word	0x000003c0


	//----- nvinfo : EIATTR_CRS_STACK_SIZE
	.align		4
.L_969:
        /*007c*/ 	.byte	0x04, 0x1e
        /*007e*/ 	.short	(.L_971 - .L_970)
.L_970:
        /*0080*/ 	.word	0x00000000


	//----- nvinfo : EIATTR_CBANK_PARAM_SIZE
	.align		4
.L_971:
        /*0084*/ 	.byte	0x03, 0x19
        /*0086*/ 	.short	0x001c


	//----- nvinfo : EIATTR_PARAM_CBANK
	.align		4
        /*0088*/ 	.byte	0x04, 0x0a
        /*008a*/ 	.short	(.L_973 - .L_972)
	.align		4
.L_972:
        /*008c*/ 	.word	index@(.nv.constant0.reduce_sum_dim_f64)
        /*0090*/ 	.short	0x0380
        /*0092*/ 	.short	0x001c


	//----- nvinfo : EIATTR_SW_WAR
	.align		4
.L_973:
        /*0094*/ 	.byte	0x04, 0x36
        /*0096*/ 	.short	(.L_975 - .L_974)
.L_974:
        /*0098*/ 	.word	0x00000008
.L_975:


//--------------------- .nv.info.reduce_min_dim_f32 --------------------------
	.section	.nv.info.reduce_min_dim_f32,"",@"SHT_CUDA_INFO"
	.sectionflags	@""
	.align	4


	//----- nvinfo : EIATTR_CUDA_API_VERSION
	.align		4
        /*0000*/ 	.byte	0x04, 0x37
        /*0002*/ 	.short	(.L_977 - .L_976)
.L_976:
        /*0004*/ 	.word	0x00000082


	//----- nvinfo : EIATTR_KPARAM_INFO
	.align		4
.L_977:
        /*0008*/ 	.byte	0x04, 0x17
        /*000a*/ 	.short	(.L_979 - .L_978)
.L_978:
        /*000c*/ 	.word	0x00000000
        /*0010*/ 	.short	0x0004
        /*0012*/ 	.short	0x0018
        /*0014*/ 	.byte	0x00, 0xf0, 0x11, 0x00


	//----- nvinfo : EIATTR_KPARAM_INFO
	.align		4
.L_979:
        /*0018*/ 	.byte	0x04, 0x17
        /*001a*/ 	.short	(.L_981 - .L_980)
.L_980:
        /*001c*/ 	.word	0x00000000
        /*0020*/ 	.short	0x0003
        /*0022*/ 	.short	0x0014
        /*0024*/ 	.byte	0x00, 0xf0, 0x11, 0x00


	//----- nvinfo : EIATTR_KPARAM_INFO
	.align		4
.L_981:
        /*0028*/ 	.byte	0x04, 0x17
        /*002a*/ 	.short	(.L_983 - .L_982)
.L_982:
        /*002c*/ 	.word	0x00000000
        /*0030*/ 	.short	0x0002
        /*0032*/ 	.short	0x0010
        /*0034*/ 	.byte	0x00, 0xf0, 0x11, 0x00


	//----- nvinfo : EIATTR_KPARAM_INFO
	.align		4
.L_983:
        /*0038*/ 	.byte	0x04, 0x17
        /*003a*/ 	.short	(.L_985 - .L_984)
.L_984:
        /*003c*/ 	.word	0x00000000
        /*0040*/ 	.short	0x0001
        /*0042*/ 	.short	0x0008
        /*0044*/ 	.byte	0x00, 0xf5, 0x21, 0x00


	//----- nvinfo : EIATTR_KPARAM_INFO
	.align		4
.L_985:
        /*0048*/ 	.byte	0x04, 0x17
        /*004a*/ 	.short	(.L_987 - .L_986)
.L_986:
        /*004c*/ 	.word	0x00000000
        /*0050*/ 	.short	0x0000
        /*0052*/ 	.short	0x0000
        /*0054*/ 	.byte	0x00, 0xf5, 0x21, 0x00


	//----- nvinfo : EIATTR_SPARSE_MMA_MASK
	.align		4
.L_987:
        /*0058*/ 	.byte	0x03, 0x50
        /*005a*/ 	.short	0x0000


	//----- nvinfo : EIATTR_MAXREG_COUNT
	.align		4
        /*005c*/ 	.byte	0x03, 0x1b
        /*005e*/ 	.short	0x00ff


	//----- nvinfo : EIATTR_NUM_BARRIERS
	.align		4
        /*0060*/ 	.byte	0x02, 0x4c
        /*0062*/ 	.byte	0x01
	.zero		1


	//----- nvinfo : EIATTR_MERCURY_ISA_VERSION
	.align		4
        /*0064*/ 	.byte	0x03, 0x5f
        /*0066*/ 	.short	0x0101


	//----- nvinfo : EIATTR_VRC_CTA_INIT_COUNT
	.align		4
        /*0068*/ 	.byte	0x02, 0x4a
	.zero		1
	.zero		1


	//----- nvinfo : EIATTR_EXIT_INSTR_OFFSETS
	.align		4
        /*006c*/ 	.byte	0x04, 0x1c
        /*006e*/ 	.short	(.L_989 - .L_988)


	//   ....[0]....
.L_988:
        /*0070*/ 	.word	0x00000070


	//   ....[1]....
        /*0074*/ 	.word	0x00000320


	//   ....[2]....
        /*0078*/ 	.word	0x000003c0


	//----- nvinfo : EIATTR_CRS_STACK_SIZE
	.align		4
.L_989:
        /*007c*/ 	.byte	0x04, 0x1e
        /*007e*/ 	.short	(.L_991 - .L_990)
.L_990:
        /*0080*/ 	.word	0x00000000


	//----- nvinfo : EIATTR_CBANK_PARAM_SIZE
	.align		4
.L_991:
        /*0084*/ 	.byte	0x03, 0x19
        /*0086*/ 	.short	0x001c


	//----- nvinfo : EIATTR_PARAM_CBANK
	.align		4
        /*0088*/ 	.byte	0x04, 0x0a
        /*008a*/ 	.short	(.L_993 - .L_992)
	.align		4
.L_992:
        /*008c*/ 	.word	index@(.nv.constant0.reduce_min_dim_f32)
        /*0090*/ 	.short	0x0380
        /*0092*/ 	.short	0x001c


	//----- nvinfo : EIATTR_SW_WAR
	.align		4
.L_993:
        /*0094*/ 	.byte	0x04, 0x36
        /*0096*/ 	.short	(.L_995 - .L_994)
.L_994:
        /*0098*/ 	.word	0x00000008
.L_995:


//--------------------- .nv.info.reduce_max_dim_f32 --------------------------
	.section	.nv.info.reduce_max_dim_f32,"",@"SHT_CUDA_INFO"
	.sectionflags	@""
	.align	4


	//----- nvinfo : EIATTR_CUDA_API_VERSION
	.align		4
        /*0000*/ 	.byte	0x04, 0x37
        /*0002*/ 	.short	(.L_997 - .L_996)
.L_996:
        /*0004*/ 	.word	0x00000082


	//----- nvinfo : EIATTR_KPARAM_INFO
	.align		4
.L_997:
        /*0008*/ 	.byte	0x04, 0x17
        /*000a*/ 	.short	(.L_999 - .L_998)
.L_998:
        /*000c*/ 	.word	0x00000000
        /*0010*/ 	.short	0x0004
        /*0012*/ 	.short	0x0018
        /*0014*/ 	.byte	0x00, 0xf0, 0x11, 0x00


	//----- nvinfo : EIATTR_KPARAM_INFO
	.align		4
.L_999:
        /*0018*/ 	.byte	0x04, 0x17
        /*001a*/ 	.short	(.L_1001 - .L_1000)
.L_1000:
        /*001c*/ 	.word	0x00000000
        /*0020*/ 	.short	0x0003
        /*0022*/ 	.short	0x0014
        /*0024*/ 	.byte	0x00, 0xf0, 0x11, 0x00


	//----- nvinfo : EIATTR_KPARAM_INFO
	.align		4
.L_1001:
        /*0028*/ 	.byte	0x04, 0x17
        /*002a*/ 	.short	(.L_1003 - .L_1002)
.L_1002:
        /*002c*/ 	.word	0x00000000
        /*0030*/ 	.short	0x0002
        /*0032*/ 	.short	0x0010
        /*0034*/ 	.byte	0x00, 0xf0, 0x11, 0x00


	//----- nvinfo : EIATTR_KPARAM_INFO
	.align		4
.L_1003:
        /*0038*/ 	.byte	0x04, 0x17
        /*003a*/ 	.short	(.L_1005 - .L_1004)
.L_1004:
        /*003c*/ 	.word	0x00000000
        /*0040*/ 	.short	0x0001
        /*0042*/ 	.short	0x0008
        /*0044*/ 	.byte	0x00, 0xf5, 0x21, 0x00


	//----- nvinfo : EIATTR_KPARAM_INFO
	.align		4
.L_1005:
        /*0048*/ 	.byte	0x04, 0x17
        /*004a*/ 	.short	(.L_1007 - .L_1006)
.L_1006:
        /*004c*/ 	.word	0x00000000
        /*0050*/ 	.short	0x0000
        /*0052*/ 	.short	0x0000
        /*0054*/ 	.byte	0x00, 0xf5, 0x21, 0x00


	//----- nvinfo : EIATTR_SPARSE_MMA_MASK
	.align		4
.L_1007:
        /*0058*/ 	.byte	0x03, 0x50
        /*005a*/ 	.short	0x0000


	//----- nvinfo : EIATTR_MAXREG_COUNT
	.align		4
        /*005c*/ 	.byte	0x03, 0x1b
        /*005e*/ 	.short	0x00ff


	//----- nvinfo : EIATTR_NUM_BARRIERS
	.align		4
        /*0060*/ 	.byte	0x02, 0x4c
        /*0062*/ 	.byte	0x01
	.zero		1


	//----- nvinfo : EIATTR_MERCURY_ISA_VERSION
	.align		4
        /*0064*/ 	.byte	0x03, 0x5f
        /*0066*/ 	.short	0x0101


	//----- nvinfo : EIATTR_VRC_CTA_INIT_COUNT
	.align		4
        /*0068*/ 	.byte	0x02, 0x4a
	.zero		1
	.zero		1


	//----- nvinfo : EIATTR_EXIT_INSTR_OFFSETS
	.align		4
        /*006c*/ 	.byte	0x04, 0x1c
        /*006e*/ 	.short	(.L_1009 - .L_1008)


	//   ....[0]....
.L_1008:
        /*0070*/ 	.word	0x00000070


	//   ....[1]....
        /*0074*/ 	.word	0x00000320


	//   ....[2]....
        /*0078*/ 	.word	0x000003c0


	//----- nvinfo : EIATTR_CRS_STACK_SIZE
	.align		4
.L_1009:
        /*007c*/ 	.byte	0x04, 0x1e
        /*007e*/ 	.short	(.L_1011 - .L_1010)
.L_1010:
        /*0080*/ 	.word	0x00000000


	//----- nvinfo : EIATTR_CBANK_PARAM_SIZE
	.align		4
.L_1011:
        /*0084*/ 	.byte	0x03, 0x19
        /*0086*/ 	.short	0x001c


	//----- nvinfo : EIATTR_PARAM_CBANK
	.align		4
        /*0088*/ 	.byte	0x04, 0x0a
        /*008a*/ 	.short	(.L_1013 - .L_1012)
	.align		4
.L_1012:
        /*008c*/ 	.word	index@(.nv.constant0.reduce_max_dim_f32)
        /*0090*/ 	.short	0x0380
        /*0092*/ 	.short	0x001c


	//----- nvinfo : EIATTR_SW_WAR
	.align		4
.L_1013:
        /*0094*/ 	.byte	0x04, 0x36
        /*0096*/ 	.short	(.L_1015 - .L_1014)
.L_1014:
        /*0098*/ 	.word	0x00000008
.L_1015:


//--------------------- .nv.info.reduce_sum_dim_f32 --------------------------
	.section	.nv.info.reduce_sum_dim_f32,"",@"SHT_CUDA_INFO"
	.sectionflags	@""
	.align	4


	//----- nvinfo : EIATTR_CUDA_API_VERSION
	.align		4
        /*0000*/ 	.byte	0x04, 0x37
        /*0002*/ 	.short	(.L_1017 - .L_1016)
.L_1016:
        /*0004*/ 	.word	0x00000082


	//----- nvinfo : EIATTR_KPARAM_INFO
	.align		4
.L_1017:
        /*0008*/ 	.byte	0x04, 0x17
        /*000a*/ 	.short	(.L_1019 - .L_1018)
.L_1018:
        /*000c*/ 	.word	0x00000000
        /*0010*/ 	.short	0x0004
        /*0012*/ 	.short	0x0018
        /*0014*/ 	.byte	0x00, 0xf0, 0x11, 0x00


	//----- nvinfo : EIATTR_KPARAM_INFO
	.align		4
.L_1019:
        /*0018*/ 	.byte	0x04, 0x17
        /*001a*/ 	.short	(.L_1021 - .L_1020)
.L_1020:
        /*001c*/ 	.word	0x00000000
        /*0020*/ 	.short	0x0003
        /*0022*/ 	.short	0x0014
        /*0024*/ 	.byte	0x00, 0xf0, 0x11, 0x00


	//----- nvinfo : EIATTR_KPARAM_INFO
	.align		4
.L_1021:
        /*0028*/ 	.byte	0x04, 0x17
        /*002a*/ 	.short	(.L_1023 - .L_1022)
.L_1022:
        /*002c*/ 	.word	0x00000000
        /*0030*/ 	.short	0x0002
        /*0032*/ 	.short	0x0010
        /*0034*/ 	.byte	0x00, 0xf0, 0x11, 0x00


	//----- nvinfo : EIATTR_KPARAM_INFO
	.align		4
.L_1023:
        /*0038*/ 	.byte	0x04, 0x17
        /*003a*/ 	.short	(.L_1025 - .L_1024)
.L_1024:
        /*003c*/ 	.word	0x00000000
        /*0040*/ 	.short	0x0001
        /*0042*/ 	.short	0x0008
        /*0044*/ 	.byte	0x00, 0xf5, 0x21, 0x00


	//----- nvinfo : EIATTR_KPARAM_INFO
	.align		4
.L_1025:
        /*0048*/ 	.byte	0x04, 0x17
        /*004a*/ 	.short	(.L_1027 - .L_1026)
.L_1026:
        /*004c*/ 	.word	0x00000000
        /*0050*/ 	.short	0x0000
        /*0052*/ 	.short	0x0000
        /*0054*/ 	.byte	0x00, 0xf5, 0x21, 0x00


	//----- nvinfo : EIATTR_SPARSE_MMA_MASK
	.align		4
.L_1027:
        /*0058*/ 	.byte	0x03, 0x50
        /*005a*/ 	.short	0x0000


	//----- nvinfo : EIATTR_MAXREG_COUNT
	.align		4
        /*005c*/ 	.byte	0x03, 0x1b
        /*005e*/ 	.short	0x00ff


	//----- nvinfo : EIATTR_NUM_BARRIERS
	.align		4
        /*0060*/ 	.byte	0x02, 0x4c
        /*0062*/ 	.byte	0x01
	.zero		1


	//----- nvinfo : EIATTR_MERCURY_ISA_VERSION
	.align		4
        /*0064*/ 	.byte	0x03, 0x5f
        /*0066*/ 	.short	0x0101


	//----- nvinfo : EIATTR_VRC_CTA_INIT_COUNT
	.align		4
        /*0068*/ 	.byte	0x02, 0x4a
	.zero		1
	.zero		1


	//----- nvinfo : EIATTR_EXIT_INSTR_OFFSETS
	.align		4
        /*006c*/ 	.byte	0x04, 0x1c
        /*006e*/ 	.short	(.L_1029 - .L_1028)


	//   ....[0]....
.L_1028:
        /*0070*/ 	.word	0x00000070


	//   ....[1]....
        /*0074*/ 	.word	0x00000320


	//   ....[2]....
        /*0078*/ 	.word	0x000003c0


	//----- nvinfo : EIATTR_CRS_STACK_SIZE
	.align		4
.L_1029:
        /*007c*/ 	.byte	0x04, 0x1e
        /*007e*/ 	.short	(.L_1031 - .L_1030)
.L_1030:
        /*0080*/ 	.word	0x00000000


	//----- nvinfo : EIATTR_CBANK_PARAM_SIZE
	.align		4
.L_1031:
        /*0084*/ 	.byte	0x03, 0x19
        /*0086*/ 	.short	0x001c


	//----- nvinfo : EIATTR_PARAM_CBANK
	.align		4
        /*0088*/ 	.byte	0x04, 0x0a
        /*008a*/ 	.short	(.L_1033 - .L_1032)
	.align		4
.L_1032:
        /*008c*/ 	.word	index@(.nv.constant0.reduce_sum_dim_f32)
        /*0090*/ 	.short	0x0380
        /*0092*/ 	.short	0x001c


	//----- nvinfo : EIATTR_SW_WAR
	.align		4
.L_1033:
        /*0094*/ 	.byte	0x04, 0x36
        /*0096*/ 	.short	(.L_1035 - .L_1034)
.L_1034:
        /*0098*/ 	.word	0x00000008
.L_1035:


//--------------------- .nv.info.reduce_min_f64   --------------------------
	.section	.nv.info.reduce_min_f64,"",@"SHT_CUDA_INFO"
	.sectionflags	@""
	.align	4


	//----- nvinfo : EIATTR_CUDA_API_VERSION
	.align		4
        /*0000*/ 	.byte	0x04, 0x37
        /*0002*/ 	.short	(.L_1037 - .L_1036)
.L_1036:
        /*0004*/ 	.word	0x00000082


	//----- nvinfo : EIATTR_KPARAM_INFO
	.align		4
.L_1037:
        /*0008*/ 	.byte	0x04, 0x17
        /*000a*/ 	.short	(.L_1039 - .L_1038)
.L_1038:
        /*000c*/ 	.word	0x00000000
        /*0010*/ 	.short	0x0002
        /*0012*/ 	.short	0x0010
        /*0014*/ 	.byte	0x00, 0xf0, 0x11, 0x00


	//----- nvinfo : EIATTR_KPARAM_INFO
	.align		4
.L_1039:
        /*0018*/ 	.byte	0x04, 0x17
        /*001a*/ 	.short	(.L_1041 - .L_1040)
.L_1040:
        /*001c*/ 	.word	0x00000000
        /*0020*/ 	.short	0x0001
        /*0022*/ 	.short	0x0008
        /*0024*/ 	.byte	0x00, 0xf5, 0x21, 0x00


	//----- nvinfo : EIATTR_KPARAM_INFO
	.align		4
.L_1041:
        /*0028*/ 	.byte	0x04, 0x17
        /*002a*/ 	.short	(.L_1043 - .L_1042)
.L_1042:
        /*002c*/ 	.word	0x00000000
        /*0030*/ 	.short	0x0000
        /*0032*/ 	.short	0x0000
        /*0034*/ 	.byte	0x00, 0xf5, 0x21, 0x00


	//----- nvinfo : EIATTR_SPARSE_MMA_MASK
	.align		4
.L_1043:
        /*0038*/ 	.byte	0x03, 0x50
        /*003a*/ 	.short	0x0000


	//----- nvinfo : EIATTR_MAXREG_COUNT
	.align		4
        /*003c*/ 	.byte	0x03, 0x1b
        /*003e*/ 	.short	0x00ff


	//----- nvinfo : EIATTR_NUM_BARRIERS
	.align		4
        /*0040*/ 	.byte	0x02, 0x4c
        /*0042*/ 	.byte	0x01
	.zero		1


	//----- nvinfo : EIATTR_MERCURY_ISA_VERSION
	.align		4
        /*0044*/ 	.byte	0x03, 0x5f
        /*0046*/ 	.short	0x0101


	//----- nvinfo : EIATTR_COOP_GROUP_MASK_REGIDS
	.align		4
        /*0048*/ 	.byte	0x04, 0x29
        /*004a*/ 	.short	(.L_1045 - .L_1044)


	//   ....[0]....
.L_1044:
        /*004c*/ 	.word	0xffffffff


	//   ....[1]....
        /*0050*/ 	.word	0xffffffff


	//   ....[2]....
        /*0054*/ 	.word	0xffffffff


	//   ....[3]....
        /*0058*/ 	.word	0xffffffff


	//   ....[4]....
        /*005c*/ 	.word	0xffffffff


	//   ....[5]....
        /*0060*/ 	.word	0xffffffff


	//   ....[6]....
        /*0064*/ 	.word	0xffffffff


	//   ....[7]....
        /*0068*/ 	.word	0xffffffff


	//   ....[8]....
        /*006c*/ 	.word	0xffffffff


	//   ....[9]....
        /*0070*/ 	.word	0xffffffff


	//   ....[10]....
        /*0074*/ 	.word	0xffffffff


	//   ....[11]....
        /*0078*/ 	.word	0xffffffff


	//   ....[12]....
        /*007c*/ 	.word	0xffffffff


	//   ....[13]....
        /*0080*/ 	.word	0xffffffff


	//   ....[14]....
        /*0084*/ 	.word	0xffffffff


	//   ....[15]....
        /*0088*/ 	.word	0xffffffff


	//   ....[16]....
        /*008c*/ 	.word	0xffffffff


	//   ....[17]....
        /*0090*/ 	.word	0xffffffff


	//   ....[18]....
        /*0094*/ 	.word	0xffffffff


	//   ....[19]....
        /*0098*/ 	.word	0xffffffff


	//----- nvinfo : EIATTR_COOP_GROUP_INSTR_OFFSETS
	.align		4
.L_1045:
        /*009c*/ 	.byte	0x04, 0x28
        /*009e*/ 	.short	(.L_1047 - .L_1046)


	//   ....[0]....
.L_1046:
        /*00a0*/ 	.word	0x000001f0


	//   ....[1]....
        /*00a4*/ 	.word	0x00000220


	//   ....[2]....
        /*00a8*/ 	.word	0x00000270


	//   ....[3]....
        /*00ac*/ 	.word	0x000002a0


	//   ....[4]....
        /*00b0*/ 	.word	0x00000300


	//   ....[5]....
        /*00b4*/ 	.word	0x00000350


	//   ....[6]....
        /*00b8*/ 	.word	0x000003b0


	//   ....[7]....
        /*00bc*/ 	.word	0x00000400


	//   ....[8]....
        /*00c0*/ 	.word	0x00000480


	//   ....[9]....
        /*00c4*/ 	.word	0x000004e0


	//   ....[10]....
        /*00c8*/ 	.word	0x00000640


	//   ....[11]....
        /*00cc*/ 	.word	0x00000670


	//   ....[12]....
        /*00d0*/ 	.word	0x000006c0


	//   ....[13]....
        /*00d4*/ 	.word	0x00000710


	//   ....[14]....
        /*00d8*/ 	.word	0x00000760


	//   ....[15]....
        /*00dc*/ 	.word	0x000007a0


	//   ....[16]....
        /*00e0*/ 	.word	0x000007f0


	//   ....[17]....
        /*00e4*/ 	.word	0x00000830


	//   ....[18]....
        /*00e8*/ 	.word	0x000008a0


	//   ....[19]....
        /*00ec*/ 	.word	0x000008d0


	//----- nvinfo : EIATTR_VRC_CTA_INIT_COUNT
	.align		4
.L_1047:
        /*00f0*/ 	.byte	0x02, 0x4a
	.zero		1
	.zero		1


	//----- nvinfo : EIATTR_EXIT_INSTR_OFFSETS
	.align		4
        /*00f4*/ 	.byte	0x04, 0x1c
        /*00f6*/ 	.short	(.L_1049 - .L_1048)


	//   ....[0]....
.L_1048:
        /*00f8*/ 	.word	0x00000590


	//   ....[1]....
        /*00fc*/ 	.word	0x000008e0


	//   ....[2]....
        /*0100*/ 	.word	0x00000990


	//----- nvinfo : EIATTR_CRS_STACK_SIZE
	.align		4
.L_1049:
        /*0104*/ 	.byte	0x04, 0x1e
        /*0106*/ 	.short	(.L_1051 - .L_1050)
.L_1050:
        /*0108*/ 	.word	0x00000000


	//----- nvinfo : EIATTR_CBANK_PARAM_SIZE
	.align		4
.L_1051:
        /*010c*/ 	.byte	0x03, 0x19
        /*010e*/ 	.short	0x0014


	//----- nvinfo : EIATTR_PARAM_CBANK
	.align		4
        /*0110*/ 	.byte	0x04, 0x0a
        /*0112*/ 	.short	(.L_1053 - .L_1052)
	.align		4
.L_1052:
        /*0114*/ 	.word	index@(.nv.constant0.reduce_min_f64)
        /*0118*/ 	.short	0x0380
        /*011a*/ 	.short	0x0014


	//----- nvinfo : EIATTR_SW_WAR
	.align		4
.L_1053:
        /*011c*/ 	.byte	0x04, 0x36
        /*011e*/ 	.short	(.L_1055 - .L_1054)
.L_1054:
        /*0120*/ 	.word	0x00000008
.L_1055:


//--------------------- .nv.info.reduce_max_f64   --------------------------
	.section	.nv.info.reduce_max_f64,"",@"SHT_CUDA_INFO"
	.sectionflags	@""
	.align	4


	//----- nvinfo : EIATTR_CUDA_API_VERSION
	.align		4
        /*0000*/ 	.byte	0x04, 0x37
        /*0002*/ 	.short	(.L_1057 - .L_1056)
.L_1056:
        /*0004*/ 	.word	0x00000082


	//----- nvinfo : EIATTR_KPARAM_INFO
	.align		4
.L_1057:
        /*0008*/ 	.byte	0x04, 0x17
        /*000a*/ 	.short	(.L_1059 - .L_1058)
.L_1058:
        /*000c*/ 	.word	0x00000000
        /*0010*/ 	.short	0x0002
        /*0012*/ 	.short	0x0010
        /*0014*/ 	.byte	0x00, 0xf0, 0x11, 0x00


	//----- nvinfo : EIATTR_KPARAM_INFO
	.align		4
.L_1059:
        /*0018*/ 	.byte	0x04, 0x17
        /*001a*/ 	.short	(.L_1061 - .L_1060)
.L_1060:
        /*001c*/ 	.word	0x00000000
        /*0020*/ 	.short	0x0001
        /*0022*/ 	.short	0x0008
        /*0024*/ 	.byte	0x00, 0xf5, 0x21, 0x00


	//----- nvinfo : EIATTR_KPARAM_INFO
	.align		4
.L_1061:
        /*0028*/ 	.byte	0x04, 0x17
        /*002a*/ 	.short	(.L_1063 - .L_1062)
.L_1062:
        /*002c*/ 	.word	0x00000000
        /*0030*/ 	.short	0x0000
        /*0032*/ 	.short	0x0000
        /*0034*/ 	.byte	0x00, 0xf5, 0x21, 0x00


	//----- nvinfo : EIATTR_SPARSE_MMA_MASK
	.align		4
.L_1063:
        /*0038*/ 	.byte	0x03, 0x50
        /*003a*/ 	.short	0x0000


	//----- nvinfo : EIATTR_MAXREG_COUNT
	.align		4
        /*003c*/ 	.byte	0x03, 0x1b
        /*003e*/ 	.short	0x00ff


	//----- nvinfo : EIATTR_NUM_BARRIERS
	.align		4
        /*0040*/ 	.byte	0x02, 0x4c
        /*0042*/ 	.byte	0x01
	.zero		1


	//----- nvinfo : EIATTR_MERCURY_ISA_VERSION
	.align		4
        /*0044*/ 	.byte	0x03, 0x5f
        /*0046*/ 	.short	0x0101


	//----- nvinfo : EIATTR_COOP_GROUP_MASK_REGIDS
	.align		4
        /*0048*/ 	.byte	0x04, 0x29
        /*004a*/ 	.short	(.L_1065 - .L_1064)


	//   ....[0]....
.L_1064:
        /*004c*/ 	.word	0xffffffff


	//   ....[1]....
        /*0050*/ 	.word	0xffffffff


	//   ....[2]....
        /*0054*/ 	.word	0xffffffff


	//   ....[3]....
        /*0058*/ 	.word	0xffffffff


	//   ....[4]....
        /*005c*/ 	.word	0xffffffff


	//   ....[5]....
        /*0060*/ 	.word	0xffffffff


	//   ....[6]....
        /*0064*/ 	.word	0xffffffff


	//   ....[7]....
        /*0068*/ 	.word	0xffffffff


	//   ....[8]....
        /*006c*/ 	.word	0xffffffff


	//   ....[9]....
        /*0070*/ 	.word	0xffffffff


	//   ....[10]....
        /*0074*/ 	.word	0xffffffff


	//   ....[11]....
        /*0078*/ 	.word	0xffffffff


	//   ....[12]....
        /*007c*/ 	.word	0xffffffff


	//   ....[13]....
        /*0080*/ 	.word	0xffffffff


	//   ....[14]....
        /*0084*/ 	.word	0xffffffff


	//   ....[15]....
        /*0088*/ 	.word	0xffffffff


	//   ....[16]....
        /*008c*/ 	.word	0xffffffff


	//   ....[17]....
        /*0090*/ 	.word	0xffffffff


	//   ....[18]....
        /*0094*/ 	.word	0xffffffff


	//   ....[19]....
        /*0098*/ 	.word	0xffffffff


	//----- nvinfo : EIATTR_COOP_GROUP_INSTR_OFFSETS
	.align		4
.L_1065:
        /*009c*/ 	.byte	0x04, 0x28
        /*009e*/ 	.short	(.L_1067 - .L_1066)


	//   ....[0]....
.L_1066:
        /*00a0*/ 	.word	0x000001f0


	//   ....[1]....
        /*00a4*/ 	.word	0x00000220


	//   ....[2]....
        /*00a8*/ 	.word	0x00000270


	//   ....[3]....
        /*00ac*/ 	.word	0x000002a0


	//   ....[4]....
        /*00b0*/ 	.word	0x00000300


	//   ....[5]....
        /*00b4*/ 	.word	0x00000350


	//   ....[6]....
        /*00b8*/ 	.word	0x000003b0


	//   ....[7]....
        /*00bc*/ 	.word	0x00000400


	//   ....[8]....
        /*00c0*/ 	.word	0x00000480


	//   ....[9]....
        /*00c4*/ 	.word	0x000004e0


	//   ....[10]....
        /*00c8*/ 	.word	0x00000640


	//   ....[11]....
        /*00cc*/ 	.word	0x00000670


	//   ....[12]....
        /*00d0*/ 	.word	0x000006c0


	//   ....[13]....
        /*00d4*/ 	.word	0x00000710


	//   ....[14]....
        /*00d8*/ 	.word	0x00000760


	//   ....[15]....
        /*00dc*/ 	.word	0x000007a0


	//   ....[16]....
        /*00e0*/ 	.word	0x000007f0


	//   ....[17]....
        /*00e4*/ 	.word	0x00000830


	//   ....[18]....
        /*00e8*/ 	.word	0x000008a0


	//   ....[19]....
        /*00ec*/ 	.word	0x000008d0


	//----- nvinfo : EIATTR_VRC_CTA_INIT_COUNT
	.align		4
.L_1067:
        /*00f0*/ 	.byte	0x02, 0x4a
	.zero		1
	.zero		1


	//----- nvinfo : EIATTR_EXIT_INSTR_OFFSETS
	.align		4
        /*00f4*/ 	.byte	0x04, 0x1c
        /*00f6*/ 	.short	(.L_1069 - .L_1068)


	//   ....[0]....
.L_1068:
        /*00f8*/ 	.word	0x00000590


	//   ....[1]....
        /*00fc*/ 	.word	0x000008e0


	//   ....[2]....
        /*0100*/ 	.word	0x00000990


	//----- nvinfo : EIATTR_CRS_STACK_SIZE
	.align		4
.L_1069:
        /*0104*/ 	.byte	0x04, 0x1e
        /*0106*/ 	.short	(.L_1071 - .L_1070)
.L_1070:
        /*0108*/ 	.word	0x00000000


	//----- nvinfo : EIATTR_CBANK_PARAM_SIZE
	.align		4
.L_1071:
        /*010c*/ 	.byte	0x03, 0x19
        /*010e*/ 	.short	0x0014


	//----- nvinfo : EIATTR_PARAM_CBANK
	.align		4
        /*0110*/ 	.byte	0x04, 0x0a
        /*0112*/ 	.short	(.L_1073 - .L_1072)
	.align		4
.L_1072:
        /*0114*/ 	.word	index@(.nv.constant0.reduce_max_f64)
        /*0118*/ 	.short	0x0380
        /*011a*/ 	.short	0x0014


	//----- nvinfo : EIATTR_SW_WAR
	.align		4
.L_1073:
        /*011c*/ 	.byte	0x04, 0x36
        /*011e*/ 	.short	(.L_1075 - .L_1074)
.L_1074:
        /*0120*/ 	.word	0x00000008
.L_1075:


//--------------------- .nv.info.reduce_sum_f64   --------------------------
	.section	.nv.info.reduce_sum_f64,"",@"SHT_CUDA_INFO"
	.sectionflags	@""
	.align	4


	//----- nvinfo : EIATTR_CUDA_API_VERSION
	.align		4
        /*0000*/ 	.byte	0x04, 0x37
        /*0002*/ 	.short	(.L_1077 - .L_1076)
.L_1076:
        /*0004*/ 	.word	0x00000082


	//----- nvinfo : EIATTR_KPARAM_INFO
	.align		4
.L_1077:
        /*0008*/ 	.byte	0x04, 0x17
        /*000a*/ 	.short	(.L_1079 - .L_1078)
.L_1078:
        /*000c*/ 	.word	0x00000000
        /*0010*/ 	.short	0x0002
        /*0012*/ 	.short	0x0010
        /*0014*/ 	.byte	0x00, 0xf0, 0x11, 0x00


	//----- nvinfo : EIATTR_KPARAM_INFO
	.align		4
.L_1079:
        /*0018*/ 	.byte	0x04, 0x17
        /*001a*/ 	.short	(.L_1081 - .L_1080)
.L_1080:
        /*001c*/ 	.word	0x00000000
        /*0020*/ 	.short	0x0001
        /*0022*/ 	.short	0x0008
        /*0024*/ 	.byte	0x00, 0xf5, 0x21, 0x00


	//----- nvinfo : EIATTR_KPARAM_INFO
	.align		4
.L_1081:
        /*0028*/ 	.byte	0x04, 0x17
        /*002a*/ 	.short	(.L_1083 - .L_1082)
.L_1082:
        /*002c*/ 	.word	0x00000000
        /*0030*/ 	.short	0x0000
        /*0032*/ 	.short	0x0000
        /*0034*/ 	.byte	0x00, 0xf5, 0x21, 0x00


	//----- nvinfo : EIATTR_SPARSE_MMA_MASK
	.align		4
.L_1083:
        /*0038*/ 	.byte	0x03, 0x50
        /*003a*/ 	.short	0x0000


	//----- nvinfo : EIATTR_MAXREG_COUNT
	.align		4
        /*003c*/ 	.byte	0x03, 0x1b
        /*003e*/ 	.short	0x00ff


	//----- nvinfo : EIATTR_NUM_BARRIERS
	.align		4
        /*0040*/ 	.byte	0x02, 0x4c
        /*0042*/ 	.byte	0x01
	.zero		1


	//----- nvinfo : EIATTR_MERCURY_ISA_VERSION
	.align		4
        /*0044*/ 	.byte	0x03, 0x5f
        /*0046*/ 	.short	0x0101


	//----- nvinfo : EIATTR_COOP_GROUP_MASK_REGIDS
	.align		4
        /*0048*/ 	.byte	0x04, 0x29
        /*004a*/ 	.short	(.L_1085 - .L_1084)


	//   ....[0]....
.L_1084:
        /*004c*/ 	.word	0xffffffff


	//   ....[1]....
        /*0050*/ 	.word	0xffffffff


	//   ....[2]....
        /*0054*/ 	.word	0xffffffff


	//   ....[3]....
        /*0058*/ 	.word	0xffffffff


	//   ....[4]....
        /*005c*/ 	.word	0xffffffff


	//   ....[5]....
        /*0060*/ 	.word	0xffffffff


	//   ....[6]....
        /*0064*/ 	.word	0xffffffff


	//   ....[7]....
        /*0068*/ 	.word	0xffffffff


	//   ....[8]....
        /*006c*/ 	.word	0xffffffff


	//   ....[9]....
        /*0070*/ 	.word	0xffffffff


	//   ....[10]....
        /*0074*/ 	.word	0xffffffff


	//   ....[11]....
        /*0078*/ 	.word	0xffffffff


	//   ....[12]....
        /*007c*/ 	.word	0xffffffff


	//   ....[13]....
        /*0080*/ 	.word	0xffffffff


	//   ....[14]....
        /*0084*/ 	.word	0xffffffff


	//   ....[15]....
        /*0088*/ 	.word	0xffffffff


	//   ....[16]....
        /*008c*/ 	.word	0xffffffff


	//   ....[17]....
        /*0090*/ 	.word	0xffffffff


	//   ....[18]....
        /*0094*/ 	.word	0xffffffff


	//   ....[19]....
        /*0098*/ 	.word	0xffffffff


	//----- nvinfo : EIATTR_COOP_GROUP_INSTR_OFFSETS
	.align		4
.L_1085:
        /*009c*/ 	.byte	0x04, 0x28
        /*009e*/ 	.short	(.L_1087 - .L_1086)


	//   ....[0]....
.L_1086:
        /*00a0*/ 	.word	0x00000160


	//   ....[1]....
        /*00a4*/ 	.word	0x00000190


	//   ....[2]....
        /*00a8*/ 	.word	0x000001d0


	//   ....[3]....
        /*00ac*/ 	.word	0x000001e0


	//   ....[4]....
        /*00b0*/ 	.word	0x00000230


	//   ....[5]....
        /*00b4*/ 	.word	0x00000250


	//   ....[6]....
        /*00b8*/ 	.word	0x00000280


	//   ....[7]....
        /*00bc*/ 	.word	0x00000290


	//   ....[8]....
        /*00c0*/ 	.word	0x000002b0


	//   ....[9]....
        /*00c4*/ 	.word	0x000002c0


	//   ....[10]....
        /*00c8*/ 	.word	0x000003b0


	//   ....[11]....
        /*00cc*/ 	.word	0x000003c0


	//   ....[12]....
        /*00d0*/ 	.word	0x000003e0


	//   ....[13]....
        /*00d4*/ 	.word	0x000003f0


	//   ....[14]....
        /*00d8*/ 	.word	0x00000410


	//   ....[15]....
        /*00dc*/ 	.word	0x00000420


	//   ....[16]....
        /*00e0*/ 	.word	0x00000440


	//   ....[17]....
        /*00e4*/ 	.word	0x00000450


	//   ....[18]....
        /*00e8*/ 	.word	0x00000470


	//   ....[19]....
        /*00ec*/ 	.word	0x00000480


	//----- nvinfo : EIATTR_VRC_CTA_INIT_COUNT
	.align		4
.L_1087:
        /*00f0*/ 	.byte	0x02, 0x4a
	.zero		1
	.zero		1


	//----- nvinfo : EIATTR_EXIT_INSTR_OFFSETS
	.align		4
        /*00f4*/ 	.byte	0x04, 0x1c
        /*00f6*/ 	.short	(.L_1089 - .L_1088)


	//   ....[0]....
.L_1088:
        /*00f8*/ 	.word	0x00000300


	//   ....[1]....
        /*00fc*/ 	.word	0x00000490


	//   ....[2]....
        /*0100*/ 	.word	0x000004e0


	//----- nvinfo : EIATTR_CRS_STACK_SIZE
	.align		4
.L_1089:
        /*0104*/ 	.byte	0x04, 0x1e
        /*0106*/ 	.short	(.L_1091 - .L_1090)
.L_1090:
        /*0108*/ 	.word	0x00000000


	//----- nvinfo : EIATTR_CBANK_PARAM_SIZE
	.align		4
.L_1091:
        /*010c*/ 	.byte	0x03, 0x19
        /*010e*/ 	.short	0x0014


	//----- nvinfo : EIATTR_PARAM_CBANK
	.align		4
        /*0110*/ 	.byte	0x04, 0x0a
        /*0112*/ 	.short	(.L_1093 - .L_1092)
	.align		4
.L_1092:
        /*0114*/ 	.word	index@(.nv.constant0.reduce_sum_f64)
        /*0118*/ 	.short	0x0380
        /*011a*/ 	.short	0x0014


	//----- nvinfo : EIATTR_SW_WAR
	.align		4
.L_1093:
        /*011c*/ 	.byte	0x04, 0x36
        /*011e*/ 	.short	(.L_1095 - .L_1094)
.L_1094:
        /*0120*/ 	.word	0x00000008
.L_1095:


//--------------------- .nv.info.reduce_min_f32   --------------------------
	.section	.nv.info.reduce_min_f32,"",@"SHT_CUDA_INFO"
	.sectionflags	@""
	.align	4


	//----- nvinfo : EIATTR_CUDA_API_VERSION
	.align		4
        /*0000*/ 	.byte	0x04, 0x37
        /*0002*/ 	.short	(.L_1097 - .L_1096)
.L_1096:
        /*0004*/ 	.word	0x00000082


	//----- nvinfo : EIATTR_KPARAM_INFO
	.align		4
.L_1097:
        /*0008*/ 	.byte	0x04, 0x17
        /*000a*/ 	.short	(.L_1099 - .L_1098)
.L_1098:
        /*000c*/ 	.word	0x00000000
        /*0010*/ 	.short	0x0002
        /*0012*/ 	.short	0x0010
        /*0014*/ 	.byte	0x00, 0xf0, 0x11, 0x00


	//----- nvinfo : EIATTR_KPARAM_INFO
	.align		4
.L_1099:
        /*0018*/ 	.byte	0x04, 0x17
        /*001a*/ 	.short	(.L_1101 - .L_1100)
.L_1100:
        /*001c*/ 	.word	0x00000000
        /*0020*/ 	.short	0x0001
        /*0022*/ 	.short	0x0008
        /*0024*/ 	.byte	0x00, 0xf5, 0x21, 0x00


	//----- nvinfo : EIATTR_KPARAM_INFO
	.align		4
.L_1101:
        /*0028*/ 	.byte	0x04, 0x17
        /*002a*/ 	.short	(.L_1103 - .L_1102)
.L_1102:
        /*002c*/ 	.word	0x00000000
        /*0030*/ 	.short	0x0000
        /*0032*/ 	.short	0x0000
        /*0034*/ 	.byte	0x00, 0xf5, 0x21, 0x00


	//----- nvinfo : EIATTR_SPARSE_MMA_MASK
	.align		4
.L_1103:
        /*0038*/ 	.byte	0x03, 0x50
        /*003a*/ 	.short	0x0000


	//----- nvinfo : EIATTR_MAXREG_COUNT
	.align		4
        /*003c*/ 	.byte	0x03, 0x1b
        /*003e*/ 	.short	0x00ff


	//----- nvinfo : EIATTR_NUM_BARRIERS
	.align		4
        /*0040*/ 	.byte	0x02, 0x4c
        /*0042*/ 	.byte	0x01
	.zero		1


	//----- nvinfo : EIATTR_MERCURY_ISA_VERSION
	.align		4
        /*0044*/ 	.byte	0x03, 0x5f
        /*0046*/ 	.short	0x0101


	//----- nvinfo : EIATTR_COOP_GROUP_MASK_REGIDS
	.align		4
        /*0048*/ 	.byte	0x04, 0x29
        /*004a*/ 	.short	(.L_1105 - .L_1104)


	//   ....[0]....
.L_1104:
        /*004c*/ 	.word	0xffffffff


	//   ....[1]....
        /*0050*/ 	.word	0xffffffff


	//   ....[2]....
        /*0054*/ 	.word	0xffffffff


	//   ....[3]....
        /*0058*/ 	.word	0xffffffff


	//   ....[4]....
        /*005c*/ 	.word	0xffffffff


	//   ....[5]....
        /*0060*/ 	.word	0xffffffff


	//   ....[6]....
        /*0064*/ 	.word	0xffffffff


	//   ....[7]....
        /*0068*/ 	.word	0xffffffff


	//   ....[8]....
        /*006c*/ 	.word	0xffffffff


	//   ....[9]....
        /*0070*/ 	.word	0xffffffff


	//----- nvinfo : EIATTR_COOP_GROUP_INSTR_OFFSETS
	.align		4
.L_1105:
        /*0074*/ 	.byte	0x04, 0x28
        /*0076*/ 	.short	(.L_1107 - .L_1106)


	//   ....[0]....
.L_1106:
        /*0078*/ 	.word	0x00000160


	//   ....[1]....
        /*007c*/ 	.word	0x00000190


	//   ....[2]....
        /*0080*/ 	.word	0x000001c0


	//   ....[3]....
        /*0084*/ 	.word	0x00000230


	//   ....[4]....
        /*0088*/ 	.word	0x00000270


	//   ....[5]....
        /*008c*/ 	.word	0x00000360


	//   ....[6]....
        /*0090*/ 	.word	0x00000380


	//   ....[7]....
        /*0094*/ 	.word	0x000003a0


	//   ....[8]....
        /*0098*/ 	.word	0x000003c0


	//   ....[9]....
        /*009c*/ 	.word	0x000003e0


	//----- nvinfo : EIATTR_VRC_CTA_INIT_COUNT
	.align		4
.L_1107:
        /*00a0*/ 	.byte	0x02, 0x4a
	.zero		1
	.zero		1


	//----- nvinfo : EIATTR_EXIT_INSTR_OFFSETS
	.align		4
        /*00a4*/ 	.byte	0x04, 0x1c
        /*00a6*/ 	.short	(.L_1109 - .L_1108)


	//   ....[0]....
.L_1108:
        /*00a8*/ 	.word	0x000002b0


	//   ....[1]....
        /*00ac*/ 	.word	0x000003f0


	//   ....[2]....
        /*00b0*/ 	.word	0x00000440


	//----- nvinfo : EIATTR_CRS_STACK_SIZE
	.align		4
.L_1109:
        /*00b4*/ 	.byte	0x04, 0x1e
        /*00b6*/ 	.short	(.L_1111 - .L_1110)
.L_1110:
        /*00b8*/ 	.word	0x00000000


	//----- nvinfo : EIATTR_CBANK_PARAM_SIZE
	.align		4
.L_1111:
        /*00bc*/ 	.byte	0x03, 0x19
        /*00be*/ 	.short	0x0014


	//----- nvinfo : EIATTR_PARAM_CBANK
	.align		4
        /*00c0*/ 	.byte	0x04, 0x0a
        /*00c2*/ 	.short	(.L_1113 - .L_1112)
	.align		4
.L_1112:
        /*00c4*/ 	.word	index@(.nv.constant0.reduce_min_f32)
        /*00c8*/ 	.short	0x0380
        /*00ca*/ 	.short	0x0014


	//----- nvinfo : EIATTR_SW_WAR
	.align		4
.L_1113:
        /*00cc*/ 	.byte	0x04, 0x36
        /*00ce*/ 	.short	(.L_1115 - .L_1114)
.L_1114:
        /*00d0*/ 	.word	0x00000008
.L_1115:


//--------------------- .nv.info.reduce_max_f32   --------------------------
	.section	.nv.info.reduce_max_f32,"",@"SHT_CUDA_INFO"
	.sectionflags	@""
	.align	4


	//----- nvinfo : EIATTR_CUDA_API_VERSION
	.align		4
        /*0000*/ 	.byte	0x04, 0x37
        /*0002*/ 	.short	(.L_1117 - .L_1116)
.L_1116:
        /*0004*/ 	.word	0x00000082


	//----- nvinfo : EIATTR_KPARAM_INFO
	.align		4
.L_1117:
        /*0008*/ 	.byte	0x04, 0x17
        /*000a*/ 	.short	(.L_1119 - .L_1118)
.L_1118:
        /*000c*/ 	.word	0x00000000
        /*0010*/ 	.short	0x0002
        /*0012*/ 	.short	0x0010
        /*0014*/ 	.byte	0x00, 0xf0, 0x11, 0x00


	//----- nvinfo : EIATTR_KPARAM_INFO
	.align		4
.L_1119:
        /*0018*/ 	.byte	0x04, 0x17
        /*001a*/ 	.short	(.L_1121 - .L_1120)
.L_1120:
        /*001c*/ 	.word	0x00000000
        /*0020*/ 	.short	0x0001
        /*0022*/ 	.short	0x0008
        /*0024*/ 	.byte	0x00, 0xf5, 0x21, 0x00


	//----- nvinfo : EIATTR_KPARAM_INFO
	.align		4
.L_1121:
        /*0028*/ 	.byte	0x04, 0x17
        /*002a*/ 	.short	(.L_1123 - .L_1122)
.L_1122:
        /*002c*/ 	.word	0x00000000
        /*0030*/ 	.short	0x0000
        /*0032*/ 	.short	0x0000
        /*0034*/ 	.byte	0x00, 0xf5, 0x21, 0x00


	//----- nvinfo : EIATTR_SPARSE_MMA_MASK
	.align		4
.L_1123:
        /*0038*/ 	.byte	0x03, 0x50
        /*003a*/ 	.short	0x0000


	//----- nvinfo : EIATTR_MAXREG_COUNT
	.align		4
        /*003c*/ 	.byte	0x03, 0x1b
        /*003e*/ 	.short	0x00ff


	//----- nvinfo : EIATTR_NUM_BARRIERS
	.align		4
        /*0040*/ 	.byte	0x02, 0x4c
        /*0042*/ 	.byte	0x01
	.zero		1


	//----- nvinfo : EIATTR_MERCURY_ISA_VERSION
	.align		4
        /*0044*/ 	.byte	0x03, 0x5f
        /*0046*/ 	.short	0x0101


	//----- nvinfo : EIATTR_COOP_GROUP_MASK_REGIDS
	.align		4
        /*0048*/ 	.byte	0x04, 0x29
        /*004a*/ 	.short	(.L_1125 - .L_1124)


	//   ....[0]....
.L_1124:
        /*004c*/ 	.word	0xffffffff


	//   ....[1]....
        /*0050*/ 	.word	0xffffffff


	//   ....[2]....
        /*0054*/ 	.word	0xffffffff


	//   ....[3]....
        /*0058*/ 	.word	0xffffffff


	//   ....[4]....
        /*005c*/ 	.word	0xffffffff


	//   ....[5]....
        /*0060*/ 	.word	0xffffffff


	//   ....[6]....
        /*0064*/ 	.word	0xffffffff


	//   ....[7]....
        /*0068*/ 	.word	0xffffffff


	//   ....[8]....
        /*006c*/ 	.word	0xffffffff


	//   ....[9]....
        /*0070*/ 	.word	0xffffffff


	//----- nvinfo : EIATTR_COOP_GROUP_INSTR_OFFSETS
	.align		4
.L_1125:
        /*0074*/ 	.byte	0x04, 0x28
        /*0076*/ 	.short	(.L_1127 - .L_1126)


	//   ....[0]....
.L_1126:
        /*0078*/ 	.word	0x00000160


	//   ....[1]....
        /*007c*/ 	.word	0x00000190


	//   ....[2]....
        /*0080*/ 	.word	0x000001c0


	//   ....[3]....
        /*0084*/ 	.word	0x00000230


	//   ....[4]....
        /*0088*/ 	.word	0x00000270


	//   ....[5]....
        /*008c*/ 	.word	0x00000360


	//   ....[6]....
        /*0090*/ 	.word	0x00000380


	//   ....[7]....
        /*0094*/ 	.word	0x000003a0


	//   ....[8]....
        /*0098*/ 	.word	0x000003c0


	//   ....[9]....
        /*009c*/ 	.word	0x000003e0


	//----- nvinfo : EIATTR_VRC_CTA_INIT_COUNT
	.align		4
.L_1127:
        /*00a0*/ 	.byte	0x02, 0x4a
	.zero		1
	.zero		1


	//----- nvinfo : EIATTR_EXIT_INSTR_OFFSETS
	.align		4
        /*00a4*/ 	.byte	0x04, 0x1c
        /*00a6*/ 	.short	(.L_1129 - .L_1128)


	//   ....[0]....
.L_1128:
        /*00a8*/ 	.word	0x000002b0


	//   ....[1]....
        /*00ac*/ 	.word	0x000003f0


	//   ....[2]....
        /*00b0*/ 	.word	0x00000440


	//----- nvinfo : EIATTR_CRS_STACK_SIZE
	.align		4
.L_1129:
        /*00b4*/ 	.byte	0x04, 0x1e
        /*00b6*/ 	.short	(.L_1131 - .L_1130)
.L_1130:
        /*00b8*/ 	.word	0x00000000


	//----- nvinfo : EIATTR_CBANK_PARAM_SIZE
	.align		4
.L_1131:
        /*00bc*/ 	.byte	0x03, 0x19
        /*00be*/ 	.short	0x0014


	//----- nvinfo : EIATTR_PARAM_CBANK
	.align		4
        /*00c0*/ 	.byte	0x04, 0x0a
        /*00c2*/ 	.short	(.L_1133 - .L_1132)
	.align		4
.L_1132:
        /*00c4*/ 	.word	index@(.nv.constant0.reduce_max_f32)
        /*00c8*/ 	.short	0x0380
        /*00ca*/ 	.short	0x0014


	//----- nvinfo : EIATTR_SW_WAR
	.align		4
.L_1133:
        /*00cc*/ 	.byte	0x04, 0x36
        /*00ce*/ 	.short	(.L_1135 - .L_1134)
.L_1134:
        /*00d0*/ 	.word	0x00000008
.L_1135:


//--------------------- .nv.info.reduce_sum_f32   --------------------------
	.section	.nv.info.reduce_sum_f32,"",@"SHT_CUDA_INFO"
	.sectionflags	@""
	.align	4


	//----- nvinfo : EIATTR_CUDA_API_VERSION
	.align		4
        /*0000*/ 	.byte	0x04, 0x37
        /*0002*/ 	.short	(.L_1137 - .L_1136)
.L_1136:
        /*0004*/ 	.word	0x00000082


	//----- nvinfo : EIATTR_KPARAM_INFO
	.align		4
.L_1137:
        /*0008*/ 	.byte	0x04, 0x17
        /*000a*/ 	.short	(.L_1139 - .L_1138)
.L_1138:
        /*000c*/ 	.word	0x00000000
        /*0010*/ 	.short	0x0002
        /*0012*/ 	.short	0x0010
        /*0014*/ 	.byte	0x00, 0xf0, 0x11, 0x00


	//----- nvinfo : EIATTR_KPARAM_INFO
	.align		4
.L_1139:
        /*0018*/ 	.byte	0x04, 0x17
        /*001a*/ 	.short	(.L_1141 - .L_1140)
.L_1140:
        /*001c*/ 	.word	0x00000000
        /*0020*/ 	.short	0x0001
        /*0022*/ 	.short	0x0008
        /*0024*/ 	.byte	0x00, 0xf5, 0x21, 0x00


	//----- nvinfo : EIATTR_KPARAM_INFO
	.align		4
.L_1141:
        /*0028*/ 	.byte	0x04, 0x17
        /*002a*/ 	.short	(.L_1143 - .L_1142)
.L_1142:
        /*002c*/ 	.word	0x00000000
        /*0030*/ 	.short	0x0000
        /*0032*/ 	.short	0x0000
        /*0034*/ 	.byte	0x00, 0xf5, 0x21, 0x00


	//----- nvinfo : EIATTR_SPARSE_MMA_MASK
	.align		4
.L_1143:
        /*0038*/ 	.byte	0x03, 0x50
        /*003a*/ 	.short	0x0000


	//----- nvinfo : EIATTR_MAXREG_COUNT
	.align		4
        /*003c*/ 	.byte	0x03, 0x1b
        /*003e*/ 	.short	0x00ff


	//----- nvinfo : EIATTR_NUM_BARRIERS
	.align		4
        /*0040*/ 	.byte	0x02, 0x4c
        /*0042*/ 	.byte	0x01
	.zero		1


	//----- nvinfo : EIATTR_MERCURY_ISA_VERSION
	.align		4
        /*0044*/ 	.byte	0x03, 0x5f
        /*0046*/ 	.short	0x0101


	//----- nvinfo : EIATTR_COOP_GROUP_MASK_REGIDS
	.align		4
        /*0048*/ 	.byte	0x04, 0x29
        /*004a*/ 	.short	(.L_1145 - .L_1144)


	//   ....[0]....
.L_1144:
        /*004c*/ 	.word	0xffffffff


	//   ....[1]....
        /*0050*/ 	.word	0xffffffff


	//   ....[2]....
        /*0054*/ 	.word	0xffffffff


	//   ....[3]....
        /*0058*/ 	.word	0xffffffff


	//   ....[4]....
        /*005c*/ 	.word	0xffffffff


	//   ....[5]....
        /*0060*/ 	.word	0xffffffff


	//   ....[6]....
        /*0064*/ 	.word	0xffffffff


	//   ....[7]....
        /*0068*/ 	.word	0xffffffff


	//   ....[8]....
        /*006c*/ 	.word	0xffffffff


	//   ....[9]....
        /*0070*/ 	.word	0xffffffff


	//----- nvinfo : EIATTR_COOP_GROUP_INSTR_OFFSETS
	.align		4
.L_1145:
        /*0074*/ 	.byte	0x04, 0x28
        /*0076*/ 	.short	(.L_1147 - .L_1146)


	//   ....[0]....
.L_1146:
        /*0078*/ 	.word	0x00000160


	//   ....[1]....
        /*007c*/ 	.word	0x00000190


	//   ....[2]....
        /*0080*/ 	.word	0x000001c0


	//   ....[3]....
        /*0084*/ 	.word	0x00000230


	//   ....[4]....
        /*0088*/ 	.word	0x00000270


	//   ....[5]....
        /*008c*/ 	.word	0x00000360


	//   ....[6]....
        /*0090*/ 	.word	0x00000380


	//   ....[7]....
        /*0094*/ 	.word	0x000003a0


	//   ....[8]....
        /*0098*/ 	.word	0x000003c0


	//   ....[9]....
        /*009c*/ 	.word	0x000003e0


	//----- nvinfo : EIATTR_VRC_CTA_INIT_COUNT
	.align		4
.L_1147:
        /*00a0*/ 	.byte	0x02, 0x4a
	.zero		1
	.zero		1


	//----- nvinfo : EIATTR_EXIT_INSTR_OFFSETS
	.align		4
        /*00a4*/ 	.byte	0x04, 0x1c
        /*00a6*/ 	.short	(.L_1149 - .L_1148)


	//   ....[0]....
.L_1148:
        /*00a8*/ 	.word	0x000002b0


	//   ....[1]....
        /*00ac*/ 	.word	0x000003f0


	//   ....[2]....
        /*00b0*/ 	.word	0x00000440


	//----- nvinfo : EIATTR_CRS_STACK_SIZE
	.align		4
.L_1149:
        /*00b4*/ 	.byte	0x04, 0x1e
        /*00b6*/ 	.short	(.L_1151 - .L_1150)
.L_1150:
        /*00b8*/ 	.word	0x00000000


	//----- nvinfo : EIATTR_CBANK_PARAM_SIZE
	.align		4
.L_1151:
        /*00bc*/ 	.byte	0x03, 0x19
        /*00be*/ 	.short	0x0014


	//----- nvinfo : EIATTR_PARAM_CBANK
	.align		4
        /*00c0*/ 	.byte	0x04, 0x0a
        /*00c2*/ 	.short	(.L_1153 - .L_1152)
	.align		4
.L_1152:
        /*00c4*/ 	.word	index@(.nv.constant0.reduce_sum_f32)
        /*00c8*/ 	.short	0x0380
        /*00ca*/ 	.short	0x0014


	//----- nvinfo : EIATTR_SW_WAR
	.align		4
.L_1153:
        /*00cc*/ 	.byte	0x04, 0x36
        /*00ce*/ 	.short	(.L_1155 - .L_1154)
.L_1154:
        /*00d0*/ 	.word	0x00000008
.L_1155:


//--------------------- .nv.callgraph             --------------------------
	.section	.nv.callgraph,"",@"SHT_CUDA_CALLGRAPH"
	.align	4
	.sectionentsize	8
	.align		4
        /*0000*/ 	.word	0x00000000
	.align		4
        /*0004*/ 	.word	0xffffffff
	.align		4
        /*0008*/ 	.word	0x00000000
	.align		4
        /*000c*/ 	.word	0xfffffffe
	.align		4
        /*0010*/ 	.word	0x00000000
	.align		4
        /*0014*/ 	.word	0xfffffffd
	.align		4
        /*0018*/ 	.word	0x00000000
	.align		4
        /*001c*/ 	.word	0xfffffffc


//--------------------- .text.argmin_dim_bf16     --------------------------
	.section	.text.argmin_dim_bf16,"ax",@progbits
	.align	128
        .global         argmin_dim_bf16
        .type           argmin_dim_bf16,@function
        .size           argmin_dim_bf16,(.L_x_244 - argmin_dim_bf16)
        .other          argmin_dim_bf16,@"STO_CUDA_ENTRY STV_DEFAULT"
argmin_dim_bf16:
.text.argmin_dim_bf16:
[----:B------:R-:W-:Y:S01]  /*0000*/  LDC R1, c[0x0][0x37c] ;  /* 0x0000df00ff017b82 */ /* 0x000fe20000000800 */
[----:B------:R-:W0:Y:S07]  /*0010*/  S2R R0, SR_CTAID.Y ;  /* 0x0000000000007919 */ /* 0x000e2e0000002600 */
[----:B------:R-:W1:Y:S01]  /*0020*/  S2UR UR7, SR_CTAID.X ;  /* 0x00000000000779c3 */ /* 0x000e620000002500 */
[----:B------:R-:W0:Y:S07]  /*0030*/  LDCU UR4, c[0x0][0x398] ;  /* 0x00007300ff0477ac */ /* 0x000e2e0008000800 */
[----:B------:R-:W1:Y:S01]  /*0040*/  LDC R2, c[0x0][0x390] ;  /* 0x0000e400ff027b82 */ /* 0x000e620000000800 */
[----:B0-----:R-:W-:-:S04]  /*0050*/  ISETP.GE.U32.AND P0, PT, R0, UR4, PT ;  /* 0x0000000400007c0c */ /* 0x001fc8000bf06070 */
[----:B-1----:R-:W-:-:S13]  /*0060*/  ISETP.LE.U32.OR P0, PT, R2, UR7, P0 ;  /* 0x0000000702007c0c */ /* 0x002fda0008703470 */
[----:B------:R-:W-:Y:S05]  /*0070*/  @P0 EXIT ;  /* 0x000000000000094d */ /* 0x000fea0003800000 */
[----:B------:R-:W0:Y:S01]  /*0080*/  S2R R11, SR_TID.X ;  /* 0x00000000000b7919 */ /* 0x000e220000002100 */
[----:B------:R-:W0:Y:S01]  /*0090*/  LDC R12, c[0x0][0x394] ;  /* 0x0000e500ff0c7b82 */ /* 0x000e220000000800 */
[----:B------:R-:W1:Y:S01]  /*00a0*/  LDCU.64 UR8, c[0x0][0x358] ;  /* 0x00006b00ff0877ac */ /* 0x000e620008000a00 */
[----:B------:R-:W-:Y:S01]  /*00b0*/  BSSY.RECONVERGENT B0, `(.L_x_0) ;  /* 0x0000018000007945 */ /* 0x000fe20003800200 */
[----:B------:R-:W-:Y:S02]  /*00c0*/  IMAD.MOV.U32 R10, RZ, RZ, RZ ;  /* 0x000000ffff0a7224 */ /* 0x000fe400078e00ff */
[----:B------:R-:W-:Y:S02]  /*00d0*/  IMAD.MOV.U32 R13, RZ, RZ, RZ ;  /* 0x000000ffff0d7224 */ /* 0x000fe400078e00ff */
[----:B------:R-:W-:Y:S01]  /*00e0*/  IMAD.MOV.U32 R6, RZ, RZ, 0x7f800000 ;  /* 0x7f800000ff067424 */ /* 0x000fe200078e00ff */
[----:B0-----:R-:W-:-:S13]  /*00f0*/  ISETP.GE.U32.AND P0, PT, R11, R12, PT ;  /* 0x0000000c0b00720c */ /* 0x001fda0003f06070 */
[----:B-1----:R-:W-:Y:S05]  /*0100*/  @P0 BRA `(.L_x_1) ;  /* 0x0000000000480947 */ /* 0x002fea0003800000 */
[----:B------:R-:W0:Y:S01]  /*0110*/  LDC R8, c[0x0][0x360] ;  /* 0x0000d800ff087b82 */ /* 0x000e220000000800 */
[----:B------:R-:W-:Y:S01]  /*0120*/  MOV R6, 0x7f800000 ;  /* 0x7f80000000067802 */ /* 0x000fe20000000f00 */
[----:B------:R-:W-:Y:S02]  /*0130*/  IMAD.MOV.U32 R10, RZ, RZ, RZ ;  /* 0x000000ffff0a7224 */ /* 0x000fe400078e00ff */
[----:B------:R-:W-:Y:S02]  /*0140*/  IMAD.MOV.U32 R13, RZ, RZ, RZ ;  /* 0x000000ffff0d7224 */ /* 0x000fe400078e00ff */
[----:B------:R-:W-:Y:S02]  /*0150*/  IMAD.MOV.U32 R7, RZ, RZ, R11 ;  /* 0x000000ffff077224 */ /* 0x000fe400078e000b */
[----:B------:R-:W1:Y:S05]  /*0160*/  LDC.64 R4, c[0x0][0x380] ;  /* 0x0000e000ff047b82 */ /* 0x000e6a0000000a00 */
.L_x_2:
[----:B------:R-:W-:-:S04]  /*0170*/  IMAD R3, R12, UR7, R7 ;  /* 0x000000070c037c24 */ /* 0x000fc8000f8e0207 */
[----:B------:R-:W-:-:S04]  /*0180*/  IMAD R3, R3, UR4, R0 ;  /* 0x0000000403037c24 */ /* 0x000fc8000f8e0200 */
[----:B-1----:R-:W-:-:S06]  /*0190*/  IMAD.WIDE.U32 R2, R3, 0x2, R4 ;  /* 0x0000000203027825 */ /* 0x002fcc00078e0004 */
[----:B------:R-:W2:Y:S02]  /*01a0*/  LDG.E.U16 R2, desc[UR8][R2.64] ;  /* 0x0000000802027981 */ /* 0x000ea4000c1e1500 */
[----:B--2---:R-:W-:-:S04]  /*01b0*/  SHF.L.U32 R9, R2, 0x10, RZ ;  /* 0x0000001002097819 */ /* 0x004fc800000006ff */
[----:B------:R-:W-:-:S04]  /*01c0*/  FSETP.GEU.AND P0, PT, R9, R6, PT ;  /* 0x000000060900720b */ /* 0x000fc80003f0e000 */
[----:B------:R-:W-:Y:S01]  /*01d0*/  SEL R10, R7, R10, !P0 ;  /* 0x0000000a070a7207 */ /* 0x000fe20004000000 */
[----:B0-----:R-:W-:Y:S01]  /*01e0*/  IMAD.IADD R7, R8, 0x1, R7 ;  /* 0x0000000108077824 */ /* 0x001fe200078e0207 */
[----:B------:R-:W-:Y:S02]  /*01f0*/  FSEL R6, R9, R6, !P0 ;  /* 0x0000000609067208 */ /* 0x000fe40004000000 */
[----:B------:R-:W-:Y:S02]  /*0200*/  SEL R13, R13, RZ, P0 ;  /* 0x000000ff0d0d7207 */ /* 0x000fe40000000000 */
[----:B------:R-:W-:-:S13]  /*0210*/  ISETP.GE.U32.AND P1, PT, R7, R12, PT ;  /* 0x0000000c0700720c */ /* 0x000fda0003f26070 */
[----:B------:R-:W-:Y:S05]  /*0220*/  @!P1 BRA `(.L_x_2) ;  /* 0xfffffffc00d09947 */ /* 0x000fea000383ffff */
.L_x_1:
[----:B------:R-:W-:Y:S05]  /*0230*/  BSYNC.RECONVERGENT B0 ;  /* 0x0000000000007941 */ /* 0x000fea0003800200 */
.L_x_0:
[----:B------:R-:W0:Y:S01]  /*0240*/  S2UR UR6, SR_CgaCtaId ;  /* 0x00000000000679c3 */ /* 0x000e220000008800 */
[----:B------:R-:W-:Y:S01]  /*0250*/  UMOV UR4, 0x400 ;  /* 0x0000040000047882 */ /* 0x000fe20000000000 */
[----:B------:R-:W-:Y:S01]  /*0260*/  IMAD.MOV.U32 R2, RZ, RZ, R10 ;  /* 0x000000ffff027224 */ /* 0x000fe200078e000a */
[----:B------:R-:W-:Y:S01]  /*0270*/  UIADD3 UR5, UPT, UPT, UR4, 0x400, URZ ;  /* 0x0000040004057890 */ /* 0x000fe2000fffe0ff */
[----:B------:R-:W-:Y:S01]  /*0280*/  MOV R3, R13 ;  /* 0x0000000d00037202 */ /* 0x000fe20000000f00 */
[----:B0-----:R-:W-:Y:S02]  /*0290*/  ULEA UR4, UR6, UR4, 0x18 ;  /* 0x0000000406047291 */ /* 0x001fe4000f8ec0ff */
[----:B------:R-:W-:-:S04]  /*02a0*/  ULEA UR5, UR6, UR5, 0x18 ;  /* 0x0000000506057291 */ /* 0x000fc8000f8ec0ff */
[C---:B------:R-:W-:Y:S02]  /*02b0*/  LEA R5, R11.reuse, UR4, 0x2 ;  /* 0x000000040b057c11 */ /* 0x040fe4000f8e10ff */
[----:B------:R-:W-:-:S03]  /*02c0*/  LEA R7, R11, UR5, 0x3 ;  /* 0x000000050b077c11 */ /* 0x000fc6000f8e18ff */
[----:B------:R-:W0:Y:S01]  /*02d0*/  LDCU UR4, c[0x0][0x360] ;  /* 0x00006c00ff0477ac */ /* 0x000e220008000800 */
[----:B------:R1:W-:Y:S04]  /*02e0*/  STS [R5], R6 ;  /* 0x0000000605007388 */ /* 0x0003e80000000800 */
[----:B------:R1:W-:Y:S01]  /*02f0*/  STS.64 [R7], R2 ;  /* 0x0000000207007388 */ /* 0x0003e20000000a00 */
[----:B0-----:R-:W-:Y:S01]  /*0300*/  UISETP.GE.U32.AND UP0, UPT, UR4, 0x2, UPT ;  /* 0x000000020400788c */ /* 0x001fe2000bf06070 */
[----:B------:R-:W-:Y:S08]  /*0310*/  BAR.SYNC.DEFER_BLOCKING 0x0 ;  /* 0x0000000000007b1d */ /* 0x000ff00000010000 */
[----:B-1----:R-:W-:Y:S05]  /*0320*/  BRA.U !UP0, `(.L_x_3) ;  /* 0x0000000108487547 */ /* 0x002fea000b800000 */
[----:B------:R-:W-:-:S07]  /*0330*/  IMAD.U32 R4, RZ, RZ, UR4 ;  /* 0x00000004ff047e24 */ /* 0x000fce000f8e00ff */
.L_x_6:
[--C-:B------:R-:W-:Y:S01]  /*0340*/  IMAD.MOV.U32 R8, RZ, RZ, R4.reuse ;  /* 0x000000ffff087224 */ /* 0x100fe200078e0004 */
[----:B------:R-:W-:Y:S01]  /*0350*/  SHF.R.U32.HI R4, RZ, 0x1, R4 ;  /* 0x00000001ff047819 */ /* 0x000fe20000011604 */
[----:B------:R-:W-:Y:S03]  /*0360*/  BSSY.RECONVERGENT B0, `(.L_x_4) ;  /* 0x000000b000007945 */ /* 0x000fe60003800200 */
[----:B------:R-:W-:-:S13]  /*0370*/  ISETP.GE.U32.AND P0, PT, R11, R4, PT ;  /* 0x000000040b00720c */ /* 0x000fda0003f06070 */
[----:B0-----:R-:W-:Y:S05]  /*0380*/  @P0 BRA `(.L_x_5) ;  /* 0x0000000000200947 */ /* 0x001fea0003800000 */
[----:B------:R-:W-:Y:S01]  /*0390*/  LEA R6, R4, R5, 0x2 ;  /* 0x0000000504067211 */ /* 0x000fe200078e10ff */
[----:B------:R-:W-:Y:S05]  /*03a0*/  LDS R2, [R5] ;  /* 0x0000000005027984 */ /* 0x000fea0000000800 */
[----:B------:R-:W0:Y:S02]  /*03b0*/  LDS R6, [R6] ;  /* 0x0000000006067984 */ /* 0x000e240000000800 */
[----:B0-----:R-:W-:-:S13]  /*03c0*/  FSETP.GEU.AND P0, PT, R6, R2, PT ;  /* 0x000000020600720b */ /* 0x001fda0003f0e000 */
[----:B------:R-:W-:Y:S01]  /*03d0*/  @!P0 IMAD R2, R4, 0x8, R7 ;  /* 0x0000000804028824 */ /* 0x000fe200078e0207 */
[----:B------:R-:W-:Y:S05]  /*03e0*/  @!P0 STS [R5], R6 ;  /* 0x0000000605008388 */ /* 0x000fea0000000800 */
[----:B------:R-:W0:Y:S04]  /*03f0*/  @!P0 LDS.64 R2, [R2] ;  /* 0x0000000002028984 */ /* 0x000e280000000a00 */
[----:B0-----:R0:W-:Y:S02]  /*0400*/  @!P0 STS.64 [R7], R2 ;  /* 0x0000000207008388 */ /* 0x0011e40000000a00 */
.L_x_5:
[----:B------:R-:W-:Y:S05]  /*0410*/  BSYNC.RECONVERGENT B0 ;  /* 0x0000000000007941 */ /* 0x000fea0003800200 */
.L_x_4:
[----:B------:R-:W-:Y:S01]  /*0420*/  BAR.SYNC.DEFER_BLOCKING 0x0 ;  /* 0x0000000000007b1d */ /* 0x000fe20000010000 */
[----:B------:R-:W-:-:S13]  /*0430*/  ISETP.GT.U32.AND P0, PT, R8, 0x3, PT ;  /* 0x000000030800780c */ /* 0x000fda0003f04070 */
[----:B------:R-:W-:Y:S05]  /*0440*/  @P0 BRA `(.L_x_6) ;  /* 0xfffffffc00bc0947 */ /* 0x000fea000383ffff */
.L_x_3:
[----:B------:R-:W-:-:S13]  /*0450*/  ISETP.NE.AND P0, PT, R11, RZ, PT ;  /* 0x000000ff0b00720c */ /* 0x000fda0003f05270 */
[----:B------:R-:W-:Y:S05]  /*0460*/  @P0 EXIT ;  /* 0x000000000000094d */ /* 0x000fea0003800000 */
[----:B------:R-:W1:Y:S01]  /*0470*/  S2UR UR5, SR_CgaCtaId ;  /* 0x00000000000579c3 */ /* 0x000e620000008800 */
[----:B------:R-:W-:-:S07]  /*0480*/  UMOV UR4, 0x400 ;  /* 0x0000040000047882 */ /* 0x000fce0000000000 */
[----:B0-----:R-:W0:Y:S08]  /*0490*/  LDC R7, c[0x0][0x398] ;  /* 0x0000e600ff077b82 */ /* 0x001e300000000800 */
[----:B------:R-:W2:Y:S01]  /*04a0*/  LDC.64 R4, c[0x0][0x388] ;  /* 0x0000e200ff047b82 */ /* 0x000ea20000000a00 */
[----:B-1----:R-:W-:Y:S01]  /*04b0*/  ULEA UR4, UR5, UR4, 0x18 ;  /* 0x0000000405047291 */ /* 0x002fe2000f8ec0ff */
[----:B0-----:R-:W-:-:S08]  /*04c0*/  IMAD R7, R7, UR7, R0 ;  /* 0x0000000707077c24 */ /* 0x001fd0000f8e0200 */
[----:B------:R-:W0:Y:S01]  /*04d0*/  LDS.64 R2, [UR4+0x400] ;  /* 0x00040004ff027984 */ /* 0x000e220008000a00 */
[----:B--2---:R-:W-:-:S05]  /*04e0*/  IMAD.WIDE.U32 R4, R7, 0x8, R4 ;  /* 0x0000000807047825 */ /* 0x004fca00078e0004 */
[----:B0-----:R-:W-:Y:S01]  /*04f0*/  STG.E.64 desc[UR8][R4.64], R2 ;  /* 0x0000000204007986 */ /* 0x001fe2000c101b08 */
[----:B------:R-:W-:Y:S05]  /*0500*/  EXIT ;  /* 0x000000000000794d */ /* 0x000fea0003800000 */
.L_x_7:
[----:B------:R-:W-:-:S00]  /*0510*/  BRA `(.L_x_7) ;  /* 0xfffffffc00fc7947 */ /* 0x000fc0000383ffff */
[----:B------:R-:W-:-:S00]  /*0520*/  NOP ;  /* 0x0000000000007918 */ /* 0x000fc00000000000 */
        /* <DEDUP_REMOVED lines=13> */
.L_x_244:


//--------------------- .text.argmin_dim_f16      --------------------------
	.section	.text.argmin_dim_f16,"ax",@progbits
	.align	128
        .global         argmin_dim_f16
        .type           argmin_dim_f16,@function
        .size           argmin_dim_f16,(.L_x_245 - argmin_dim_f16)
        .other          argmin_dim_f16,@"STO_CUDA_ENTRY STV_DEFAULT"
argmin_dim_f16:
.text.argmin_dim_f16:
        /* <DEDUP_REMOVED lines=19> */
[----:B------:R-:W-:Y:S01]  /*0130*/  IMAD.MOV.U32 R10, RZ, RZ, RZ ;  /* 0x000000ffff0a7224 */ /* 0x000fe200078e00ff */
[----:B------:R-:W-:Y:S01]  /*0140*/  MOV R7, R11 ;  /* 0x0000000b00077202 */ /* 0x000fe20000000f00 */
[----:B------:R-:W-:-:S04]  /*0150*/  IMAD.MOV.U32 R13, RZ, RZ, RZ ;  /* 0x000000ffff0d7224 */ /* 0x000fc800078e00ff */
[----:B------:R-:W1:Y:S03]  /*0160*/  LDC.64 R4, c[0x0][0x380] ;  /* 0x0000e000ff047b82 */ /* 0x000e660000000a00 */
.L_x_10:
[----:B------:R-:W-:-:S04]  /*0170*/  IMAD R3, R12, UR7, R7 ;  /* 0x000000070c037c24 */ /* 0x000fc8000f8e0207 */
[----:B------:R-:W-:-:S04]  /*0180*/  IMAD R3, R3, UR4, R0 ;  /* 0x0000000403037c24 */ /* 0x000fc8000f8e0200 */
[----:B-1----:R-:W-:-:S06]  /*0190*/  IMAD.WIDE.U32 R2, R3, 0x2, R4 ;  /* 0x0000000203027825 */ /* 0x002fcc00078e0004 */
[----:B------:R-:W2:Y:S02]  /*01a0*/  LDG.E.U16 R2, desc[UR8][R2.64] ;  /* 0x0000000802027981 */ /* 0x000ea4000c1e1500 */
[----:B--2---:R-:W-:-:S05]  /*01b0*/  HADD2.F32 R9, -RZ, R2.H0_H0 ;  /* 0x20000002ff097230 */ /* 0x004fca0000004100 */
[----:B------:R-:W-:-:S04]  /*01c0*/  FSETP.GEU.AND P0, PT, R9, R6, PT ;  /* 0x000000060900720b */ /* 0x000fc80003f0e000 */
[----:B------:R-:W-:Y:S01]  /*01d0*/  SEL R10, R7, R10, !P0 ;  /* 0x0000000a070a7207 */ /* 0x000fe20004000000 */
[----:B0-----:R-:W-:Y:S01]  /*01e0*/  IMAD.IADD R7, R8, 0x1, R7 ;  /* 0x0000000108077824 */ /* 0x001fe200078e0207 */
[----:B------:R-:W-:Y:S02]  /*01f0*/  FSEL R6, R9, R6, !P0 ;  /* 0x0000000609067208 */ /* 0x000fe40004000000 */
[----:B------:R-:W-:Y:S02]  /*0200*/  SEL R13, R13, RZ, P0 ;  /* 0x000000ff0d0d7207 */ /* 0x000fe40000000000 */
[----:B------:R-:W-:-:S13]  /*0210*/  ISETP.GE.U32.AND P1, PT, R7, R12, PT ;  /* 0x0000000c0700720c */ /* 0x000fda0003f26070 */
[----:B------:R-:W-:Y:S05]  /*0220*/  @!P1 BRA `(.L_x_10) ;  /* 0xfffffffc00d09947 */ /* 0x000fea000383ffff */
.L_x_9:
[----:B------:R-:W-:Y:S05]  /*0230*/  BSYNC.RECONVERGENT B0 ;  /* 0x0000000000007941 */ /* 0x000fea0003800200 */
.L_x_8:
        /* <DEDUP_REMOVED lines=16> */
.L_x_14:
        /* <DEDUP_REMOVED lines=13> */
.L_x_13:
[----:B------:R-:W-:Y:S05]  /*0410*/  BSYNC.RECONVERGENT B0 ;  /* 0x0000000000007941 */ /* 0x000fea0003800200 */
.L_x_12:
[----:B------:R-:W-:Y:S01]  /*0420*/  BAR.SYNC.DEFER_BLOCKING 0x0 ;  /* 0x0000000000007b1d */ /* 0x000fe20000010000 */
[----:B------:R-:W-:-:S13]  /*0430*/  ISETP.GT.U32.AND P0, PT, R8, 0x3, PT ;  /* 0x000000030800780c */ /* 0x000fda0003f04070 */
[----:B------:R-:W-:Y:S05]  /*0440*/  @P0 BRA `(.L_x_14) ;  /* 0xfffffffc00bc0947 */ /* 0x000fea000383ffff */
.L_x_11:
        /* <DEDUP_REMOVED lines=12> */
.L_x_15:
        /* <DEDUP_REMOVED lines=15> */
.L_x_245:


//--------------------- .text.argmin_dim_f64      --------------------------
	.section	.text.argmin_dim_f64,"ax",@progbits
	.align	128
        .global         argmin_dim_f64
        .type           argmin_dim_f64,@function
        .size           argmin_dim_f64,(.L_x_246 - argmin_dim_f64)
        .other          argmin_dim_f64,@"STO_CUDA_ENTRY STV_DEFAULT"
argmin_dim_f64:
.text.argmin_dim_f64:
        /* <DEDUP_REMOVED lines=12> */
[----:B------:R-:W-:Y:S01]  /*00c0*/  CS2R R12, SRZ ;  /* 0x00000000000c7805 */ /* 0x000fe2000001ff00 */
[----:B------:R-:W-:Y:S02]  /*00d0*/  IMAD.MOV.U32 R4, RZ, RZ, 0x0 ;  /* 0x00000000ff047424 */ /* 0x000fe400078e00ff */
[----:B------:R-:W-:Y:S01]  /*00e0*/  IMAD.MOV.U32 R5, RZ, RZ, 0x7ff00000 ;  /* 0x7ff00000ff057424 */ /* 0x000fe200078e00ff */
[----:B0-----:R-:W-:-:S13]  /*00f0*/  ISETP.GE.U32.AND P0, PT, R2, R14, PT ;  /* 0x0000000e0200720c */ /* 0x001fda0003f06070 */
[----:B-1----:R-:W-:Y:S05]  /*0100*/  @P0 BRA `(.L_x_17) ;  /* 0x0000000000480947 */ /* 0x002fea0003800000 */
[----:B------:R-:W0:Y:S01]  /*0110*/  LDC R10, c[0x0][0x360] ;  /* 0x0000d800ff0a7b82 */ /* 0x000e220000000800 */
[----:B------:R-:W-:Y:S01]  /*0120*/  CS2R R12, SRZ ;  /* 0x00000000000c7805 */ /* 0x000fe2000001ff00 */
[----:B------:R-:W-:Y:S02]  /*0130*/  IMAD.MOV.U32 R3, RZ, RZ, R2 ;  /* 0x000000ffff037224 */ /* 0x000fe400078e0002 */
[----:B------:R-:W-:Y:S02]  /*0140*/  IMAD.MOV.U32 R4, RZ, RZ, 0x0 ;  /* 0x00000000ff047424 */ /* 0x000fe400078e00ff */
[----:B------:R-:W-:Y:S02]  /*0150*/  IMAD.MOV.U32 R5, RZ, RZ, 0x7ff00000 ;  /* 0x7ff00000ff057424 */ /* 0x000fe400078e00ff */
[----:B------:R-:W1:Y:S05]  /*0160*/  LDC.64 R6, c[0x0][0x380] ;  /* 0x0000e000ff067b82 */ /* 0x000e6a0000000a00 */
.L_x_18:
[----:B------:R-:W-:-:S04]  /*0170*/  IMAD R9, R14, UR7, R3 ;  /* 0x000000070e097c24 */ /* 0x000fc8000f8e0203 */
[----:B------:R-:W-:-:S04]  /*0180*/  IMAD R9, R9, UR4, R0 ;  /* 0x0000000409097c24 */ /* 0x000fc8000f8e0200 */
[----:B-1----:R-:W-:-:S06]  /*0190*/  IMAD.WIDE.U32 R8, R9, 0x8, R6 ;  /* 0x0000000809087825 */ /* 0x002fcc00078e0006 */
[----:B------:R-:W2:Y:S02]  /*01a0*/  LDG.E.64 R8, desc[UR8][R8.64] ;  /* 0x0000000808087981 */ /* 0x000ea4000c1e1b00 */
[----:B--2---:R-:W-:-:S06]  /*01b0*/  DSETP.GEU.AND P0, PT, R8, R4, PT ;  /* 0x000000040800722a */ /* 0x004fcc0003f0e000 */
[----:B------:R-:W-:Y:S01]  /*01c0*/  SEL R12, R3, R12, !P0 ;  /* 0x0000000c030c7207 */ /* 0x000fe20004000000 */
[----:B0-----:R-:W-:Y:S01]  /*01d0*/  IMAD.IADD R3, R10, 0x1, R3 ;  /* 0x000000010a037824 */ /* 0x001fe200078e0203 */
[----:B------:R-:W-:Y:S02]  /*01e0*/  FSEL R4, R8, R4, !P0 ;  /* 0x0000000408047208 */ /* 0x000fe40004000000 */
[----:B------:R-:W-:Y:S02]  /*01f0*/  FSEL R5, R9, R5, !P0 ;  /* 0x0000000509057208 */ /* 0x000fe40004000000 */
[----:B------:R-:W-:Y:S02]  /*0200*/  ISETP.GE.U32.AND P1, PT, R3, R14, PT ;  /* 0x0000000e0300720c */ /* 0x000fe40003f26070 */
[----:B------:R-:W-:-:S11]  /*0210*/  SEL R13, R13, RZ, P0 ;  /* 0x000000ff0d0d7207 */ /* 0x000fd60000000000 */
[----:B------:R-:W-:Y:S05]  /*0220*/  @!P1 BRA `(.L_x_18) ;  /* 0xfffffffc00d09947 */ /* 0x000fea000383ffff */
.L_x_17:
[----:B------:R-:W-:Y:S05]  /*0230*/  BSYNC.RECONVERGENT B0 ;  /* 0x0000000000007941 */ /* 0x000fea0003800200 */
.L_x_16:
[----:B------:R-:W0:Y:S01]  /*0240*/  S2UR UR6, SR_CgaCtaId ;  /* 0x00000000000679c3 */ /* 0x000e220000008800 */
[----:B------:R-:W-:Y:S02]  /*0250*/  UMOV UR4, 0x400 ;  /* 0x0000040000047882 */ /* 0x000fe40000000000 */
[----:B------:R-:W-:Y:S02]  /*0260*/  UIADD3 UR5, UPT, UPT, UR4, 0x800, URZ ;  /* 0x0000080004057890 */ /* 0x000fe4000fffe0ff */
[----:B0-----:R-:W-:Y:S02]  /*0270*/  ULEA UR4, UR6, UR4, 0x18 ;  /* 0x0000000406047291 */ /* 0x001fe4000f8ec0ff */
[----:B------:R-:W-:-:S04]  /*0280*/  ULEA UR5, UR6, UR5, 0x18 ;  /* 0x0000000506057291 */ /* 0x000fc8000f8ec0ff */
[C---:B------:R-:W-:Y:S02]  /*0290*/  LEA R3, R2.reuse, UR4, 0x3 ;  /* 0x0000000402037c11 */ /* 0x040fe4000f8e18ff */
[----:B------:R-:W-:-:S03]  /*02a0*/  LEA R9, R2, UR5, 0x3 ;  /* 0x0000000502097c11 */ /* 0x000fc6000f8e18ff */
[----:B------:R-:W0:Y:S01]  /*02b0*/  LDCU UR4, c[0x0][0x360] ;  /* 0x00006c00ff0477ac */ /* 0x000e220008000800 */
[----:B------:R1:W-:Y:S02]  /*02c0*/  STS.64 [R3], R4 ;  /* 0x0000000403007388 */ /* 0x0003e40000000a00 */
[----:B-1----:R-:W-:Y:S01]  /*02d0*/  MOV R4, R12 ;  /* 0x0000000c00047202 */ /* 0x002fe20000000f00 */
[----:B------:R-:W-:Y:S01]  /*02e0*/  IMAD.MOV.U32 R5, RZ, RZ, R13 ;  /* 0x000000ffff057224 */ /* 0x000fe200078e000d */
[----:B0-----:R-:W-:-:S04]  /*02f0*/  UISETP.GE.U32.AND UP0, UPT, UR4, 0x2, UPT ;  /* 0x000000020400788c */ /* 0x001fc8000bf06070 */
[----:B------:R0:W-:Y:S01]  /*0300*/  STS.64 [R9], R4 ;  /* 0x0000000409007388 */ /* 0x0001e20000000a00 */
[----:B------:R-:W-:Y:S06]  /*0310*/  BAR.SYNC.DEFER_BLOCKING 0x0 ;  /* 0x0000000000007b1d */ /* 0x000fec0000010000 */
[----:B------:R-:W-:Y:S05]  /*0320*/  BRA.U !UP0, `(.L_x_19) ;  /* 0x0000000108487547 */ /* 0x000fea000b800000 */
[----:B------:R-:W-:-:S07]  /*0330*/  IMAD.U32 R8, RZ, RZ, UR4 ;  /* 0x00000004ff087e24 */ /* 0x000fce000f8e00ff */
.L_x_22:
[--C-:B------:R-:W-:Y:S01]  /*0340*/  IMAD.MOV.U32 R10, RZ, RZ, R8.reuse ;  /* 0x000000ffff0a7224 */ /* 0x100fe200078e0008 */
[----:B------:R-:W-:Y:S01]  /*0350*/  SHF.R.U32.HI R8, RZ, 0x1, R8 ;  /* 0x00000001ff087819 */ /* 0x000fe20000011608 */
[----:B------:R-:W-:Y:S03]  /*0360*/  BSSY.RECONVERGENT B0, `(.L_x_20) ;  /* 0x000000b000007945 */ /* 0x000fe60003800200 */
[----:B------:R-:W-:-:S13]  /*0370*/  ISETP.GE.U32.AND P0, PT, R2, R8, PT ;  /* 0x000000080200720c */ /* 0x000fda0003f06070 */
[----:B-1----:R-:W-:Y:S05]  /*0380*/  @P0 BRA `(.L_x_21) ;  /* 0x0000000000200947 */ /* 0x002fea0003800000 */
[----:B------:R-:W-:Y:S01]  /*0390*/  LEA R6, R8, R3, 0x3 ;  /* 0x0000000308067211 */ /* 0x000fe200078e18ff */
[----:B0-----:R-:W-:Y:S05]  /*03a0*/  LDS.64 R4, [R3] ;  /* 0x0000000003047984 */ /* 0x001fea0000000a00 */
[----:B------:R-:W0:Y:S02]  /*03b0*/  LDS.64 R6, [R6] ;  /* 0x0000000006067984 */ /* 0x000e240000000a00 */
[----:B0-----:R-:W-:-:S14]  /*03c0*/  DSETP.GEU.AND P0, PT, R6, R4, PT ;  /* 0x000000040600722a */ /* 0x001fdc0003f0e000 */
[----:B------:R-:W-:Y:S01]  /*03d0*/  @!P0 IMAD R4, R8, 0x8, R9 ;  /* 0x0000000808048824 */ /* 0x000fe200078e0209 */
[----:B------:R-:W-:Y:S05]  /*03e0*/  @!P0 STS.64 [R3], R6 ;  /* 0x0000000603008388 */ /* 0x000fea0000000a00 */
[----:B------:R-:W0:Y:S04]  /*03f0*/  @!P0 LDS.64 R4, [R4] ;  /* 0x0000000004048984 */ /* 0x000e280000000a00 */
[----:B0-----:R1:W-:Y:S02]  /*0400*/  @!P0 STS.64 [R9], R4 ;  /* 0x0000000409008388 */ /* 0x0013e40000000a00 */
.L_x_21:
[----:B------:R-:W-:Y:S05]  /*0410*/  BSYNC.RECONVERGENT B0 ;  /* 0x0000000000007941 */ /* 0x000fea0003800200 */
.L_x_20:
[----:B------:R-:W-:Y:S01]  /*0420*/  BAR.SYNC.DEFER_BLOCKING 0x0 ;  /* 0x0000000000007b1d */ /* 0x000fe20000010000 */
[----:B------:R-:W-:-:S13]  /*0430*/  ISETP.GT.U32.AND P0, PT, R10, 0x3, PT ;  /* 0x000000030a00780c */ /* 0x000fda0003f04070 */
[----:B------:R-:W-:Y:S05]  /*0440*/  @P0 BRA `(.L_x_22) ;  /* 0xfffffffc00bc0947 */ /* 0x000fea000383ffff */
.L_x_19:
[----:B------:R-:W-:-:S13]  /*0450*/  ISETP.NE.AND P0, PT, R2, RZ, PT ;  /* 0x000000ff0200720c */ /* 0x000fda0003f05270 */
[----:B------:R-:W-:Y:S05]  /*0460*/  @P0 EXIT ;  /* 0x000000000000094d */ /* 0x000fea0003800000 */
[----:B------:R-:W2:Y:S01]  /*0470*/  S2UR UR5, SR_CgaCtaId ;  /* 0x00000000000579c3 */ /* 0x000ea20000008800 */
[----:B------:R-:W-:-:S07]  /*0480*/  UMOV UR4, 0x400 ;  /* 0x0000040000047882 */ /* 0x000fce0000000000 */
[----:B------:R-:W3:Y:S08]  /*0490*/  LDC R7, c[0x0][0x398] ;  /* 0x0000e600ff077b82 */ /* 0x000ef00000000800 */
[----:B01----:R-:W0:Y:S01]  /*04a0*/  LDC.64 R4, c[0x0][0x388] ;  /* 0x0000e200ff047b82 */ /* 0x003e220000000a00 */
[----:B--2---:R-:W-:Y:S01]  /*04b0*/  ULEA UR4, UR5, UR4, 0x18 ;  /* 0x0000000405047291 */ /* 0x004fe2000f8ec0ff */
[----:B---3--:R-:W-:-:S08]  /*04c0*/  IMAD R7, R7, UR7, R0 ;  /* 0x0000000707077c24 */ /* 0x008fd0000f8e0200 */
[----:B------:R-:W1:Y:S01]  /*04d0*/  LDS.64 R2, [UR4+0x800] ;  /* 0x00080004ff027984 */ /* 0x000e620008000a00 */
[----:B0-----:R-:W-:-:S05]  /*04e0*/  IMAD.WIDE.U32 R4, R7, 0x8, R4 ;  /* 0x0000000807047825 */ /* 0x001fca00078e0004 */
[----:B-1----:R-:W-:Y:S01]  /*04f0*/  STG.E.64 desc[UR8][R4.64], R2 ;  /* 0x0000000204007986 */ /* 0x002fe2000c101b08 */
[----:B------:R-:W-:Y:S05]  /*0500*/  EXIT ;  /* 0x000000000000794d */ /* 0x000fea0003800000 */
.L_x_23:
        /* <DEDUP_REMOVED lines=15> */
.L_x_246:


//--------------------- .text.argmin_dim_f32      --------------------------
	.section	.text.argmin_dim_f32,"ax",@progbits
	.align	128
        .global         argmin_dim_f32
        .type           argmin_dim_f32,@function
        .size           argmin_dim_f32,(.L_x_247 - argmin_dim_f32)
        .other          argmin_dim_f32,@"STO_CUDA_ENTRY STV_DEFAULT"
argmin_dim_f32:
.text.argmin_dim_f32:
        /* <DEDUP_REMOVED lines=13> */
[----:B------:R-:W-:Y:S01]  /*00d0*/  IMAD.MOV.U32 R6, RZ, RZ, 0x7f800000 ;  /* 0x7f800000ff067424 */ /* 0x000fe200078e00ff */
[----:B0-----:R-:W-:-:S13]  /*00e0*/  ISETP.GE.U32.AND P0, PT, R9, R12, PT ;  /* 0x0000000c0900720c */ /* 0x001fda0003f06070 */
[----:B-1----:R-:W-:Y:S05]  /*00f0*/  @P0 BRA `(.L_x_25) ;  /* 0x0000000000400947 */ /* 0x002fea0003800000 */
[----:B------:R-:W0:Y:S01]  /*0100*/  LDC R8, c[0x0][0x360] ;  /* 0x0000d800ff087b82 */ /* 0x000e220000000800 */
[----:B------:R-:W-:Y:S01]  /*0110*/  IMAD.MOV.U32 R6, RZ, RZ, 0x7f800000 ;  /* 0x7f800000ff067424 */ /* 0x000fe200078e00ff */
[----:B------:R-:W-:Y:S01]  /*0120*/  CS2R R10, SRZ ;  /* 0x00000000000a7805 */ /* 0x000fe2000001ff00 */
[----:B------:R-:W-:-:S05]  /*0130*/  IMAD.MOV.U32 R7, RZ, RZ, R9 ;  /* 0x000000ffff077224 */ /* 0x000fca00078e0009 */
[----:B------:R-:W1:Y:S02]  /*0140*/  LDC.64 R4, c[0x0][0x380] ;  /* 0x0000e000ff047b82 */ /* 0x000e640000000a00 */
.L_x_26:
[----:B------:R-:W-:-:S04]  /*0150*/  IMAD R3, R12, UR7, R7 ;  /* 0x000000070c037c24 */ /* 0x000fc8000f8e0207 */
[----:B------:R-:W-:-:S04]  /*0160*/  IMAD R3, R3, UR4, R0 ;  /* 0x0000000403037c24 */ /* 0x000fc8000f8e0200 */
[----:B-1----:R-:W-:-:S06]  /*0170*/  IMAD.WIDE.U32 R2, R3, 0x4, R4 ;  /* 0x0000000403027825 */ /* 0x002fcc00078e0004 */
[----:B------:R-:W2:Y:S02]  /*0180*/  LDG.E R3, desc[UR8][R2.64] ;  /* 0x0000000802037981 */ /* 0x000ea4000c1e1900 */
[----:B--2---:R-:W-:-:S04]  /*0190*/  FSETP.GEU.AND P0, PT, R3, R6, PT ;  /* 0x000000060300720b */ /* 0x004fc80003f0e000 */
[----:B------:R-:W-:Y:S01]  /*01a0*/  SEL R10, R7, R10, !P0 ;  /* 0x0000000a070a7207 */ /* 0x000fe20004000000 */
[----:B0-----:R-:W-:Y:S01]  /*01b0*/  IMAD.IADD R7, R8, 0x1, R7 ;  /* 0x0000000108077824 */ /* 0x001fe200078e0207 */
[----:B------:R-:W-:Y:S02]  /*01c0*/  FSEL R6, R3, R6, !P0 ;  /* 0x0000000603067208 */ /* 0x000fe40004000000 */
[----:B------:R-:W-:Y:S02]  /*01d0*/  SEL R11, R11, RZ, P0 ;  /* 0x000000ff0b0b7207 */ /* 0x000fe40000000000 */
[----:B------:R-:W-:-:S13]  /*01e0*/  ISETP.GE.U32.AND P1, PT, R7, R12, PT ;  /* 0x0000000c0700720c */ /* 0x000fda0003f26070 */
[----:B------:R-:W-:Y:S05]  /*01f0*/  @!P1 BRA `(.L_x_26) ;  /* 0xfffffffc00d49947 */ /* 0x000fea000383ffff */
.L_x_25:
[----:B------:R-:W-:Y:S05]  /*0200*/  BSYNC.RECONVERGENT B0 ;  /* 0x0000000000007941 */ /* 0x000fea0003800200 */
.L_x_24:
[----:B------:R-:W0:Y:S01]  /*0210*/  S2UR UR6, SR_CgaCtaId ;  /* 0x00000000000679c3 */ /* 0x000e220000008800 */
[----:B------:R-:W-:Y:S01]  /*0220*/  UMOV UR4, 0x400 ;  /* 0x0000040000047882 */ /* 0x000fe20000000000 */
[----:B------:R-:W-:Y:S01]  /*0230*/  IMAD.MOV.U32 R2, RZ, RZ, R10 ;  /* 0x000000ffff027224 */ /* 0x000fe200078e000a */
[----:B------:R-:W-:Y:S01]  /*0240*/  UIADD3 UR5, UPT, UPT, UR4, 0x400, URZ ;  /* 0x0000040004057890 */ /* 0x000fe2000fffe0ff */
[----:B------:R-:W-:Y:S01]  /*0250*/  IMAD.MOV.U32 R3, RZ, RZ, R11 ;  /* 0x000000ffff037224 */ /* 0x000fe200078e000b */
        /* <DEDUP_REMOVED lines=11> */
.L_x_30:
[--C-:B------:R-:W-:Y:S01]  /*0310*/  IMAD.MOV.U32 R8, RZ, RZ, R4.reuse ;  /* 0x000000ffff087224 */ /* 0x100fe200078e0004 */
[----:B------:R-:W-:Y:S01]  /*0320*/  SHF.R.U32.HI R4, RZ, 0x1, R4 ;  /* 0x00000001ff047819 */ /* 0x000fe20000011604 */
[----:B------:R-:W-:Y:S03]  /*0330*/  BSSY.RECONVERGENT B0, `(.L_x_28) ;  /* 0x000000b000007945 */ /* 0x000fe60003800200 */
[----:B------:R-:W-:-:S13]  /*0340*/  ISETP.GE.U32.AND P0, PT, R9, R4, PT ;  /* 0x000000040900720c */ /* 0x000fda0003f06070 */
[----:B0-----:R-:W-:Y:S05]  /*0350*/  @P0 BRA `(.L_x_29) ;  /* 0x0000000000200947 */ /* 0x001fea0003800000 */
[----:B------:R-:W-:Y:S01]  /*0360*/  IMAD R6, R4, 0x4, R5 ;  /* 0x0000000404067824 */ /* 0x000fe200078e0205 */
[----:B------:R-:W-:Y:S05]  /*0370*/  LDS R2, [R5] ;  /* 0x0000000005027984 */ /* 0x000fea0000000800 */
[----:B------:R-:W0:Y:S02]  /*0380*/  LDS R6, [R6] ;  /* 0x0000000006067984 */ /* 0x000e240000000800 */
[----:B0-----:R-:W-:-:S13]  /*0390*/  FSETP.GEU.AND P0, PT, R6, R2, PT ;  /* 0x000000020600720b */ /* 0x001fda0003f0e000 */
[----:B------:R-:W-:Y:S01]  /*03a0*/  @!P0 IMAD R2, R4, 0x8, R7 ;  /* 0x0000000804028824 */ /* 0x000fe200078e0207 */
[----:B------:R-:W-:Y:S05]  /*03b0*/  @!P0 STS [R5], R6 ;  /* 0x0000000605008388 */ /* 0x000fea0000000800 */
[----:B------:R-:W0:Y:S04]  /*03c0*/  @!P0 LDS.64 R2, [R2] ;  /* 0x0000000002028984 */ /* 0x000e280000000a00 */
[----:B0-----:R0:W-:Y:S02]  /*03d0*/  @!P0 STS.64 [R7], R2 ;  /* 0x0000000207008388 */ /* 0x0011e40000000a00 */
.L_x_29:
[----:B------:R-:W-:Y:S05]  /*03e0*/  BSYNC.RECONVERGENT B0 ;  /* 0x0000000000007941 */ /* 0x000fea0003800200 */
.L_x_28:
[----:B------:R-:W-:Y:S01]  /*03f0*/  BAR.SYNC.DEFER_BLOCKING 0x0 ;  /* 0x0000000000007b1d */ /* 0x000fe20000010000 */
[----:B------:R-:W-:-:S13]  /*0400*/  ISETP.GT.U32.AND P0, PT, R8, 0x3, PT ;  /* 0x000000030800780c */ /* 0x000fda0003f04070 */
[----:B------:R-:W-:Y:S05]  /*0410*/  @P0 BRA `(.L_x_30) ;  /* 0xfffffffc00bc0947 */ /* 0x000fea000383ffff */
.L_x_27:
        /* <DEDUP_REMOVED lines=12> */
.L_x_31:
        /* <DEDUP_REMOVED lines=10> */
.L_x_247:


//--------------------- .text.argmax_dim_bf16     --------------------------
	.section	.text.argmax_dim_bf16,"ax",@progbits
	.align	128
        .global         argmax_dim_bf16
        .type           argmax_dim_bf16,@function
        .size           argmax_dim_bf16,(.L_x_248 - argmax_dim_bf16)
        .other          argmax_dim_bf16,@"STO_CUDA_ENTRY STV_DEFAULT"
argmax_dim_bf16:
.text.argmax_dim_bf16:
        /* <DEDUP_REMOVED lines=14> */
[----:B------:R-:W-:Y:S01]  /*00e0*/  IMAD.MOV.U32 R6, RZ, RZ, -0x800000 ;  /* 0xff800000ff067424 */ /* 0x000fe200078e00ff */
        /* <DEDUP_REMOVED lines=8> */
.L_x_34:
[----:B------:R-:W-:-:S04]  /*0170*/  IMAD R3, R12, UR7, R7 ;  /* 0x000000070c037c24 */ /* 0x000fc8000f8e0207 */
[----:B------:R-:W-:-:S04]  /*0180*/  IMAD R3, R3, UR4, R0 ;  /* 0x0000000403037c24 */ /* 0x000fc8000f8e0200 */
[----:B-1----:R-:W-:-:S06]  /*0190*/  IMAD.WIDE.U32 R2, R3, 0x2, R4 ;  /* 0x0000000203027825 */ /* 0x002fcc00078e0004 */
[----:B------:R-:W2:Y:S02]  /*01a0*/  LDG.E.U16 R2, desc[UR8][R2.64] ;  /* 0x0000000802027981 */ /* 0x000ea4000c1e1500 */
[----:B--2---:R-:W-:-:S04]  /*01b0*/  SHF.L.U32 R9, R2, 0x10, RZ ;  /* 0x0000001002097819 */ /* 0x004fc800000006ff */
[----:B------:R-:W-:-:S04]  /*01c0*/  FSETP.GT.AND P0, PT, R9, R6, PT ;  /* 0x000000060900720b */ /* 0x000fc80003f04000 */
[----:B------:R-:W-:Y:S01]  /*01d0*/  SEL R10, R7, R10, P0 ;  /* 0x0000000a070a7207 */ /* 0x000fe20000000000 */
[----:B0-----:R-:W-:Y:S01]  /*01e0*/  IMAD.IADD R7, R8, 0x1, R7 ;  /* 0x0000000108077824 */ /* 0x001fe200078e0207 */
[----:B------:R-:W-:Y:S02]  /*01f0*/  FSEL R6, R9, R6, P0 ;  /* 0x0000000609067208 */ /* 0x000fe40000000000 */
[----:B------:R-:W-:Y:S02]  /*0200*/  SEL R13, R13, RZ, !P0 ;  /* 0x000000ff0d0d7207 */ /* 0x000fe40004000000 */
[----:B------:R-:W-:-:S13]  /*0210*/  ISETP.GE.U32.AND P1, PT, R7, R12, PT ;  /* 0x0000000c0700720c */ /* 0x000fda0003f26070 */
[----:B------:R-:W-:Y:S05]  /*0220*/  @!P1 BRA `(.L_x_34) ;  /* 0xfffffffc00d09947 */ /* 0x000fea000383ffff */
.L_x_33:
[----:B------:R-:W-:Y:S05]  /*0230*/  BSYNC.RECONVERGENT B0 ;  /* 0x0000000000007941 */ /* 0x000fea0003800200 */
.L_x_32:
        /* <DEDUP_REMOVED lines=16> */
.L_x_38:
        /* <DEDUP_REMOVED lines=8> */
[----:B0-----:R-:W-:-:S13]  /*03c0*/  FSETP.GT.AND P0, PT, R6, R2, PT ;  /* 0x000000020600720b */ /* 0x001fda0003f04000 */
[----:B------:R-:W-:Y:S01]  /*03d0*/  @P0 IMAD R2, R4, 0x8, R7 ;  /* 0x0000000804020824 */ /* 0x000fe200078e0207 */
[----:B------:R-:W-:Y:S05]  /*03e0*/  @P0 STS [R5], R6 ;  /* 0x0000000605000388 */ /* 0x000fea0000000800 */
[----:B------:R-:W0:Y:S04]  /*03f0*/  @P0 LDS.64 R2, [R2] ;  /* 0x0000000002020984 */ /* 0x000e280000000a00 */
[----:B0-----:R0:W-:Y:S02]  /*0400*/  @P0 STS.64 [R7], R2 ;  /* 0x0000000207000388 */ /* 0x0011e40000000a00 */
.L_x_37:
[----:B------:R-:W-:Y:S05]  /*0410*/  BSYNC.RECONVERGENT B0 ;  /* 0x0000000000007941 */ /* 0x000fea0003800200 */
.L_x_36:
[----:B------:R-:W-:Y:S01]  /*0420*/  BAR.SYNC.DEFER_BLOCKING 0x0 ;  /* 0x0000000000007b1d */ /* 0x000fe20000010000 */
[----:B------:R-:W-:-:S13]  /*0430*/  ISETP.GT.U32.AND P0, PT, R8, 0x3, PT ;  /* 0x000000030800780c */ /* 0x000fda0003f04070 */
[----:B------:R-:W-:Y:S05]  /*0440*/  @P0 BRA `(.L_x_38) ;  /* 0xfffffffc00bc0947 */ /* 0x000fea000383ffff */
.L_x_35:
        /* <DEDUP_REMOVED lines=12> */
.L_x_39:
        /* <DEDUP_REMOVED lines=15> */
.L_x_248:


//--------------------- .text.argmax_dim_f16      --------------------------
	.section	.text.argmax_dim_f16,"ax",@progbits
	.align	128
        .global         argmax_dim_f16
        .type           argmax_dim_f16,@function
        .size           argmax_dim_f16,(.L_x_249 - argmax_dim_f16)
        .other          argmax_dim_f16,@"STO_CUDA_ENTRY STV_DEFAULT"
argmax_dim_f16:
.text.argmax_dim_f16:
        /* <DEDUP_REMOVED lines=23> */
.L_x_42:
[----:B------:R-:W-:-:S04]  /*0170*/  IMAD R3, R12, UR7, R7 ;  /* 0x000000070c037c24 */ /* 0x000fc8000f8e0207 */
[----:B------:R-:W-:-:S04]  /*0180*/  IMAD R3, R3, UR4, R0 ;  /* 0x0000000403037c24 */ /* 0x000fc8000f8e0200 */
[----:B-1----:R-:W-:-:S06]  /*0190*/  IMAD.WIDE.U32 R2, R3, 0x2, R4 ;  /* 0x0000000203027825 */ /* 0x002fcc00078e0004 */
[----:B------:R-:W2:Y:S02]  /*01a0*/  LDG.E.U16 R2, desc[UR8][R2.64] ;  /* 0x0000000802027981 */ /* 0x000ea4000c1e1500 */
[----:B--2---:R-:W-:-:S05]  /*01b0*/  HADD2.F32 R9, -RZ, R2.H0_H0 ;  /* 0x20000002ff097230 */ /* 0x004fca0000004100 */
[----:B------:R-:W-:-:S04]  /*01c0*/  FSETP.GT.AND P0, PT, R9, R6, PT ;  /* 0x000000060900720b */ /* 0x000fc80003f04000 */
[----:B------:R-:W-:Y:S01]  /*01d0*/  SEL R10, R7, R10, P0 ;  /* 0x0000000a070a7207 */ /* 0x000fe20000000000 */
[----:B0-----:R-:W-:Y:S01]  /*01e0*/  IMAD.IADD R7, R8, 0x1, R7 ;  /* 0x0000000108077824 */ /* 0x001fe200078e0207 */
[----:B------:R-:W-:Y:S02]  /*01f0*/  FSEL R6, R9, R6, P0 ;  /* 0x0000000609067208 */ /* 0x000fe40000000000 */
[----:B------:R-:W-:Y:S02]  /*0200*/  SEL R13, R13, RZ, !P0 ;  /* 0x000000ff0d0d7207 */ /* 0x000fe40004000000 */
[----:B------:R-:W-:-:S13]  /*0210*/  ISETP.GE.U32.AND P1, PT, R7, R12, PT ;  /* 0x0000000c0700720c */ /* 0x000fda0003f26070 */
[----:B------:R-:W-:Y:S05]  /*0220*/  @!P1 BRA `(.L_x_42) ;  /* 0xfffffffc00d09947 */ /* 0x000fea000383ffff */
.L_x_41:
[----:B------:R-:W-:Y:S05]  /*0230*/  BSYNC.RECONVERGENT B0 ;  /* 0x0000000000007941 */ /* 0x000fea0003800200 */
.L_x_40:
        /* <DEDUP_REMOVED lines=16> */
.L_x_46:
        /* <DEDUP_REMOVED lines=13> */
.L_x_45:
[----:B------:R-:W-:Y:S05]  /*0410*/  BSYNC.RECONVERGENT B0 ;  /* 0x0000000000007941 */ /* 0x000fea0003800200 */
.L_x_44:
[----:B------:R-:W-:Y:S01]  /*0420*/  BAR.SYNC.DEFER_BLOCKING 0x0 ;  /* 0x0000000000007b1d */ /* 0x000fe20000010000 */
[----:B------:R-:W-:-:S13]  /*0430*/  ISETP.GT.U32.AND P0, PT, R8, 0x3, PT ;  /* 0x000000030800780c */ /* 0x000fda0003f04070 */
[----:B------:R-:W-:Y:S05]  /*0440*/  @P0 BRA `(.L_x_46) ;  /* 0xfffffffc00bc0947 */ /* 0x000fea000383ffff */
.L_x_43:
        /* <DEDUP_REMOVED lines=12> */
.L_x_47:
        /* <DEDUP_REMOVED lines=15> */
.L_x_249:


//--------------------- .text.argmax_dim_f64      --------------------------
	.section	.text.argmax_dim_f64,"ax",@progbits
	.align	128
        .global         argmax_dim_f64
        .type           argmax_dim_f64,@function
        .size           argmax_dim_f64,(.L_x_250 - argmax_dim_f64)
        .other          argmax_dim_f64,@"STO_CUDA_ENTRY STV_DEFAULT"
argmax_dim_f64:
.text.argmax_dim_f64:
        /* <DEDUP_REMOVED lines=14> */
[----:B------:R-:W-:Y:S01]  /*00e0*/  IMAD.MOV.U32 R5, RZ, RZ, -0x100000 ;  /* 0xfff00000ff057424 */ /* 0x000fe200078e00ff */
[----:B0-----:R-:W-:-:S13]  /*00f0*/  ISETP.GE.U32.AND P0, PT, R2, R14, PT ;  /* 0x0000000e0200720c */ /* 0x001fda0003f06070 */
[----:B-1----:R-:W-:Y:S05]  /*0100*/  @P0 BRA `(.L_x_49) ;  /* 0x0000000000480947 */ /* 0x002fea0003800000 */
[----:B------:R-:W0:Y:S01]  /*0110*/  LDC R10, c[0x0][0x360] ;  /* 0x0000d800ff0a7b82 */ /* 0x000e220000000800 */
[----:B------:R-:W-:Y:S01]  /*0120*/  CS2R R12, SRZ ;  /* 0x00000000000c7805 */ /* 0x000fe2000001ff00 */
[----:B------:R-:W-:Y:S02]  /*0130*/  IMAD.MOV.U32 R3, RZ, RZ, R2 ;  /* 0x000000ffff037224 */ /* 0x000fe400078e0002 */
[----:B------:R-:W-:Y:S02]  /*0140*/  IMAD.MOV.U32 R4, RZ, RZ, 0x0 ;  /* 0x00000000ff047424 */ /* 0x000fe400078e00ff */
[----:B------:R-:W-:Y:S02]  /*0150*/  IMAD.MOV.U32 R5, RZ, RZ, -0x100000 ;  /* 0xfff00000ff057424 */ /* 0x000fe400078e00ff */
[----:B------:R-:W1:Y:S05]  /*0160*/  LDC.64 R6, c[0x0][0x380] ;  /* 0x0000e000ff067b82 */ /* 0x000e6a0000000a00 */
.L_x_50:
[----:B------:R-:W-:-:S04]  /*0170*/  IMAD R9, R14, UR7, R3 ;  /* 0x000000070e097c24 */ /* 0x000fc8000f8e0203 */
[----:B------:R-:W-:-:S04]  /*0180*/  IMAD R9, R9, UR4, R0 ;  /* 0x0000000409097c24 */ /* 0x000fc8000f8e0200 */
[----:B-1----:R-:W-:-:S06]  /*0190*/  IMAD.WIDE.U32 R8, R9, 0x8, R6 ;  /* 0x0000000809087825 */ /* 0x002fcc00078e0006 */
[----:B------:R-:W2:Y:S02]  /*01a0*/  LDG.E.64 R8, desc[UR8][R8.64] ;  /* 0x0000000808087981 */ /* 0x000ea4000c1e1b00 */
[----:B--2---:R-:W-:-:S06]  /*01b0*/  DSETP.GT.AND P0, PT, R8, R4, PT ;  /* 0x000000040800722a */ /* 0x004fcc0003f04000 */
[----:B------:R-:W-:Y:S01]  /*01c0*/  SEL R12, R3, R12, P0 ;  /* 0x0000000c030c7207 */ /* 0x000fe20000000000 */
[----:B0-----:R-:W-:Y:S01]  /*01d0*/  IMAD.IADD R3, R10, 0x1, R3 ;  /* 0x000000010a037824 */ /* 0x001fe200078e0203 */
[----:B------:R-:W-:Y:S02]  /*01e0*/  FSEL R4, R8, R4, P0 ;  /* 0x0000000408047208 */ /* 0x000fe40000000000 */
[----:B------:R-:W-:Y:S02]  /*01f0*/  FSEL R5, R9, R5, P0 ;  /* 0x0000000509057208 */ /* 0x000fe40000000000 */
[----:B------:R-:W-:Y:S02]  /*0200*/  ISETP.GE.U32.AND P1, PT, R3, R14, PT ;  /* 0x0000000e0300720c */ /* 0x000fe40003f26070 */
[----:B------:R-:W-:-:S11]  /*0210*/  SEL R13, R13, RZ, !P0 ;  /* 0x000000ff0d0d7207 */ /* 0x000fd60004000000 */
[----:B------:R-:W-:Y:S05]  /*0220*/  @!P1 BRA `(.L_x_50) ;  /* 0xfffffffc00d09947 */ /* 0x000fea000383ffff */
.L_x_49:
[----:B------:R-:W-:Y:S05]  /*0230*/  BSYNC.RECONVERGENT B0 ;  /* 0x0000000000007941 */ /* 0x000fea0003800200 */
.L_x_48:
        /* <DEDUP_REMOVED lines=16> */
.L_x_54:
        /* <DEDUP_REMOVED lines=8> */
[----:B0-----:R-:W-:-:S14]  /*03c0*/  DSETP.GT.AND P0, PT, R6, R4, PT ;  /* 0x000000040600722a */ /* 0x001fdc0003f04000 */
[----:B------:R-:W-:Y:S01]  /*03d0*/  @P0 IMAD R4, R8, 0x8, R9 ;  /* 0x0000000808040824 */ /* 0x000fe200078e0209 */
[----:B------:R-:W-:Y:S05]  /*03e0*/  @P0 STS.64 [R3], R6 ;  /* 0x0000000603000388 */ /* 0x000fea0000000a00 */
[----:B------:R-:W0:Y:S04]  /*03f0*/  @P0 LDS.64 R4, [R4] ;  /* 0x0000000004040984 */ /* 0x000e280000000a00 */
[----:B0-----:R1:W-:Y:S02]  /*0400*/  @P0 STS.64 [R9], R4 ;  /* 0x0000000409000388 */ /* 0x0013e40000000a00 */
.L_x_53:
[----:B------:R-:W-:Y:S05]  /*0410*/  BSYNC.RECONVERGENT B0 ;  /* 0x0000000000007941 */ /* 0x000fea0003800200 */
.L_x_52:
[----:B------:R-:W-:Y:S01]  /*0420*/  BAR.SYNC.DEFER_BLOCKING 0x0 ;  /* 0x0000000000007b1d */ /* 0x000fe20000010000 */
[----:B------:R-:W-:-:S13]  /*0430*/  ISETP.GT.U32.AND P0, PT, R10, 0x3, PT ;  /* 0x000000030a00780c */ /* 0x000fda0003f04070 */
[----:B------:R-:W-:Y:S05]  /*0440*/  @P0 BRA `(.L_x_54) ;  /* 0xfffffffc00bc0947 */ /* 0x000fea000383ffff */
.L_x_51:
        /* <DEDUP_REMOVED lines=12> */
.L_x_55:
        /* <DEDUP_REMOVED lines=15> */
.L_x_250:


//--------------------- .text.argmax_dim_f32      --------------------------
	.section	.text.argmax_dim_f32,"ax",@progbits
	.align	128
        .global         argmax_dim_f32
        .type           argmax_dim_f32,@function
        .size           argmax_dim_f32,(.L_x_251 - argmax_dim_f32)
        .other          argmax_dim_f32,@"STO_CUDA_ENTRY STV_DEFAULT"
argmax_dim_f32:
.text.argmax_dim_f32:
        /* <DEDUP_REMOVED lines=13> */
[----:B------:R-:W-:Y:S01]  /*00d0*/  IMAD.MOV.U32 R6, RZ, RZ, -0x800000 ;  /* 0xff800000ff067424 */ /* 0x000fe200078e00ff */
[----:B0-----:R-:W-:-:S13]  /*00e0*/  ISETP.GE.U32.AND P0, PT, R9, R12, PT ;  /* 0x0000000c0900720c */ /* 0x001fda0003f06070 */
[----:B-1----:R-:W-:Y:S05]  /*00f0*/  @P0 BRA `(.L_x_57) ;  /* 0x0000000000400947 */ /* 0x002fea0003800000 */
[----:B------:R-:W0:Y:S01]  /*0100*/  LDC R8, c[0x0][0x360] ;  /* 0x0000d800ff087b82 */ /* 0x000e220000000800 */
[----:B------:R-:W-:Y:S01]  /*0110*/  IMAD.MOV.U32 R6, RZ, RZ, -0x800000 ;  /* 0xff800000ff067424 */ /* 0x000fe200078e00ff */
[----:B------:R-:W-:Y:S01]  /*0120*/  CS2R R10, SRZ ;  /* 0x00000000000a7805 */ /* 0x000fe2000001ff00 */
[----:B------:R-:W-:-:S05]  /*0130*/  IMAD.MOV.U32 R7, RZ, RZ, R9 ;  /* 0x000000ffff077224 */ /* 0x000fca00078e0009 */
[----:B------:R-:W1:Y:S02]  /*0140*/  LDC.64 R4, c[0x0][0x380] ;  /* 0x0000e000ff047b82 */ /* 0x000e640000000a00 */
.L_x_58:
[----:B------:R-:W-:-:S04]  /*0150*/  IMAD R3, R12, UR7, R7 ;  /* 0x000000070c037c24 */ /* 0x000fc8000f8e0207 */
[----:B------:R-:W-:-:S04]  /*0160*/  IMAD R3, R3, UR4, R0 ;  /* 0x0000000403037c24 */ /* 0x000fc8000f8e0200 */
[----:B-1----:R-:W-:-:S06]  /*0170*/  IMAD.WIDE.U32 R2, R3, 0x4, R4 ;  /* 0x0000000403027825 */ /* 0x002fcc00078e0004 */
[----:B------:R-:W2:Y:S02]  /*0180*/  LDG.E R3, desc[UR8][R2.64] ;  /* 0x0000000802037981 */ /* 0x000ea4000c1e1900 */
[----:B--2---:R-:W-:-:S04]  /*0190*/  FSETP.GT.AND P0, PT, R3, R6, PT ;  /* 0x000000060300720b */ /* 0x004fc80003f04000 */
[----:B------:R-:W-:Y:S01]  /*01a0*/  SEL R10, R7, R10, P0 ;  /* 0x0000000a070a7207 */ /* 0x000fe20000000000 */
[----:B0-----:R-:W-:Y:S01]  /*01b0*/  IMAD.IADD R7, R8, 0x1, R7 ;  /* 0x0000000108077824 */ /* 0x001fe200078e0207 */
[----:B------:R-:W-:Y:S02]  /*01c0*/  FSEL R6, R3, R6, P0 ;  /* 0x0000000603067208 */ /* 0x000fe40000000000 */
[----:B------:R-:W-:Y:S02]  /*01d0*/  SEL R11, R11, RZ, !P0 ;  /* 0x000000ff0b0b7207 */ /* 0x000fe40004000000 */
[----:B------:R-:W-:-:S13]  /*01e0*/  ISETP.GE.U32.AND P1, PT, R7, R12, PT ;  /* 0x0000000c0700720c */ /* 0x000fda0003f26070 */
[----:B------:R-:W-:Y:S05]  /*01f0*/  @!P1 BRA `(.L_x_58) ;  /* 0xfffffffc00d49947 */ /* 0x000fea000383ffff */
.L_x_57:
[----:B------:R-:W-:Y:S05]  /*0200*/  BSYNC.RECONVERGENT B0 ;  /* 0x0000000000007941 */ /* 0x000fea0003800200 */
.L_x_56:
        /* <DEDUP_REMOVED lines=16> */
.L_x_62:
        /* <DEDUP_REMOVED lines=8> */
[----:B0-----:R-:W-:-:S13]  /*0390*/  FSETP.GT.AND P0, PT, R6, R2, PT ;  /* 0x000000020600720b */ /* 0x001fda0003f04000 */
[----:B------:R-:W-:Y:S01]  /*03a0*/  @P0 IMAD R2, R4, 0x8, R7 ;  /* 0x0000000804020824 */ /* 0x000fe200078e0207 */
[----:B------:R-:W-:Y:S05]  /*03b0*/  @P0 STS [R5], R6 ;  /* 0x0000000605000388 */ /* 0x000fea0000000800 */
[----:B------:R-:W0:Y:S04]  /*03c0*/  @P0 LDS.64 R2, [R2] ;  /* 0x0000000002020984 */ /* 0x000e280000000a00 */
[----:B0-----:R0:W-:Y:S02]  /*03d0*/  @P0 STS.64 [R7], R2 ;  /* 0x0000000207000388 */ /* 0x0011e40000000a00 */
.L_x_61:
[----:B------:R-:W-:Y:S05]  /*03e0*/  BSYNC.RECONVERGENT B0 ;  /* 0x0000000000007941 */ /* 0x000fea0003800200 */
.L_x_60:
[----:B------:R-:W-:Y:S01]  /*03f0*/  BAR.SYNC.DEFER_BLOCKING 0x0 ;  /* 0x0000000000007b1d */ /* 0x000fe20000010000 */
[----:B------:R-:W-:-:S13]  /*0400*/  ISETP.GT.U32.AND P0, PT, R8, 0x3, PT ;  /* 0x000000030800780c */ /* 0x000fda0003f04070 */
[----:B------:R-:W-:Y:S05]  /*0410*/  @P0 BRA `(.L_x_62) ;  /* 0xfffffffc00bc0947 */ /* 0x000fea000383ffff */
.L_x_59:
        /* <DEDUP_REMOVED lines=12> */
.L_x_63:
        /* <DEDUP_REMOVED lines=10> */
.L_x_251:


//--------------------- .text.reduce_min_dim_bf16_fp32acc --------------------------
	.section	.text.reduce_min_dim_bf16_fp32acc,"ax",@progbits
	.align	128
        .global         reduce_min_dim_bf16_fp32acc
        .type           reduce_min_dim_bf16_fp32acc,@function
        .size           reduce_min_dim_bf16_fp32acc,(.L_x_252 - reduce_min_dim_bf16_fp32acc)
        .other          reduce_min_dim_bf16_fp32acc,@"STO_CUDA_ENTRY STV_DEFAULT"
reduce_min_dim_bf16_fp32acc:
.text.reduce_min_dim_bf16_fp32acc:
        /* <DEDUP_REMOVED lines=12> */
[----:B------:R-:W-:Y:S01]  /*00c0*/  IMAD.MOV.U32 R0, RZ, RZ, 0x7f800000 ;  /* 0x7f800000ff007424 */ /* 0x000fe200078e00ff */
[----:B0-----:R-:W-:-:S13]  /*00d0*/  ISETP.GE.U32.AND P0, PT, R8, R13, PT ;  /* 0x0000000d0800720c */ /* 0x001fda0003f06070 */
[----:B-1----:R-:W-:Y:S05]  /*00e0*/  @P0 BRA `(.L_x_65) ;  /* 0x0000000000340947 */ /* 0x002fea0003800000 */
[----:B------:R-:W0:Y:S01]  /*00f0*/  LDC R11, c[0x0][0x360] ;  /* 0x0000d800ff0b7b82 */ /* 0x000e220000000800 */
[----:B------:R-:W-:Y:S02]  /*0100*/  IMAD.MOV.U32 R0, RZ, RZ, 0x7f800000 ;  /* 0x7f800000ff007424 */ /* 0x000fe400078e00ff */
[----:B------:R-:W-:-:S05]  /*0110*/  IMAD.MOV.U32 R6, RZ, RZ, R8 ;  /* 0x000000ffff067224 */ /* 0x000fca00078e0008 */
[----:B------:R-:W1:Y:S02]  /*0120*/  LDC.64 R4, c[0x0][0x380] ;  /* 0x0000e000ff047b82 */ /* 0x000e640000000a00 */
.L_x_66:
[----:B------:R-:W-:-:S04]  /*0130*/  IMAD R2, R13, UR6, R6 ;  /* 0x000000060d027c24 */ /* 0x000fc8000f8e0206 */
[----:B------:R-:W-:-:S04]  /*0140*/  IMAD R3, R2, UR4, R9 ;  /* 0x0000000402037c24 */ /* 0x000fc8000f8e0209 */
[----:B-1----:R-:W-:-:S06]  /*0150*/  IMAD.WIDE.U32 R2, R3, 0x2, R4 ;  /* 0x0000000203027825 */ /* 0x002fcc00078e0004 */
[----:B------:R-:W2:Y:S01]  /*0160*/  LDG.E.U16 R2, desc[UR8][R2.64] ;  /* 0x0000000802027981 */ /* 0x000ea2000c1e1500 */
[----:B0-----:R-:W-:-:S05]  /*0170*/  IMAD.IADD R6, R11, 0x1, R6 ;  /* 0x000000010b067824 */ /* 0x001fca00078e0206 */
[----:B------:R-:W-:Y:S02]  /*0180*/  ISETP.GE.U32.AND P0, PT, R6, R13, PT ;  /* 0x0000000d0600720c */ /* 0x000fe40003f06070 */
[----:B--2---:R-:W-:-:S04]  /*0190*/  SHF.L.U32 R7, R2, 0x10, RZ ;  /* 0x0000001002077819 */ /* 0x004fc800000006ff */
[----:B------:R-:W-:-:S07]  /*01a0*/  FMNMX R0, R7, R0, PT ;  /* 0x0000000007007209 */ /* 0x000fce0003800000 */
[----:B------:R-:W-:Y:S05]  /*01b0*/  @!P0 BRA `(.L_x_66) ;  /* 0xfffffffc00dc8947 */ /* 0x000fea000383ffff */
.L_x_65:
[----:B------:R-:W-:Y:S05]  /*01c0*/  BSYNC.RECONVERGENT B0 ;  /* 0x0000000000007941 */ /* 0x000fea0003800200 */
.L_x_64:
[----:B------:R-:W0:Y:S01]  /*01d0*/  S2UR UR5, SR_CgaCtaId ;  /* 0x00000000000579c3 */ /* 0x000e220000008800 */
[----:B------:R-:W-:Y:S01]  /*01e0*/  UMOV UR4, 0x400 ;  /* 0x0000040000047882 */ /* 0x000fe20000000000 */
[----:B------:R-:W1:Y:S01]  /*01f0*/  LDCU UR7, c[0x0][0x360] ;  /* 0x00006c00ff0777ac */ /* 0x000e620008000800 */
[----:B------:R-:W-:Y:S01]  /*0200*/  ISETP.NE.AND P0, PT, R8, RZ, PT ;  /* 0x000000ff0800720c */ /* 0x000fe20003f05270 */
[----:B-1----:R-:W-:Y:S02]  /*0210*/  UISETP.GE.U32.AND UP0, UPT, UR7, 0x2, UPT ;  /* 0x000000020700788c */ /* 0x002fe4000bf06070 */
[----:B0-----:R-:W-:-:S06]  /*0220*/  ULEA UR4, UR5, UR4, 0x18 ;  /* 0x0000000405047291 */ /* 0x001fcc000f8ec0ff */
[----:B------:R-:W-:-:S05]  /*0230*/  LEA R3, R8, UR4, 0x2 ;  /* 0x0000000408037c11 */ /* 0x000fca000f8e10ff */
[----:B------:R0:W-:Y:S01]  /*0240*/  STS [R3], R0 ;  /* 0x0000000003007388 */ /* 0x0001e20000000800 */
[----:B------:R-:W-:Y:S06]  /*0250*/  BAR.SYNC.DEFER_BLOCKING 0x0 ;  /* 0x0000000000007b1d */ /* 0x000fec0000010000 */
[----:B------:R-:W-:Y:S05]  /*0260*/  BRA.U !UP0, `(.L_x_67) ;  /* 0x0000000108307547 */ /* 0x000fea000b800000 */
[----:B0-----:R-:W-:-:S07]  /*0270*/  IMAD.U32 R0, RZ, RZ, UR7 ;  /* 0x00000007ff007e24 */ /* 0x001fce000f8e00ff */
.L_x_68:
[----:B------:R-:W-:-:S04]  /*0280*/  SHF.R.U32.HI R6, RZ, 0x1, R0 ;  /* 0x00000001ff067819 */ /* 0x000fc80000011600 */
[----:B------:R-:W-:-:S13]  /*0290*/  ISETP.GE.U32.AND P1, PT, R8, R6, PT ;  /* 0x000000060800720c */ /* 0x000fda0003f26070 */
[----:B------:R-:W-:Y:S01]  /*02a0*/  @!P1 IMAD R4, R6, 0x4, R3 ;  /* 0x0000000406049824 */ /* 0x000fe200078e0203 */
[----:B------:R-:W-:Y:S04]  /*02b0*/  @!P1 LDS R2, [R3] ;  /* 0x0000000003029984 */ /* 0x000fe80000000800 */
[----:B------:R-:W0:Y:S02]  /*02c0*/  @!P1 LDS R5, [R4] ;  /* 0x0000000004059984 */ /* 0x000e240000000800 */
[----:B0-----:R-:W-:-:S05]  /*02d0*/  @!P1 FMNMX R2, R2, R5, PT ;  /* 0x0000000502029209 */ /* 0x001fca0003800000 */
[----:B------:R1:W-:Y:S01]  /*02e0*/  @!P1 STS [R3], R2 ;  /* 0x0000000203009388 */ /* 0x0003e20000000800 */
[----:B------:R-:W-:Y:S01]  /*02f0*/  BAR.SYNC.DEFER_BLOCKING 0x0 ;  /* 0x0000000000007b1d */ /* 0x000fe20000010000 */
[----:B------:R-:W-:Y:S02]  /*0300*/  ISETP.GT.U32.AND P1, PT, R0, 0x3, PT ;  /* 0x000000030000780c */ /* 0x000fe40003f24070 */
[----:B------:R-:W-:-:S11]  /*0310*/  MOV R0, R6 ;  /* 0x0000000600007202 */ /* 0x000fd60000000f00 */
[----:B-1----:R-:W-:Y:S05]  /*0320*/  @P1 BRA `(.L_x_68) ;  /* 0xfffffffc00d41947 */ /* 0x002fea000383ffff */
.L_x_67:
[----:B------:R-:W-:Y:S05]  /*0330*/  @P0 EXIT ;  /* 0x000000000000094d */ /* 0x000fea0003800000 */
[----:B------:R-:W1:Y:S01]  /*0340*/  S2UR UR5, SR_CgaCtaId ;  /* 0x00000000000579c3 */ /* 0x000e620000008800 */
[----:B------:R-:W-:-:S07]  /*0350*/  UMOV UR4, 0x400 ;  /* 0x0000040000047882 */ /* 0x000fce0000000000 */
[----:B------:R-:W2:Y:S08]  /*0360*/  LDC R4, c[0x0][0x398] ;  /* 0x0000e600ff047b82 */ /* 0x000eb00000000800 */
[----:B0-----:R-:W0:Y:S01]  /*0370*/  LDC.64 R2, c[0x0][0x388] ;  /* 0x0000e200ff027b82 */ /* 0x001e220000000a00 */
[----:B-1----:R-:W-:Y:S01]  /*0380*/  ULEA UR4, UR5, UR4, 0x18 ;  /* 0x0000000405047291 */ /* 0x002fe2000f8ec0ff */
[----:B--2---:R-:W-:-:S08]  /*0390*/  IMAD R5, R4, UR6, R9 ;  /* 0x0000000604057c24 */ /* 0x004fd0000f8e0209 */
[----:B------:R-:W1:Y:S01]  /*03a0*/  LDS R0, [UR4] ;  /* 0x00000004ff007984 */ /* 0x000e620008000800 */
[----:B0-----:R-:W-:Y:S01]  /*03b0*/  IMAD.WIDE.U32 R2, R5, 0x2, R2 ;  /* 0x0000000205027825 */ /* 0x001fe200078e0002 */
[----:B-1----:R-:W-:-:S05]  /*03c0*/  F2FP.BF16.F32.PACK_AB R0, RZ, R0 ;  /* 0x00000000ff00723e */ /* 0x002fca00000010ff */
[----:B------:R-:W-:Y:S01]  /*03d0*/  STG.E.U16 desc[UR8][R2.64], R0 ;  /* 0x0000000002007986 */ /* 0x000fe2000c101508 */
[----:B------:R-:W-:Y:S05]  /*03e0*/  EXIT ;  /* 0x000000000000794d */ /* 0x000fea0003800000 */
.L_x_69:
        /* <DEDUP_REMOVED lines=9> */
.L_x_252:


//--------------------- .text.reduce_max_dim_bf16_fp32acc --------------------------
	.section	.text.reduce_max_dim_bf16_fp32acc,"ax",@progbits
	.align	128
        .global         reduce_max_dim_bf16_fp32acc
        .type           reduce_max_dim_bf16_fp32acc,@function
        .size           reduce_max_dim_bf16_fp32acc,(.L_x_253 - reduce_max_dim_bf16_fp32acc)
        .other          reduce_max_dim_bf16_fp32acc,@"STO_CUDA_ENTRY STV_DEFAULT"
reduce_max_dim_bf16_fp32acc:
.text.reduce_max_dim_bf16_fp32acc:
        /* <DEDUP_REMOVED lines=12> */
[----:B------:R-:W-:Y:S01]  /*00c0*/  IMAD.MOV.U32 R0, RZ, RZ, -0x800000 ;  /* 0xff800000ff007424 */ /* 0x000fe200078e00ff */
[----:B0-----:R-:W-:-:S13]  /*00d0*/  ISETP.GE.U32.AND P0, PT, R8, R13, PT ;  /* 0x0000000d0800720c */ /* 0x001fda0003f06070 */
[----:B-1----:R-:W-:Y:S05]  /*00e0*/  @P0 BRA `(.L_x_71) ;  /* 0x0000000000340947 */ /* 0x002fea0003800000 */
[----:B------:R-:W0:Y:S01]  /*00f0*/  LDC R11, c[0x0][0x360] ;  /* 0x0000d800ff0b7b82 */ /* 0x000e220000000800 */
[----:B------:R-:W-:Y:S02]  /*0100*/  IMAD.MOV.U32 R0, RZ, RZ, -0x800000 ;  /* 0xff800000ff007424 */ /* 0x000fe400078e00ff */
[----:B------:R-:W-:-:S05]  /*0110*/  IMAD.MOV.U32 R6, RZ, RZ, R8 ;  /* 0x000000ffff067224 */ /* 0x000fca00078e0008 */
[----:B------:R-:W1:Y:S02]  /*0120*/  LDC.64 R4, c[0x0][0x380] ;  /* 0x0000e000ff047b82 */ /* 0x000e640000000a00 */
.L_x_72:
[----:B------:R-:W-:-:S04]  /*0130*/  IMAD R2, R13, UR6, R6 ;  /* 0x000000060d027c24 */ /* 0x000fc8000f8e0206 */
[----:B------:R-:W-:-:S04]  /*0140*/  IMAD R3, R2, UR4, R9 ;  /* 0x0000000402037c24 */ /* 0x000fc8000f8e0209 */
[----:B-1----:R-:W-:-:S06]  /*0150*/  IMAD.WIDE.U32 R2, R3, 0x2, R4 ;  /* 0x0000000203027825 */ /* 0x002fcc00078e0004 */
[----:B------:R-:W2:Y:S01]  /*0160*/  LDG.E.U16 R2, desc[UR8][R2.64] ;  /* 0x0000000802027981 */ /* 0x000ea2000c1e1500 */
[----:B0-----:R-:W-:-:S05]  /*0170*/  IMAD.IADD R6, R11, 0x1, R6 ;  /* 0x000000010b067824 */ /* 0x001fca00078e0206 */
[----:B------:R-:W-:Y:S02]  /*0180*/  ISETP.GE.U32.AND P0, PT, R6, R13, PT ;  /* 0x0000000d0600720c */ /* 0x000fe40003f06070 */
[----:B--2---:R-:W-:-:S04]  /*0190*/  SHF.L.U32 R7, R2, 0x10, RZ ;  /* 0x0000001002077819 */ /* 0x004fc800000006ff */
[----:B------:R-:W-:-:S07]  /*01a0*/  FMNMX R0, R7, R0, !PT ;  /* 0x0000000007007209 */ /* 0x000fce0007800000 */
[----:B------:R-:W-:Y:S05]  /*01b0*/  @!P0 BRA `(.L_x_72) ;  /* 0xfffffffc00dc8947 */ /* 0x000fea000383ffff */
.L_x_71:
[----:B------:R-:W-:Y:S05]  /*01c0*/  BSYNC.RECONVERGENT B0 ;  /* 0x0000000000007941 */ /* 0x000fea0003800200 */
.L_x_70:
        /* <DEDUP_REMOVED lines=11> */
.L_x_74:
[----:B------:R-:W-:-:S04]  /*0280*/  SHF.R.U32.HI R6, RZ, 0x1, R0 ;  /* 0x00000001ff067819 */ /* 0x000fc80000011600 */
[----:B------:R-:W-:-:S13]  /*0290*/  ISETP.GE.U32.AND P1, PT, R8, R6, PT ;  /* 0x000000060800720c */ /* 0x000fda0003f26070 */
[----:B------:R-:W-:Y:S01]  /*02a0*/  @!P1 IMAD R4, R6, 0x4, R3 ;  /* 0x0000000406049824 */ /* 0x000fe200078e0203 */
[----:B------:R-:W-:Y:S04]  /*02b0*/  @!P1 LDS R2, [R3] ;  /* 0x0000000003029984 */ /* 0x000fe80000000800 */
[----:B------:R-:W0:Y:S02]  /*02c0*/  @!P1 LDS R5, [R4] ;  /* 0x0000000004059984 */ /* 0x000e240000000800 */
[----:B0-----:R-:W-:-:S05]  /*02d0*/  @!P1 FMNMX R2, R2, R5, !PT ;  /* 0x0000000502029209 */ /* 0x001fca0007800000 */
[----:B------:R1:W-:Y:S01]  /*02e0*/  @!P1 STS [R3], R2 ;  /* 0x0000000203009388 */ /* 0x0003e20000000800 */
[----:B------:R-:W-:Y:S01]  /*02f0*/  BAR.SYNC.DEFER_BLOCKING 0x0 ;  /* 0x0000000000007b1d */ /* 0x000fe20000010000 */
[----:B------:R-:W-:Y:S02]  /*0300*/  ISETP.GT.U32.AND P1, PT, R0, 0x3, PT ;  /* 0x000000030000780c */ /* 0x000fe40003f24070 */
[----:B------:R-:W-:-:S11]  /*0310*/  MOV R0, R6 ;  /* 0x0000000600007202 */ /* 0x000fd60000000f00 */
[----:B-1----:R-:W-:Y:S05]  /*0320*/  @P1 BRA `(.L_x_74) ;  /* 0xfffffffc00d41947 */ /* 0x002fea000383ffff */
.L_x_73:
        /* <DEDUP_REMOVED lines=12> */
.L_x_75:
        /* <DEDUP_REMOVED lines=9> */
.L_x_253:


//--------------------- .text.reduce_sum_dim_bf16_fp32acc --------------------------
	.section	.text.reduce_sum_dim_bf16_fp32acc,"ax",@progbits
	.align	128
        .global         reduce_sum_dim_bf16_fp32acc
        .type           reduce_sum_dim_bf16_fp32acc,@function
        .size           reduce_sum_dim_bf16_fp32acc,(.L_x_254 - reduce_sum_dim_bf16_fp32acc)
        .other          reduce_sum_dim_bf16_fp32acc,@"STO_CUDA_ENTRY STV_DEFAULT"
reduce_sum_dim_bf16_fp32acc:
.text.reduce_sum_dim_bf16_fp32acc:
        /* <DEDUP_REMOVED lines=12> */
[----:B------:R-:W-:Y:S01]  /*00c0*/  IMAD.MOV.U32 R0, RZ, RZ, RZ ;  /* 0x000000ffff007224 */ /* 0x000fe200078e00ff */
[----:B0-----:R-:W-:-:S13]  /*00d0*/  ISETP.GE.U32.AND P0, PT, R8, R13, PT ;  /* 0x0000000d0800720c */ /* 0x001fda0003f06070 */
[----:B-1----:R-:W-:Y:S05]  /*00e0*/  @P0 BRA `(.L_x_77) ;  /* 0x0000000000340947 */ /* 0x002fea0003800000 */
[----:B------:R-:W0:Y:S01]  /*00f0*/  LDC R11, c[0x0][0x360] ;  /* 0x0000d800ff0b7b82 */ /* 0x000e220000000800 */
[----:B------:R-:W-:Y:S01]  /*0100*/  IMAD.MOV.U32 R0, RZ, RZ, RZ ;  /* 0x000000ffff007224 */ /* 0x000fe200078e00ff */
[----:B------:R-:W-:-:S06]  /*0110*/  MOV R6, R8 ;  /* 0x0000000800067202 */ /* 0x000fcc0000000f00 */
[----:B------:R-:W1:Y:S02]  /*0120*/  LDC.64 R4, c[0x0][0x380] ;  /* 0x0000e000ff047b82 */ /* 0x000e640000000a00 */
.L_x_78:
[----:B------:R-:W-:-:S04]  /*0130*/  IMAD R2, R13, UR6, R6 ;  /* 0x000000060d027c24 */ /* 0x000fc8000f8e0206 */
[----:B------:R-:W-:-:S04]  /*0140*/  IMAD R3, R2, UR4, R9 ;  /* 0x0000000402037c24 */ /* 0x000fc8000f8e0209 */
[----:B-1----:R-:W-:-:S06]  /*0150*/  IMAD.WIDE.U32 R2, R3, 0x2, R4 ;  /* 0x0000000203027825 */ /* 0x002fcc00078e0004 */
[----:B------:R-:W2:Y:S01]  /*0160*/  LDG.E.U16 R2, desc[UR8][R2.64] ;  /* 0x0000000802027981 */ /* 0x000ea2000c1e1500 */
[----:B0-----:R-:W-:-:S05]  /*0170*/  IMAD.IADD R6, R11, 0x1, R6 ;  /* 0x000000010b067824 */ /* 0x001fca00078e0206 */
[----:B------:R-:W-:Y:S02]  /*0180*/  ISETP.GE.U32.AND P0, PT, R6, R13, PT ;  /* 0x0000000d0600720c */ /* 0x000fe40003f06070 */
[----:B--2---:R-:W-:-:S05]  /*0190*/  SHF.L.U32 R7, R2, 0x10, RZ ;  /* 0x0000001002077819 */ /* 0x004fca00000006ff */
[----:B------:R-:W-:-:S06]  /*01a0*/  FADD R0, R7, R0 ;  /* 0x0000000007007221 */ /* 0x000fcc0000000000 */
[----:B------:R-:W-:Y:S05]  /*01b0*/  @!P0 BRA `(.L_x_78) ;  /* 0xfffffffc00dc8947 */ /* 0x000fea000383ffff */
.L_x_77:
[----:B------:R-:W-:Y:S05]  /*01c0*/  BSYNC.RECONVERGENT B0 ;  /* 0x0000000000007941 */ /* 0x000fea0003800200 */
.L_x_76:
        /* <DEDUP_REMOVED lines=11> */
.L_x_80:
[----:B------:R-:W-:-:S04]  /*0280*/  SHF.R.U32.HI R6, RZ, 0x1, R0 ;  /* 0x00000001ff067819 */ /* 0x000fc80000011600 */
[----:B------:R-:W-:-:S13]  /*0290*/  ISETP.GE.U32.AND P1, PT, R8, R6, PT ;  /* 0x000000060800720c */ /* 0x000fda0003f26070 */
[----:B------:R-:W-:Y:S01]  /*02a0*/  @!P1 LEA R2, R6, R3, 0x2 ;  /* 0x0000000306029211 */ /* 0x000fe200078e10ff */
[----:B------:R-:W-:Y:S05]  /*02b0*/  @!P1 LDS R5, [R3] ;  /* 0x0000000003059984 */ /* 0x000fea0000000800 */
[----:B------:R-:W0:Y:S02]  /*02c0*/  @!P1 LDS R2, [R2] ;  /* 0x0000000002029984 */ /* 0x000e240000000800 */
[----:B0-----:R-:W-:-:S05]  /*02d0*/  @!P1 FADD R4, R2, R5 ;  /* 0x0000000502049221 */ /* 0x001fca0000000000 */
[----:B------:R1:W-:Y:S01]  /*02e0*/  @!P1 STS [R3], R4 ;  /* 0x0000000403009388 */ /* 0x0003e20000000800 */
[----:B------:R-:W-:Y:S01]  /*02f0*/  BAR.SYNC.DEFER_BLOCKING 0x0 ;  /* 0x0000000000007b1d */ /* 0x000fe20000010000 */
[----:B------:R-:W-:Y:S01]  /*0300*/  ISETP.GT.U32.AND P1, PT, R0, 0x3, PT ;  /* 0x000000030000780c */ /* 0x000fe20003f24070 */
[----:B------:R-:W-:-:S12]  /*0310*/  IMAD.MOV.U32 R0, RZ, RZ, R6 ;  /* 0x000000ffff007224 */ /* 0x000fd800078e0006 */
[----:B-1----:R-:W-:Y:S05]  /*0320*/  @P1 BRA `(.L_x_80) ;  /* 0xfffffffc00d41947 */ /* 0x002fea000383ffff */
.L_x_79:
        /* <DEDUP_REMOVED lines=12> */
.L_x_81:
        /* <DEDUP_REMOVED lines=9> */
.L_x_254:


//--------------------- .text.reduce_min_bf16_fp32acc --------------------------
	.section	.text.reduce_min_bf16_fp32acc,"ax",@progbits
	.align	128
        .global         reduce_min_bf16_fp32acc
        .type           reduce_min_bf16_fp32acc,@function
        .size           reduce_min_bf16_fp32acc,(.L_x_255 - reduce_min_bf16_fp32acc)
        .other          reduce_min_bf16_fp32acc,@"STO_CUDA_ENTRY STV_DEFAULT"
reduce_min_bf16_fp32acc:
.text.reduce_min_bf16_fp32acc:
[----:B------:R-:W-:Y:S01]  /*0000*/  LDC R1, c[0x0][0x37c] ;  /* 0x0000df00ff017b82 */ /* 0x000fe20000000800 */
[----:B------:R-:W0:Y:S01]  /*0010*/  S2R R3, SR_TID.X ;  /* 0x0000000000037919 */ /* 0x000e220000002100 */
[----:B------:R-:W0:Y:S01]  /*0020*/  LDCU UR5, c[0x0][0x360] ;  /* 0x00006c00ff0577ac */ /* 0x000e220008000800 */
[----:B------:R-:W-:Y:S01]  /*0030*/  BSSY.RECONVERGENT B0, `(.L_x_82) ;  /* 0x0000013000007945 */ /* 0x000fe20003800200 */
[----:B------:R-:W-:Y:S01]  /*0040*/  IMAD.MOV.U32 R8, RZ, RZ, 0x7f800000 ;  /* 0x7f800000ff087424 */ /* 0x000fe200078e00ff */
[----:B------:R-:W0:Y:S01]  /*0050*/  S2R R0, SR_CTAID.X ;  /* 0x0000000000007919 */ /* 0x000e220000002500 */
[----:B------:R-:W1:Y:S01]  /*0060*/  LDCU UR4, c[0x0][0x390] ;  /* 0x00007200ff0477ac */ /* 0x000e620008000800 */
[----:B------:R-:W2:Y:S01]  /*0070*/  LDCU.64 UR6, c[0x0][0x358] ;  /* 0x00006b00ff0677ac */ /* 0x000ea20008000a00 */
[----:B0-----:R-:W-:-:S05]  /*0080*/  IMAD R2, R0, UR5, R3 ;  /* 0x0000000500027c24 */ /* 0x001fca000f8e0203 */
[----:B-1----:R-:W-:-:S13]  /*0090*/  ISETP.GE.U32.AND P0, PT, R2, UR4, PT ;  /* 0x0000000402007c0c */ /* 0x002fda000bf06070 */
[----:B--2---:R-:W-:Y:S05]  /*00a0*/  @P0 BRA `(.L_x_83) ;  /* 0x00000000002c0947 */ /* 0x004fea0003800000 */
[----:B------:R-:W0:Y:S01]  /*00b0*/  LDC R9, c[0x0][0x370] ;  /* 0x0000dc00ff097b82 */ /* 0x000e220000000800 */
[----:B------:R-:W-:-:S07]  /*00c0*/  IMAD.MOV.U32 R8, RZ, RZ, 0x7f800000 ;  /* 0x7f800000ff087424 */ /* 0x000fce00078e00ff */
[----:B------:R-:W1:Y:S01]  /*00d0*/  LDC.64 R6, c[0x0][0x380] ;  /* 0x0000e000ff067b82 */ /* 0x000e620000000a00 */
[----:B0-----:R-:W-:-:S07]  /*00e0*/  IMAD R9, R9, UR5, RZ ;  /* 0x0000000509097c24 */ /* 0x001fce000f8e02ff */
.L_x_84:
[----:B-1----:R-:W-:-:S06]  /*00f0*/  IMAD.WIDE.U32 R4, R2, 0x2, R6 ;  /* 0x0000000202047825 */ /* 0x002fcc00078e0006 */
[----:B------:R-:W2:Y:S01]  /*0100*/  LDG.E.U16 R4, desc[UR6][R4.64] ;  /* 0x0000000604047981 */ /* 0x000ea2000c1e1500 */
[----:B------:R-:W-:-:S05]  /*0110*/  IMAD.IADD R2, R9, 0x1, R2 ;  /* 0x0000000109027824 */ /* 0x000fca00078e0202 */
[----:B------:R-:W-:Y:S01]  /*0120*/  ISETP.GE.U32.AND P0, PT, R2, UR4, PT ;  /* 0x0000000402007c0c */ /* 0x000fe2000bf06070 */
[----:B--2---:R-:W-:-:S05]  /*0130*/  IMAD.U32 R11, R4, 0x10000, RZ ;  /* 0x00010000040b7824 */ /* 0x004fca00078e00ff */
[----:B------:R-:W-:-:S07]  /*0140*/  FMNMX R8, R11, R8, PT ;  /* 0x000000080b087209 */ /* 0x000fce0003800000 */
[----:B------:R-:W-:Y:S05]  /*0150*/  @!P0 BRA `(.L_x_84) ;  /* 0xfffffffc00e48947 */ /* 0x000fea000383ffff */
.L_x_83:
[----:B------:R-:W-:Y:S05]  /*0160*/  BSYNC.RECONVERGENT B0 ;  /* 0x0000000000007941 */ /* 0x000fea0003800200 */
.L_x_82:
[----:B------:R-:W0:Y:S01]  /*0170*/  SHFL.DOWN PT, R5, R8, 0x10, 0x1f ;  /* 0x0a001f0008057f89 */ /* 0x000e2200000e0000 */
[----:B------:R-:W-:Y:S02]  /*0180*/  ISETP.GT.U32.AND P1, PT, R3, 0x1f, PT ;  /* 0x0000001f0300780c */ /* 0x000fe40003f24070 */
[----:B0-----:R-:W-:-:S05]  /*0190*/  FMNMX R5, R5, R8, PT ;  /* 0x0000000805057209 */ /* 0x001fca0003800000 */
[----:B------:R-:W0:Y:S02]  /*01a0*/  SHFL.DOWN PT, R2, R5, 0x8, 0x1f ;  /* 0x09001f0005027f89 */ /* 0x000e2400000e0000 */
[----:B0-----:R-:W-:Y:S02]  /*01b0*/  FMNMX R4, R5, R2, PT ;  /* 0x0000000205047209 */ /* 0x001fe40003800000 */
[----:B------:R-:W-:-:S03]  /*01c0*/  LOP3.LUT R2, R3, 0x1f, RZ, 0xc0, !PT ;  /* 0x0000001f03027812 */ /* 0x000fc600078ec0ff */
[----:B------:R-:W0:Y:S01]  /*01d0*/  SHFL.DOWN PT, R7, R4, 0x4, 0x1f ;  /* 0x08801f0004077f89 */ /* 0x000e2200000e0000 */
[----:B------:R-:W-:-:S13]  /*01e0*/  ISETP.NE.AND P0, PT, R2, RZ, PT ;  /* 0x000000ff0200720c */ /* 0x000fda0003f05270 */
[----:B------:R-:W1:Y:S01]  /*01f0*/  @!P0 S2R R11, SR_CgaCtaId ;  /* 0x00000000000b8919 */ /* 0x000e620000008800 */
[----:B------:R-:W-:Y:S02]  /*0200*/  @!P0 MOV R8, 0x400 ;  /* 0x0000040000088802 */ /* 0x000fe40000000f00 */
[----:B------:R-:W-:-:S04]  /*0210*/  @!P0 SHF.R.U32.HI R5, RZ, 0x3, R3 ;  /* 0x00000003ff058819 */ /* 0x000fc80000011603 */
[----:B------:R-:W-:Y:S02]  /*0220*/  @!P0 LOP3.LUT R5, R5, 0x7c, RZ, 0xc0, !PT ;  /* 0x0000007c05058812 */ /* 0x000fe400078ec0ff */
[----:B0-----:R-:W-:-:S05]  /*0230*/  FMNMX R7, R4, R7, PT ;  /* 0x0000000704077209 */ /* 0x001fca0003800000 */
[----:B------:R-:W0:Y:S01]  /*0240*/  SHFL.DOWN PT, R6, R7, 0x2, 0x1f ;  /* 0x08401f0007067f89 */ /* 0x000e2200000e0000 */
[----:B-1----:R-:W-:-:S05]  /*0250*/  @!P0 LEA R8, R11, R8, 0x18 ;  /* 0x000000080b088211 */ /* 0x002fca00078ec0ff */
[----:B------:R-:W-:Y:S01]  /*0260*/  @!P0 IMAD.IADD R5, R5, 0x1, R8 ;  /* 0x0000000105058824 */ /* 0x000fe200078e0208 */
[----:B0-----:R-:W-:-:S05]  /*0270*/  FMNMX R6, R7, R6, PT ;  /* 0x0000000607067209 */ /* 0x001fca0003800000 */
[----:B------:R-:W0:Y:S02]  /*0280*/  SHFL.DOWN PT, R9, R6, 0x1, 0x1f ;  /* 0x08201f0006097f89 */ /* 0x000e2400000e0000 */
[----:B0-----:R-:W-:-:S05]  /*0290*/  FMNMX R4, R6, R9, PT ;  /* 0x0000000906047209 */ /* 0x001fca0003800000 */
[----:B------:R0:W-:Y:S01]  /*02a0*/  @!P0 STS [R5], R4 ;  /* 0x0000000405008388 */ /* 0x0001e20000000800 */
[----:B------:R-:W-:Y:S06]  /*02b0*/  BAR.SYNC.DEFER_BLOCKING 0x0 ;  /* 0x0000000000007b1d */ /* 0x000fec0000010000 */
[----:B------:R-:W-:Y:S05]  /*02c0*/  @P1 EXIT ;  /* 0x000000000000194d */ /* 0x000fea0003800000 */
[----:B------:R-:W-:-:S04]  /*02d0*/  UIADD3 UR4, UPT, UPT, UR5, 0x1f, URZ ;  /* 0x0000001f05047890 */ /* 0x000fc8000fffe0ff */
[----:B------:R-:W-:-:S06]  /*02e0*/  USHF.R.U32.HI UR4, URZ, 0x5, UR4 ;  /* 0x00000005ff047899 */ /* 0x000fcc0008011604 */
[----:B------:R-:W-:-:S13]  /*02f0*/  ISETP.GE.U32.AND P0, PT, R3, UR4, PT ;  /* 0x0000000403007c0c */ /* 0x000fda000bf06070 */
[----:B0-----:R-:W0:Y:S01]  /*0300*/  @!P0 S2R R5, SR_CgaCtaId ;  /* 0x0000000000058919 */ /* 0x001e220000008800 */
[----:B------:R-:W-:-:S04]  /*0310*/  @!P0 MOV R4, 0x400 ;  /* 0x0000040000048802 */ /* 0x000fc80000000f00 */
[----:B0-----:R-:W-:Y:S01]  /*0320*/  @!P0 LEA R5, R5, R4, 0x18 ;  /* 0x0000000405058211 */ /* 0x001fe200078ec0ff */
[----:B------:R-:W-:-:S04]  /*0330*/  IMAD.MOV.U32 R4, RZ, RZ, 0x7f800000 ;  /* 0x7f800000ff047424 */ /* 0x000fc800078e00ff */
[----:B------:R-:W-:-:S05]  /*0340*/  @!P0 IMAD R2, R2, 0x4, R5 ;  /* 0x0000000402028824 */ /* 0x000fca00078e0205 */
[----:B------:R-:W0:Y:S01]  /*0350*/  @!P0 LDS R4, [R2] ;  /* 0x0000000002048984 */ /* 0x000e220000000800 */
[----:B------:R-:W-:-:S03]  /*0360*/  ISETP.NE.AND P0, PT, R3, RZ, PT ;  /* 0x000000ff0300720c */ /* 0x000fc60003f05270 */
[----:B0-----:R-:W0:Y:S02]  /*0370*/  SHFL.DOWN PT, R5, R4, 0x10, 0x1f ;  /* 0x0a001f0004057f89 */ /* 0x001e2400000e0000 */
[----:B0-----:R-:W-:-:S05]  /*0380*/  FMNMX R5, R5, R4, PT ;  /* 0x0000000405057209 */ /* 0x001fca0003800000 */
[----:B------:R-:W0:Y:S02]  /*0390*/  SHFL.DOWN PT, R6, R5, 0x8, 0x1f ;  /* 0x09001f0005067f89 */ /* 0x000e2400000e0000 */
[----:B0-----:R-:W-:-:S05]  /*03a0*/  FMNMX R6, R5, R6, PT ;  /* 0x0000000605067209 */ /* 0x001fca0003800000 */
[----:B------:R-:W0:Y:S02]  /*03b0*/  SHFL.DOWN PT, R7, R6, 0x4, 0x1f ;  /* 0x08801f0006077f89 */ /* 0x000e2400000e0000 */
[----:B0-----:R-:W-:-:S05]  /*03c0*/  FMNMX R7, R6, R7, PT ;  /* 0x0000000706077209 */ /* 0x001fca0003800000 */
[----:B------:R-:W0:Y:S02]  /*03d0*/  SHFL.DOWN PT, R8, R7, 0x2, 0x1f ;  /* 0x08401f0007087f89 */ /* 0x000e2400000e0000 */
[----:B0-----:R-:W-:-:S05]  /*03e0*/  FMNMX R8, R7, R8, PT ;  /* 0x0000000807087209 */ /* 0x001fca0003800000 */
[----:B------:R0:W1:Y:S01]  /*03f0*/  SHFL.DOWN PT, R9, R8, 0x1, 0x1f ;  /* 0x08201f0008097f89 */ /* 0x00006200000e0000 */
[----:B------:R-:W-:Y:S05]  /*0400*/  @P0 EXIT ;  /* 0x000000000000094d */ /* 0x000fea0003800000 */
[----:B------:R-:W2:Y:S01]  /*0410*/  LDC.64 R2, c[0x0][0x388] ;  /* 0x0000e200ff027b82 */ /* 0x000ea20000000a00 */
[----:B-1----:R-:W-:-:S04]  /*0420*/  FMNMX R4, R8, R9, PT ;  /* 0x0000000908047209 */ /* 0x002fc80003800000 */
[----:B------:R-:W-:Y:S01]  /*0430*/  F2FP.BF16.F32.PACK_AB R4, RZ, R4 ;  /* 0x00000004ff04723e */ /* 0x000fe200000010ff */
[----:B--2---:R-:W-:-:S05]  /*0440*/  IMAD.WIDE.U32 R2, R0, 0x2, R2 ;  /* 0x0000000200027825 */ /* 0x004fca00078e0002 */
[----:B------:R-:W-:Y:S01]  /*0450*/  STG.E.U16 desc[UR6][R2.64], R4 ;  /* 0x0000000402007986 */ /* 0x000fe2000c101506 */
[----:B------:R-:W-:Y:S05]  /*0460*/  EXIT ;  /* 0x000000000000794d */ /* 0x000fea0003800000 */
.L_x_85:
        /* <DEDUP_REMOVED lines=9> */
.L_x_255:


//--------------------- .text.reduce_max_bf16_fp32acc --------------------------
	.section	.text.reduce_max_bf16_fp32acc,"ax",@progbits
	.align	128
        .global         reduce_max_bf16_fp32acc
        .type           reduce_max_bf16_fp32acc,@function
        .size           reduce_max_bf16_fp32acc,(.L_x_256 - reduce_max_bf16_fp32acc)
        .other          reduce_max_bf16_fp32acc,@"STO_CUDA_ENTRY STV_DEFAULT"
reduce_max_bf16_fp32acc:
.text.reduce_max_bf16_fp32acc:
[----:B------:R-:W-:Y:S01]  /*0000*/  LDC R1, c[0x0][0x37c] ;  /* 0x0000df00ff017b82 */ /* 0x000fe20000000800 */
[----:B------:R-:W0:Y:S01]  /*0010*/  S2R R3, SR_TID.X ;  /* 0x0000000000037919 */ /* 0x000e220000002100 */
[----:B------:R-:W0:Y:S01]  /*0020*/  LDCU UR5, c[0x0][0x360] ;  /* 0x00006c00ff0577ac */ /* 0x000e220008000800 */
[----:B------:R-:W-:Y:S01]  /*0030*/  BSSY.RECONVERGENT B0, `(.L_x_86) ;  /* 0x0000013000007945 */ /* 0x000fe20003800200 */
[----:B------:R-:W-:Y:S01]  /*0040*/  IMAD.MOV.U32 R8, RZ, RZ, -0x800000 ;  /* 0xff800000ff087424 */ /* 0x000fe200078e00ff */
[----:B------:R-:W0:Y:S01]  /*0050*/  S2R R0, SR_CTAID.X ;  /* 0x0000000000007919 */ /* 0x000e220000002500 */
[----:B------:R-:W1:Y:S01]  /*0060*/  LDCU UR4, c[0x0][0x390] ;  /* 0x00007200ff0477ac */ /* 0x000e620008000800 */
[----:B------:R-:W2:Y:S01]  /*0070*/  LDCU.64 UR6, c[0x0][0x358] ;  /* 0x00006b00ff0677ac */ /* 0x000ea20008000a00 */
[----:B0-----:R-:W-:-:S05]  /*0080*/  IMAD R2, R0, UR5, R3 ;  /* 0x0000000500027c24 */ /* 0x001fca000f8e0203 */
[----:B-1----:R-:W-:-:S13]  /*0090*/  ISETP.GE.U32.AND P0, PT, R2, UR4, PT ;  /* 0x0000000402007c0c */ /* 0x002fda000bf06070 */
[----:B--2---:R-:W-:Y:S05]  /*00a0*/  @P0 BRA `(.L_x_87) ;  /* 0x00000000002c0947 */ /* 0x004fea0003800000 */
[----:B------:R-:W0:Y:S01]  /*00b0*/  LDC R9, c[0x0][0x370] ;  /* 0x0000dc00ff097b82 */ /* 0x000e220000000800 */
[----:B------:R-:W-:-:S07]  /*00c0*/  IMAD.MOV.U32 R8, RZ, RZ, -0x800000 ;  /* 0xff800000ff087424 */ /* 0x000fce00078e00ff */
[----:B------:R-:W1:Y:S01]  /*00d0*/  LDC.64 R6, c[0x0][0x380] ;  /* 0x0000e000ff067b82 */ /* 0x000e620000000a00 */
[----:B0-----:R-:W-:-:S07]  /*00e0*/  IMAD R9, R9, UR5, RZ ;  /* 0x0000000509097c24 */ /* 0x001fce000f8e02ff */
.L_x_88:
[----:B-1----:R-:W-:-:S06]  /*00f0*/  IMAD.WIDE.U32 R4, R2, 0x2, R6 ;  /* 0x0000000202047825 */ /* 0x002fcc00078e0006 */
[----:B------:R-:W2:Y:S01]  /*0100*/  LDG.E.U16 R4, desc[UR6][R4.64] ;  /* 0x0000000604047981 */ /* 0x000ea2000c1e1500 */
[----:B------:R-:W-:-:S05]  /*0110*/  IMAD.IADD R2, R9, 0x1, R2 ;  /* 0x0000000109027824 */ /* 0x000fca00078e0202 */
[----:B------:R-:W-:Y:S01]  /*0120*/  ISETP.GE.U32.AND P0, PT, R2, UR4, PT ;  /* 0x0000000402007c0c */ /* 0x000fe2000bf06070 */
[----:B--2---:R-:W-:-:S05]  /*0130*/  IMAD.U32 R11, R4, 0x10000, RZ ;  /* 0x00010000040b7824 */ /* 0x004fca00078e00ff */
[----:B------:R-:W-:-:S07]  /*0140*/  FMNMX R8, R11, R8, !PT ;  /* 0x000000080b087209 */ /* 0x000fce0007800000 */
[----:B------:R-:W-:Y:S05]  /*0150*/  @!P0 BRA `(.L_x_88) ;  /* 0xfffffffc00e48947 */ /* 0x000fea000383ffff */
.L_x_87:
[----:B------:R-:W-:Y:S05]  /*0160*/  BSYNC.RECONVERGENT B0 ;  /* 0x0000000000007941 */ /* 0x000fea0003800200 */
.L_x_86:
[----:B------:R-:W0:Y:S01]  /*0170*/  SHFL.DOWN PT, R5, R8, 0x10, 0x1f ;  /* 0x0a001f0008057f89 */ /* 0x000e2200000e0000 */
[----:B------:R-:W-:Y:S02]  /*0180*/  ISETP.GT.U32.AND P1, PT, R3, 0x1f, PT ;  /* 0x0000001f0300780c */ /* 0x000fe40003f24070 */
[----:B0-----:R-:W-:-:S05]  /*0190*/  FMNMX R5, R5, R8, !PT ;  /* 0x0000000805057209 */ /* 0x001fca0007800000 */
[----:B------:R-:W0:Y:S02]  /*01a0*/  SHFL.DOWN PT, R2, R5, 0x8, 0x1f ;  /* 0x09001f0005027f89 */ /* 0x000e2400000e0000 */
[----:B0-----:R-:W-:Y:S02]  /*01b0*/  FMNMX R4, R5, R2, !PT ;  /* 0x0000000205047209 */ /* 0x001fe40007800000 */
[----:B------:R-:W-:-:S03]  /*01c0*/  LOP3.LUT R2, R3, 0x1f, RZ, 0xc0, !PT ;  /* 0x0000001f03027812 */ /* 0x000fc600078ec0ff */
[----:B------:R-:W0:Y:S01]  /*01d0*/  SHFL.DOWN PT, R7, R4, 0x4, 0x1f ;  /* 0x08801f0004077f89 */ /* 0x000e2200000e0000 */
[----:B------:R-:W-:-:S13]  /*01e0*/  ISETP.NE.AND P0, PT, R2, RZ, PT ;  /* 0x000000ff0200720c */ /* 0x000fda0003f05270 */
[----:B------:R-:W1:Y:S01]  /*01f0*/  @!P0 S2R R11, SR_CgaCtaId ;  /* 0x00000000000b8919 */ /* 0x000e620000008800 */
[----:B------:R-:W-:Y:S02]  /*0200*/  @!P0 MOV R8, 0x400 ;  /* 0x0000040000088802 */ /* 0x000fe40000000f00 */
[----:B------:R-:W-:-:S04]  /*0210*/  @!P0 SHF.R.U32.HI R5, RZ, 0x3, R3 ;  /* 0x00000003ff058819 */ /* 0x000fc80000011603 */
[----:B------:R-:W-:Y:S02]  /*0220*/  @!P0 LOP3.LUT R5, R5, 0x7c, RZ, 0xc0, !PT ;  /* 0x0000007c05058812 */ /* 0x000fe400078ec0ff */
[----:B0-----:R-:W-:-:S05]  /*0230*/  FMNMX R7, R4, R7, !PT ;  /* 0x0000000704077209 */ /* 0x001fca0007800000 */
[----:B------:R-:W0:Y:S01]  /*0240*/  SHFL.DOWN PT, R6, R7, 0x2, 0x1f ;  /* 0x08401f0007067f89 */ /* 0x000e2200000e0000 */
[----:B-1----:R-:W-:-:S05]  /*0250*/  @!P0 LEA R8, R11, R8, 0x18 ;  /* 0x000000080b088211 */ /* 0x002fca00078ec0ff */
[----:B------:R-:W-:Y:S01]  /*0260*/  @!P0 IMAD.IADD R5, R5, 0x1, R8 ;  /* 0x0000000105058824 */ /* 0x000fe200078e0208 */
[----:B0-----:R-:W-:-:S05]  /*0270*/  FMNMX R6, R7, R6, !PT ;  /* 0x0000000607067209 */ /* 0x001fca0007800000 */
[----:B------:R-:W0:Y:S02]  /*0280*/  SHFL.DOWN PT, R9, R6, 0x1, 0x1f ;  /* 0x08201f0006097f89 */ /* 0x000e2400000e0000 */
[----:B0-----:R-:W-:-:S05]  /*0290*/  FMNMX R4, R6, R9, !PT ;  /* 0x0000000906047209 */ /* 0x001fca0007800000 */
        /* <DEDUP_REMOVED lines=9> */
[----:B------:R-:W-:-:S04]  /*0330*/  IMAD.MOV.U32 R4, RZ, RZ, -0x800000 ;  /* 0xff800000ff047424 */ /* 0x000fc800078e00ff */
[----:B------:R-:W-:-:S05]  /*0340*/  @!P0 IMAD R2, R2, 0x4, R5 ;  /* 0x0000000402028824 */ /* 0x000fca00078e0205 */
[----:B------:R-:W0:Y:S01]  /*0350*/  @!P0 LDS R4, [R2] ;  /* 0x0000000002048984 */ /* 0x000e220000000800 */
[----:B------:R-:W-:-:S03]  /*0360*/  ISETP.NE.AND P0, PT, R3, RZ, PT ;  /* 0x000000ff0300720c */ /* 0x000fc60003f05270 */
[----:B0-----:R-:W0:Y:S02]  /*0370*/  SHFL.DOWN PT, R5, R4, 0x10, 0x1f ;  /* 0x0a001f0004057f89 */ /* 0x001e2400000e0000 */
[----:B0-----:R-:W-:-:S05]  /*0380*/  FMNMX R5, R5, R4, !PT ;  /* 0x0000000405057209 */ /* 0x001fca0007800000 */
[----:B------:R-:W0:Y:S02]  /*0390*/  SHFL.DOWN PT, R6, R5, 0x8, 0x1f ;  /* 0x09001f0005067f89 */ /* 0x000e2400000e0000 */
[----:B0-----:R-:W-:-:S05]  /*03a0*/  FMNMX R6, R5, R6, !PT ;  /* 0x0000000605067209 */ /* 0x001fca0007800000 */
[----:B------:R-:W0:Y:S02]  /*03b0*/  SHFL.DOWN PT, R7, R6, 0x4, 0x1f ;  /* 0x08801f0006077f89 */ /* 0x000e2400000e0000 */
[----:B0-----:R-:W-:-:S05]  /*03c0*/  FMNMX R7, R6, R7, !PT ;  /* 0x0000000706077209 */ /* 0x001fca0007800000 */
[----:B------:R-:W0:Y:S02]  /*03d0*/  SHFL.DOWN PT, R8, R7, 0x2, 0x1f ;  /* 0x08401f0007087f89 */ /* 0x000e2400000e0000 */
[----:B0-----:R-:W-:-:S05]  /*03e0*/  FMNMX R8, R7, R8, !PT ;  /* 0x0000000807087209 */ /* 0x001fca0007800000 */
[----:B------:R0:W1:Y:S01]  /*03f0*/  SHFL.DOWN PT, R9, R8, 0x1, 0x1f ;  /* 0x08201f0008097f89 */ /* 0x00006200000e0000 */
[----:B------:R-:W-:Y:S05]  /*0400*/  @P0 EXIT ;  /* 0x000000000000094d */ /* 0x000fea0003800000 */
[----:B------:R-:W2:Y:S01]  /*0410*/  LDC.64 R2, c[0x0][0x388] ;  /* 0x0000e200ff027b82 */ /* 0x000ea20000000a00 */
[----:B-1----:R-:W-:-:S04]  /*0420*/  FMNMX R4, R8, R9, !PT ;  /* 0x0000000908047209 */ /* 0x002fc80007800000 */
[----:B------:R-:W-:Y:S01]  /*0430*/  F2FP.BF16.F32.PACK_AB R4, RZ, R4 ;  /* 0x00000004ff04723e */ /* 0x000fe200000010ff */
[----:B--2---:R-:W-:-:S05]  /*0440*/  IMAD.WIDE.U32 R2, R0, 0x2, R2 ;  /* 0x0000000200027825 */ /* 0x004fca00078e0002 */
[----:B------:R-:W-:Y:S01]  /*0450*/  STG.E.U16 desc[UR6][R2.64], R4 ;  /* 0x0000000402007986 */ /* 0x000fe2000c101506 */
[----:B------:R-:W-:Y:S05]  /*0460*/  EXIT ;  /* 0x000000000000794d */ /* 0x000fea0003800000 */
.L_x_89:
        /* <DEDUP_REMOVED lines=9> */
.L_x_256:


//--------------------- .text.reduce_sum_bf16_fp32acc --------------------------
	.section	.text.reduce_sum_bf16_fp32acc,"ax",@progbits
	.align	128
        .global         reduce_sum_bf16_fp32acc
        .type           reduce_sum_bf16_fp32acc,@function
        .size           reduce_sum_bf16_fp32acc,(.L_x_257 - reduce_sum_bf16_fp32acc)
        .other          reduce_sum_bf16_fp32acc,@"STO_CUDA_ENTRY STV_DEFAULT"
reduce_sum_bf16_fp32acc:
.text.reduce_sum_bf16_fp32acc:
[----:B------:R-:W-:Y:S01]  /*0000*/  LDC R1, c[0x0][0x37c] ;  /* 0x0000df00ff017b82 */ /* 0x000fe20000000800 */
[----:B------:R-:W0:Y:S01]  /*0010*/  S2R R3, SR_TID.X ;  /* 0x0000000000037919 */ /* 0x000e220000002100 */
[----:B------:R-:W0:Y:S01]  /*0020*/  LDCU UR5, c[0x0][0x360] ;  /* 0x00006c00ff0577ac */ /* 0x000e220008000800 */
[----:B------:R-:W-:Y:S01]  /*0030*/  BSSY.RECONVERGENT B0, `(.L_x_90) ;  /* 0x0000013000007945 */ /* 0x000fe20003800200 */
[----:B------:R-:W-:Y:S01]  /*0040*/  HFMA2 R8, -RZ, RZ, 0, 0 ;  /* 0x00000000ff087431 */ /* 0x000fe200000001ff */
[----:B------:R-:W0:Y:S01]  /*0050*/  S2R R0, SR_CTAID.X ;  /* 0x0000000000007919 */ /* 0x000e220000002500 */
[----:B------:R-:W1:Y:S01]  /*0060*/  LDCU UR4, c[0x0][0x390] ;  /* 0x00007200ff0477ac */ /* 0x000e620008000800 */
[----:B------:R-:W2:Y:S01]  /*0070*/  LDCU.64 UR6, c[0x0][0x358] ;  /* 0x00006b00ff0677ac */ /* 0x000ea20008000a00 */
[----:B0-----:R-:W-:-:S05]  /*0080*/  IMAD R2, R0, UR5, R3 ;  /* 0x0000000500027c24 */ /* 0x001fca000f8e0203 */
[----:B-1----:R-:W-:-:S13]  /*0090*/  ISETP.GE.U32.AND P0, PT, R2, UR4, PT ;  /* 0x0000000402007c0c */ /* 0x002fda000bf06070 */
[----:B--2---:R-:W-:Y:S05]  /*00a0*/  @P0 BRA `(.L_x_91) ;  /* 0x00000000002c0947 */ /* 0x004fea0003800000 */
[----:B------:R-:W0:Y:S01]  /*00b0*/  LDC R9, c[0x0][0x370] ;  /* 0x0000dc00ff097b82 */ /* 0x000e220000000800 */
[----:B------:R-:W-:-:S07]  /*00c0*/  MOV R8, RZ ;  /* 0x000000ff00087202 */ /* 0x000fce0000000f00 */
[----:B------:R-:W1:Y:S01]  /*00d0*/  LDC.64 R6, c[0x0][0x380] ;  /* 0x0000e000ff067b82 */ /* 0x000e620000000a00 */
[----:B0-----:R-:W-:-:S07]  /*00e0*/  IMAD R9, R9, UR5, RZ ;  /* 0x0000000509097c24 */ /* 0x001fce000f8e02ff */
.L_x_92:
[----:B-1----:R-:W-:-:S06]  /*00f0*/  IMAD.WIDE.U32 R4, R2, 0x2, R6 ;  /* 0x0000000202047825 */ /* 0x002fcc00078e0006 */
[----:B------:R-:W2:Y:S01]  /*0100*/  LDG.E.U16 R4, desc[UR6][R4.64] ;  /* 0x0000000604047981 */ /* 0x000ea2000c1e1500 */
[----:B------:R-:W-:-:S05]  /*0110*/  IMAD.IADD R2, R9, 0x1, R2 ;  /* 0x0000000109027824 */ /* 0x000fca00078e0202 */
[----:B------:R-:W-:Y:S02]  /*0120*/  ISETP.GE.U32.AND P0, PT, R2, UR4, PT ;  /* 0x0000000402007c0c */ /* 0x000fe4000bf06070 */
[----:B--2---:R-:W-:-:S05]  /*0130*/  SHF.L.U32 R11, R4, 0x10, RZ ;  /* 0x00000010040b7819 */ /* 0x004fca00000006ff */
[----:B------:R-:W-:-:S06]  /*0140*/  FADD R8, R11, R8 ;  /* 0x000000080b087221 */ /* 0x000fcc0000000000 */
[----:B------:R-:W-:Y:S05]  /*0150*/  @!P0 BRA `(.L_x_92) ;  /* 0xfffffffc00e48947 */ /* 0x000fea000383ffff */
.L_x_91:
[----:B------:R-:W-:Y:S05]  /*0160*/  BSYNC.RECONVERGENT B0 ;  /* 0x0000000000007941 */ /* 0x000fea0003800200 */
.L_x_90:
[----:B------:R-:W0:Y:S01]  /*0170*/  SHFL.DOWN PT, R5, R8, 0x10, 0x1f ;  /* 0x0a001f0008057f89 */ /* 0x000e2200000e0000 */
[----:B------:R-:W-:Y:S01]  /*0180*/  ISETP.GT.U32.AND P1, PT, R3, 0x1f, PT ;  /* 0x0000001f0300780c */ /* 0x000fe20003f24070 */
[----:B0-----:R-:W-:-:S05]  /*0190*/  FADD R5, R5, R8 ;  /* 0x0000000805057221 */ /* 0x001fca0000000000 */
[----:B------:R-:W0:Y:S02]  /*01a0*/  SHFL.DOWN PT, R2, R5, 0x8, 0x1f ;  /* 0x09001f0005027f89 */ /* 0x000e2400000e0000 */
[----:B0-----:R-:W-:Y:S01]  /*01b0*/  FADD R4, R5, R2 ;  /* 0x0000000205047221 */ /* 0x001fe20000000000 */
[----:B------:R-:W-:-:S04]  /*01c0*/  LOP3.LUT R2, R3, 0x1f, RZ, 0xc0, !PT ;  /* 0x0000001f03027812 */ /* 0x000fc800078ec0ff */
[----:B------:R-:W0:Y:S01]  /*01d0*/  SHFL.DOWN PT, R7, R4, 0x4, 0x1f ;  /* 0x08801f0004077f89 */ /* 0x000e2200000e0000 */
[----:B------:R-:W-:-:S13]  /*01e0*/  ISETP.NE.AND P0, PT, R2, RZ, PT ;  /* 0x000000ff0200720c */ /* 0x000fda0003f05270 */
[----:B------:R-:W1:Y:S01]  /*01f0*/  @!P0 S2R R11, SR_CgaCtaId ;  /* 0x00000000000b8919 */ /* 0x000e620000008800 */
[----:B------:R-:W-:Y:S02]  /*0200*/  @!P0 MOV R8, 0x400 ;  /* 0x0000040000088802 */ /* 0x000fe40000000f00 */
[----:B------:R-:W-:-:S04]  /*0210*/  @!P0 SHF.R.U32.HI R5, RZ, 0x3, R3 ;  /* 0x00000003ff058819 */ /* 0x000fc80000011603 */
[----:B------:R-:W-:Y:S01]  /*0220*/  @!P0 LOP3.LUT R5, R5, 0x7c, RZ, 0xc0, !PT ;  /* 0x0000007c05058812 */ /* 0x000fe200078ec0ff */
[----:B0-----:R-:W-:-:S05]  /*0230*/  FADD R7, R4, R7 ;  /* 0x0000000704077221 */ /* 0x001fca0000000000 */
[----:B------:R-:W0:Y:S01]  /*0240*/  SHFL.DOWN PT, R6, R7, 0x2, 0x1f ;  /* 0x08401f0007067f89 */ /* 0x000e2200000e0000 */
[----:B-1----:R-:W-:-:S05]  /*0250*/  @!P0 LEA R8, R11, R8, 0x18 ;  /* 0x000000080b088211 */ /* 0x002fca00078ec0ff */
[----:B------:R-:W-:Y:S02]  /*0260*/  @!P0 IMAD.IADD R5, R5, 0x1, R8 ;  /* 0x0000000105058824 */ /* 0x000fe400078e0208 */
[----:B0-----:R-:W-:-:S05]  /*0270*/  FADD R6, R7, R6 ;  /* 0x0000000607067221 */ /* 0x001fca0000000000 */
[----:B------:R-:W0:Y:S02]  /*0280*/  SHFL.DOWN PT, R9, R6, 0x1, 0x1f ;  /* 0x08201f0006097f89 */ /* 0x000e2400000e0000 */
[----:B0-----:R-:W-:-:S05]  /*0290*/  FADD R4, R6, R9 ;  /* 0x0000000906047221 */ /* 0x001fca0000000000 */
        /* <DEDUP_REMOVED lines=8> */
[----:B0-----:R-:W-:Y:S02]  /*0320*/  @!P0 LEA R5, R5, R4, 0x18 ;  /* 0x0000000405058211 */ /* 0x001fe400078ec0ff */
[----:B------:R-:W-:-:S03]  /*0330*/  MOV R4, RZ ;  /* 0x000000ff00047202 */ /* 0x000fc60000000f00 */
[----:B------:R-:W-:-:S05]  /*0340*/  @!P0 IMAD R2, R2, 0x4, R5 ;  /* 0x0000000402028824 */ /* 0x000fca00078e0205 */
[----:B------:R-:W0:Y:S01]  /*0350*/  @!P0 LDS R4, [R2] ;  /* 0x0000000002048984 */ /* 0x000e220000000800 */
[----:B------:R-:W-:-:S03]  /*0360*/  ISETP.NE.AND P0, PT, R3, RZ, PT ;  /* 0x000000ff0300720c */ /* 0x000fc60003f05270 */
[----:B0-----:R-:W0:Y:S02]  /*0370*/  SHFL.DOWN PT, R5, R4, 0x10, 0x1f ;  /* 0x0a001f0004057f89 */ /* 0x001e2400000e0000 */
[----:B0-----:R-:W-:-:S05]  /*0380*/  FADD R5, R5, R4 ;  /* 0x0000000405057221 */ /* 0x001fca0000000000 */
[----:B------:R-:W0:Y:S02]  /*0390*/  SHFL.DOWN PT, R6, R5, 0x8, 0x1f ;  /* 0x09001f0005067f89 */ /* 0x000e2400000e0000 */
[----:B0-----:R-:W-:-:S05]  /*03a0*/  FADD R6, R5, R6 ;  /* 0x0000000605067221 */ /* 0x001fca0000000000 */
[----:B------:R-:W0:Y:S02]  /*03b0*/  SHFL.DOWN PT, R7, R6, 0x4, 0x1f ;  /* 0x08801f0006077f89 */ /* 0x000e2400000e0000 */
[----:B0-----:R-:W-:-:S05]  /*03c0*/  FADD R7, R6, R7 ;  /* 0x0000000706077221 */ /* 0x001fca0000000000 */
[----:B------:R-:W0:Y:S02]  /*03d0*/  SHFL.DOWN PT, R8, R7, 0x2, 0x1f ;  /* 0x08401f0007087f89 */ /* 0x000e2400000e0000 */
[----:B0-----:R-:W-:-:S05]  /*03e0*/  FADD R8, R7, R8 ;  /* 0x0000000807087221 */ /* 0x001fca0000000000 */
[----:B------:R0:W1:Y:S01]  /*03f0*/  SHFL.DOWN PT, R9, R8, 0x1, 0x1f ;  /* 0x08201f0008097f89 */ /* 0x00006200000e0000 */
[----:B------:R-:W-:Y:S05]  /*0400*/  @P0 EXIT ;  /* 0x000000000000094d */ /* 0x000fea0003800000 */
[----:B------:R-:W2:Y:S01]  /*0410*/  LDC.64 R2, c[0x0][0x388] ;  /* 0x0000e200ff027b82 */ /* 0x000ea20000000a00 */
[----:B-1----:R-:W-:-:S05]  /*0420*/  FADD R4, R8, R9 ;  /* 0x0000000908047221 */ /* 0x002fca0000000000 */
[----:B------:R-:W-:Y:S01]  /*0430*/  F2FP.BF16.F32.PACK_AB R4, RZ, R4 ;  /* 0x00000004ff04723e */ /* 0x000fe200000010ff */
[----:B--2---:R-:W-:-:S05]  /*0440*/  IMAD.WIDE.U32 R2, R0, 0x2, R2 ;  /* 0x0000000200027825 */ /* 0x004fca00078e0002 */
[----:B------:R-:W-:Y:S01]  /*0450*/  STG.E.U16 desc[UR6][R2.64], R4 ;  /* 0x0000000402007986 */ /* 0x000fe2000c101506 */
[----:B------:R-:W-:Y:S05]  /*0460*/  EXIT ;  /* 0x000000000000794d */ /* 0x000fea0003800000 */
.L_x_93:
        /* <DEDUP_REMOVED lines=9> */
.L_x_257:


//--------------------- .text.reduce_min_dim_bf16 --------------------------
	.section	.text.reduce_min_dim_bf16,"ax",@progbits
	.align	128
        .global         reduce_min_dim_bf16
        .type           reduce_min_dim_bf16,@function
        .size           reduce_min_dim_bf16,(.L_x_258 - reduce_min_dim_bf16)
        .other          reduce_min_dim_bf16,@"STO_CUDA_ENTRY STV_DEFAULT"
reduce_min_dim_bf16:
.text.reduce_min_dim_bf16:
        /* <DEDUP_REMOVED lines=16> */
[----:B------:R-:W-:-:S07]  /*0100*/  IMAD.MOV.U32 R6, RZ, RZ, R7 ;  /* 0x000000ffff067224 */ /* 0x000fce00078e0007 */
[----:B------:R-:W1:Y:S02]  /*0110*/  LDC.64 R4, c[0x0][0x380] ;  /* 0x0000e000ff047b82 */ /* 0x000e640000000a00 */
.L_x_96:
[----:B------:R-:W-:-:S04]  /*0120*/  IMAD R2, R13, UR7, R6 ;  /* 0x000000070d027c24 */ /* 0x000fc8000f8e0206 */
[----:B------:R-:W-:-:S04]  /*0130*/  IMAD R3, R2, UR4, R9 ;  /* 0x0000000402037c24 */ /* 0x000fc8000f8e0209 */
[----:B-1----:R-:W-:-:S06]  /*0140*/  IMAD.WIDE.U32 R2, R3, 0x2, R4 ;  /* 0x0000000203027825 */ /* 0x002fcc00078e0004 */
[----:B------:R-:W2:Y:S01]  /*0150*/  LDG.E.U16 R3, desc[UR8][R2.64] ;  /* 0x0000000802037981 */ /* 0x000ea2000c1e1500 */
[----:B0-----:R-:W-:-:S05]  /*0160*/  IMAD.IADD R6, R11, 0x1, R6 ;  /* 0x000000010b067824 */ /* 0x001fca00078e0206 */
[----:B------:R-:W-:Y:S02]  /*0170*/  ISETP.GE.U32.AND P1, PT, R6, R13, PT ;  /* 0x0000000d0600720c */ /* 0x000fe40003f26070 */
[----:B--2---:R-:W-:-:S05]  /*0180*/  HSETP2.BF16_V2.GEU.AND P0, PT, R3.H0_H0, R0.H0_H0, PT ;  /* 0x2000000003007234 */ /* 0x004fca0003f0e802 */
[----:B------:R-:W-:-:S06]  /*0190*/  SEL R0, R0, R3, P0 ;  /* 0x0000000300007207 */ /* 0x000fcc0000000000 */
[----:B------:R-:W-:Y:S05]  /*01a0*/  @!P1 BRA `(.L_x_96) ;  /* 0xfffffffc00dc9947 */ /* 0x000fea000383ffff */
.L_x_95:
[----:B------:R-:W-:Y:S05]  /*01b0*/  BSYNC.RECONVERGENT B0 ;  /* 0x0000000000007941 */ /* 0x000fea0003800200 */
.L_x_94:
[----:B------:R-:W0:Y:S01]  /*01c0*/  S2UR UR5, SR_CgaCtaId ;  /* 0x00000000000579c3 */ /* 0x000e220000008800 */
[----:B------:R-:W-:Y:S01]  /*01d0*/  UMOV UR4, 0x400 ;  /* 0x0000040000047882 */ /* 0x000fe20000000000 */
[----:B------:R-:W1:Y:S01]  /*01e0*/  LDCU UR6, c[0x0][0x360] ;  /* 0x00006c00ff0677ac */ /* 0x000e620008000800 */
[----:B------:R-:W-:Y:S01]  /*01f0*/  ISETP.NE.AND P2, PT, R7, RZ, PT ;  /* 0x000000ff0700720c */ /* 0x000fe20003f45270 */
[----:B-1----:R-:W-:Y:S02]  /*0200*/  UISETP.GE.U32.AND UP0, UPT, UR6, 0x2, UPT ;  /* 0x000000020600788c */ /* 0x002fe4000bf06070 */
[----:B0-----:R-:W-:-:S06]  /*0210*/  ULEA UR4, UR5, UR4, 0x18 ;  /* 0x0000000405047291 */ /* 0x001fcc000f8ec0ff */
[----:B------:R-:W-:-:S05]  /*0220*/  LEA R3, R7, UR4, 0x1 ;  /* 0x0000000407037c11 */ /* 0x000fca000f8e08ff */
[----:B------:R0:W-:Y:S01]  /*0230*/  STS.U16 [R3], R0 ;  /* 0x0000000003007388 */ /* 0x0001e20000000400 */
[----:B------:R-:W-:Y:S06]  /*0240*/  BAR.SYNC.DEFER_BLOCKING 0x0 ;  /* 0x0000000000007b1d */ /* 0x000fec0000010000 */
[----:B------:R-:W-:Y:S05]  /*0250*/  BRA.U !UP0, `(.L_x_97) ;  /* 0x0000000108387547 */ /* 0x000fea000b800000 */
[----:B------:R-:W-:-:S05]  /*0260*/  UMOV UR4, UR6 ;  /* 0x0000000600047c82 */ /* 0x000fca0008000000 */
.L_x_98:
[----:B------:R-:W-:-:S06]  /*0270*/  USHF.R.U32.HI UR5, URZ, 0x1, UR4 ;  /* 0x00000001ff057899 */ /* 0x000fcc0008011604 */
[----:B------:R-:W-:-:S13]  /*0280*/  ISETP.GE.U32.AND P0, PT, R7, UR5, PT ;  /* 0x0000000507007c0c */ /* 0x000fda000bf06070 */
[----:B------:R-:W-:Y:S01]  /*0290*/  VOTEU.ALL UP0, P0 ;  /* 0x0000000000ff7886 */ /* 0x000fe20000000000 */
[----:B01----:R-:W-:Y:S04]  /*02a0*/  @!P0 LDS.U16 R0, [R3] ;  /* 0x0000000003008984 */ /* 0x003fe80000000400 */
[----:B------:R-:W-:Y:S02]  /*02b0*/  @!UP0 ULOP3.LUT UR6, UR4, 0x7fe, URZ, 0xc0, !UPT ;  /* 0x000007fe04068892 */ /* 0x000fe4000f8ec0ff */
[----:B------:R-:W-:-:S03]  /*02c0*/  UISETP.GT.U32.AND UP0, UPT, UR4, 0x3, UPT ;  /* 0x000000030400788c */ /* 0x000fc6000bf04070 */
[----:B------:R-:W-:-:S04]  /*02d0*/  UMOV UR4, UR5 ;  /* 0x0000000500047c82 */ /* 0x000fc80008000000 */
[----:B------:R-:W0:Y:S02]  /*02e0*/  @!P0 LDS.U16 R5, [R3+UR6] ;  /* 0x0000000603058984 */ /* 0x000e240008000400 */
[----:B0-----:R-:W-:-:S05]  /*02f0*/  @!P0 HSETP2.BF16_V2.GEU.AND P1, PT, R0.H0_H0, R5.H0_H0, PT ;  /* 0x2000000500008234 */ /* 0x001fca0003f2e802 */
[----:B------:R-:W-:-:S05]  /*0300*/  @!P0 SEL R0, R5, R0, P1 ;  /* 0x0000000005008207 */ /* 0x000fca0000800000 */
[----:B------:R1:W-:Y:S01]  /*0310*/  @!P0 STS.U16 [R3], R0 ;  /* 0x0000000003008388 */ /* 0x0003e20000000400 */
[----:B------:R-:W-:Y:S06]  /*0320*/  BAR.SYNC.DEFER_BLOCKING 0x0 ;  /* 0x0000000000007b1d */ /* 0x000fec0000010000 */
[----:B------:R-:W-:Y:S05]  /*0330*/  BRA.U UP0, `(.L_x_98) ;  /* 0xfffffffd00cc7547 */ /* 0x000fea000b83ffff */
.L_x_97:
[----:B------:R-:W-:Y:S05]  /*0340*/  @P2 EXIT ;  /* 0x000000000000294d */ /* 0x000fea0003800000 */
[----:B------:R-:W2:Y:S01]  /*0350*/  S2UR UR5, SR_CgaCtaId ;  /* 0x00000000000579c3 */ /* 0x000ea20000008800 */
[----:B------:R-:W-:-:S07]  /*0360*/  UMOV UR4, 0x400 ;  /* 0x0000040000047882 */ /* 0x000fce0000000000 */
[----:B01----:R-:W0:Y:S08]  /*0370*/  LDC R0, c[0x0][0x398] ;  /* 0x0000e600ff007b82 */ /* 0x003e300000000800 */
[----:B------:R-:W1:Y:S01]  /*0380*/  LDC.64 R2, c[0x0][0x388] ;  /* 0x0000e200ff027b82 */ /* 0x000e620000000a00 */
[----:B--2---:R-:W-:Y:S01]  /*0390*/  ULEA UR4, UR5, UR4, 0x18 ;  /* 0x0000000405047291 */ /* 0x004fe2000f8ec0ff */
[----:B0-----:R-:W-:-:S08]  /*03a0*/  IMAD R5, R0, UR7, R9 ;  /* 0x0000000700057c24 */ /* 0x001fd0000f8e0209 */
[----:B------:R-:W0:Y:S01]  /*03b0*/  LDS.U16 R7, [UR4] ;  /* 0x00000004ff077984 */ /* 0x000e220008000400 */
[----:B-1----:R-:W-:-:S05]  /*03c0*/  IMAD.WIDE.U32 R2, R5, 0x2, R2 ;  /* 0x0000000205027825 */ /* 0x002fca00078e0002 */
[----:B0-----:R-:W-:Y:S01]  /*03d0*/  STG.E.U16 desc[UR8][R2.64], R7 ;  /* 0x0000000702007986 */ /* 0x001fe2000c101508 */
[----:B------:R-:W-:Y:S05]  /*03e0*/  EXIT ;  /* 0x000000000000794d */ /* 0x000fea0003800000 */
.L_x_99:
        /* <DEDUP_REMOVED lines=9> */
.L_x_258:


//--------------------- .text.reduce_max_dim_bf16 --------------------------
	.section	.text.reduce_max_dim_bf16,"ax",@progbits
	.align	128
        .global         reduce_max_dim_bf16
        .type           reduce_max_dim_bf16,@function
        .size           reduce_max_dim_bf16,(.L_x_259 - reduce_max_dim_bf16)
        .other          reduce_max_dim_bf16,@"STO_CUDA_ENTRY STV_DEFAULT"
reduce_max_dim_bf16:
.text.reduce_max_dim_bf16:
        /* <DEDUP_REMOVED lines=18> */
.L_x_102:
[----:B------:R-:W-:-:S04]  /*0120*/  IMAD R2, R13, UR7, R6 ;  /* 0x000000070d027c24 */ /* 0x000fc8000f8e0206 */
[----:B------:R-:W-:-:S04]  /*0130*/  IMAD R3, R2, UR4, R9 ;  /* 0x0000000402037c24 */ /* 0x000fc8000f8e0209 */
[----:B-1----:R-:W-:-:S06]  /*0140*/  IMAD.WIDE.U32 R2, R3, 0x2, R4 ;  /* 0x0000000203027825 */ /* 0x002fcc00078e0004 */
[----:B------:R-:W2:Y:S01]  /*0150*/  LDG.E.U16 R3, desc[UR8][R2.64] ;  /* 0x0000000802037981 */ /* 0x000ea2000c1e1500 */
[----:B0-----:R-:W-:-:S05]  /*0160*/  IMAD.IADD R6, R11, 0x1, R6 ;  /* 0x000000010b067824 */ /* 0x001fca00078e0206 */
[----:B------:R-:W-:Y:S02]  /*0170*/  ISETP.GE.U32.AND P1, PT, R6, R13, PT ;  /* 0x0000000d0600720c */ /* 0x000fe40003f26070 */
[----:B--2---:R-:W-:-:S05]  /*0180*/  HSETP2.BF16_V2.GT.AND P0, PT, R3.H0_H0, R0.H0_H0, PT ;  /* 0x2000000003007234 */ /* 0x004fca0003f04802 */
[----:B------:R-:W-:-:S06]  /*0190*/  SEL R0, R0, R3, !P0 ;  /* 0x0000000300007207 */ /* 0x000fcc0004000000 */
[----:B------:R-:W-:Y:S05]  /*01a0*/  @!P1 BRA `(.L_x_102) ;  /* 0xfffffffc00dc9947 */ /* 0x000fea000383ffff */
.L_x_101:
[----:B------:R-:W-:Y:S05]  /*01b0*/  BSYNC.RECONVERGENT B0 ;  /* 0x0000000000007941 */ /* 0x000fea0003800200 */
.L_x_100:
        /* <DEDUP_REMOVED lines=11> */
.L_x_104:
        /* <DEDUP_REMOVED lines=8> */
[----:B0-----:R-:W-:-:S05]  /*02f0*/  @!P1 HSETP2.BF16_V2.GT.AND P0, PT, R0.H0_H0, R5.H0_H0, PT ;  /* 0x2000000500009234 */ /* 0x001fca0003f04802 */
[----:B------:R-:W-:-:S05]  /*0300*/  @!P1 SEL R0, R5, R0, !P0 ;  /* 0x0000000005009207 */ /* 0x000fca0004000000 */
[----:B------:R1:W-:Y:S01]  /*0310*/  @!P1 STS.U16 [R3], R0 ;  /* 0x0000000003009388 */ /* 0x0003e20000000400 */
[----:B------:R-:W-:Y:S06]  /*0320*/  BAR.SYNC.DEFER_BLOCKING 0x0 ;  /* 0x0000000000007b1d */ /* 0x000fec0000010000 */
[----:B------:R-:W-:Y:S05]  /*0330*/  BRA.U UP0, `(.L_x_104) ;  /* 0xfffffffd00cc7547 */ /* 0x000fea000b83ffff */
.L_x_103:
        /* <DEDUP_REMOVED lines=11> */
.L_x_105:
        /* <DEDUP_REMOVED lines=9> */
.L_x_259:


//--------------------- .text.reduce_sum_dim_bf16 --------------------------
	.section	.text.reduce_sum_dim_bf16,"ax",@progbits
	.align	128
        .global         reduce_sum_dim_bf16
        .type           reduce_sum_dim_bf16,@function
        .size           reduce_sum_dim_bf16,(.L_x_260 - reduce_sum_dim_bf16)
        .other          reduce_sum_dim_bf16,@"STO_CUDA_ENTRY STV_DEFAULT"
reduce_sum_dim_bf16:
.text.reduce_sum_dim_bf16:
        /* <DEDUP_REMOVED lines=12> */
[----:B------:R-:W-:Y:S02]  /*00c0*/  PRMT R0, RZ, 0x7610, R0 ;  /* 0x00007610ff007816 */ /* 0x000fe40000000000 */
[----:B0-----:R-:W-:-:S13]  /*00d0*/  ISETP.GE.U32.AND P0, PT, R7, R13, PT ;  /* 0x0000000d0700720c */ /* 0x001fda0003f06070 */
[----:B-1----:R-:W-:Y:S05]  /*00e0*/  @P0 BRA `(.L_x_107) ;  /* 0x00000000002c0947 */ /* 0x002fea0003800000 */
[----:B------:R-:W0:Y:S01]  /*00f0*/  LDC R11, c[0x0][0x360] ;  /* 0x0000d800ff0b7b82 */ /* 0x000e220000000800 */
[----:B------:R-:W-:-:S07]  /*0100*/  IMAD.MOV.U32 R6, RZ, RZ, R7 ;  /* 0x000000ffff067224 */ /* 0x000fce00078e0007 */
[----:B------:R-:W1:Y:S02]  /*0110*/  LDC.64 R4, c[0x0][0x380] ;  /* 0x0000e000ff047b82 */ /* 0x000e640000000a00 */
.L_x_108:
[----:B------:R-:W-:-:S04]  /*0120*/  IMAD R2, R13, UR7, R6 ;  /* 0x000000070d027c24 */ /* 0x000fc8000f8e0206 */
[----:B------:R-:W-:-:S04]  /*0130*/  IMAD R3, R2, UR4, R9 ;  /* 0x0000000402037c24 */ /* 0x000fc8000f8e0209 */
[----:B-1----:R-:W-:-:S06]  /*0140*/  IMAD.WIDE.U32 R2, R3, 0x2, R4 ;  /* 0x0000000203027825 */ /* 0x002fcc00078e0004 */
[----:B------:R-:W2:Y:S01]  /*0150*/  LDG.E.U16 R3, desc[UR8][R2.64] ;  /* 0x0000000802037981 */ /* 0x000ea2000c1e1500 */
[----:B0-----:R-:W-:-:S05]  /*0160*/  IMAD.IADD R6, R11, 0x1, R6 ;  /* 0x000000010b067824 */ /* 0x001fca00078e0206 */
[----:B------:R-:W-:Y:S01]  /*0170*/  ISETP.GE.U32.AND P0, PT, R6, R13, PT ;  /* 0x0000000d0600720c */ /* 0x000fe20003f06070 */
[----:B--2---:R-:W-:-:S12]  /*0180*/  HADD2.BF16_V2 R0, R0.H0_H0, R3.H0_H0 ;  /* 0x2000000300007230 */ /* 0x004fd80000200800 */
[----:B------:R-:W-:Y:S05]  /*0190*/  @!P0 BRA `(.L_x_108) ;  /* 0xfffffffc00e08947 */ /* 0x000fea000383ffff */
.L_x_107:
[----:B------:R-:W-:Y:S05]  /*01a0*/  BSYNC.RECONVERGENT B0 ;  /* 0x0000000000007941 */ /* 0x000fea0003800200 */
.L_x_106:
[----:B------:R-:W0:Y:S01]  /*01b0*/  S2UR UR5, SR_CgaCtaId ;  /* 0x00000000000579c3 */ /* 0x000e220000008800 */
[----:B------:R-:W-:Y:S01]  /*01c0*/  UMOV UR4, 0x400 ;  /* 0x0000040000047882 */ /* 0x000fe20000000000 */
[----:B------:R-:W1:Y:S01]  /*01d0*/  LDCU UR6, c[0x0][0x360] ;  /* 0x00006c00ff0677ac */ /* 0x000e620008000800 */
[----:B------:R-:W-:Y:S02]  /*01e0*/  PRMT R2, R0, 0x7610, R2 ;  /* 0x0000761000027816 */ /* 0x000fe40000000002 */
        /* <DEDUP_REMOVED lines=8> */
.L_x_110:
        /* <DEDUP_REMOVED lines=8> */
[----:B0-----:R-:W-:-:S05]  /*02f0*/  @!P0 HADD2.BF16_V2 R2, R2.H0_H0, R3.H0_H0 ;  /* 0x2000000302028230 */ /* 0x001fca0000200800 */
[----:B------:R1:W-:Y:S01]  /*0300*/  @!P0 STS.U16 [R0], R2 ;  /* 0x0000000200008388 */ /* 0x0003e20000000400 */
[----:B------:R-:W-:Y:S06]  /*0310*/  BAR.SYNC.DEFER_BLOCKING 0x0 ;  /* 0x0000000000007b1d */ /* 0x000fec0000010000 */
[----:B------:R-:W-:Y:S05]  /*0320*/  BRA.U UP0, `(.L_x_110) ;  /* 0xfffffffd00d07547 */ /* 0x000fea000b83ffff */
.L_x_109:
        /* <DEDUP_REMOVED lines=11> */
.L_x_111:
        /* <DEDUP_REMOVED lines=10> */
.L_x_260:


//--------------------- .text.reduce_min_bf16     --------------------------
	.section	.text.reduce_min_bf16,"ax",@progbits
	.align	128
        .global         reduce_min_bf16
        .type           reduce_min_bf16,@function
        .size           reduce_min_bf16,(.L_x_261 - reduce_min_bf16)
        .other          reduce_min_bf16,@"STO_CUDA_ENTRY STV_DEFAULT"
reduce_min_bf16:
.text.reduce_min_bf16:
        /* <DEDUP_REMOVED lines=15> */
.L_x_114:
[----:B-1----:R-:W-:-:S06]  /*00f0*/  IMAD.WIDE.U32 R4, R2, 0x2, R6 ;  /* 0x0000000202047825 */ /* 0x002fcc00078e0006 */
[----:B------:R-:W2:Y:S01]  /*0100*/  LDG.E.U16 R5, desc[UR6][R4.64] ;  /* 0x0000000604057981 */ /* 0x000ea2000c1e1500 */
[----:B------:R-:W-:-:S05]  /*0110*/  IMAD.IADD R2, R9, 0x1, R2 ;  /* 0x0000000109027824 */ /* 0x000fca00078e0202 */
[----:B------:R-:W-:Y:S02]  /*0120*/  ISETP.GE.U32.AND P1, PT, R2, UR4, PT ;  /* 0x0000000402007c0c */ /* 0x000fe4000bf26070 */
[----:B--2---:R-:W-:-:S05]  /*0130*/  HSETP2.BF16_V2.GEU.AND P0, PT, R5.H0_H0, R8.H0_H0, PT ;  /* 0x2000000805007234 */ /* 0x004fca0003f0e802 */
[----:B------:R-:W-:-:S06]  /*0140*/  SEL R8, R8, R5, P0 ;  /* 0x0000000508087207 */ /* 0x000fcc0000000000 */
[----:B------:R-:W-:Y:S05]  /*0150*/  @!P1 BRA `(.L_x_114) ;  /* 0xfffffffc00e49947 */ /* 0x000fea000383ffff */
.L_x_113:
[----:B------:R-:W-:Y:S05]  /*0160*/  BSYNC.RECONVERGENT B0 ;  /* 0x0000000000007941 */ /* 0x000fea0003800200 */
.L_x_112:
[----:B------:R-:W-:-:S05]  /*0170*/  PRMT R2, R8, 0x5410, R8 ;  /* 0x0000541008027816 */ /* 0x000fca0000000008 */
[----:B------:R0:W1:Y:S02]  /*0180*/  SHFL.DOWN PT, R5, R2, 0x10, 0x1f ;  /* 0x0a001f0002057f89 */ /* 0x00006400000e0000 */
[----:B0-----:R-:W-:Y:S02]  /*0190*/  LOP3.LUT R2, R3, 0x1f, RZ, 0xc0, !PT ;  /* 0x0000001f03027812 */ /* 0x001fe400078ec0ff */
[----:B-1----:R-:W-:-:S05]  /*01a0*/  HSETP2.BF16_V2.GEU.AND P0, PT, R8.H0_H0, R5.H0_H0, PT ;  /* 0x2000000508007234 */ /* 0x002fca0003f0e802 */
[----:B------:R-:W-:-:S04]  /*01b0*/  SEL R5, R5, R8, P0 ;  /* 0x0000000805057207 */ /* 0x000fc80000000000 */
[----:B------:R-:W-:-:S06]  /*01c0*/  PRMT R4, R5, 0x5410, R5 ;  /* 0x0000541005047816 */ /* 0x000fcc0000000005 */
[----:B------:R-:W0:Y:S02]  /*01d0*/  SHFL.DOWN PT, R4, R4, 0x8, 0x1f ;  /* 0x09001f0004047f89 */ /* 0x000e2400000e0000 */
[----:B0-----:R-:W-:-:S05]  /*01e0*/  HSETP2.BF16_V2.GEU.AND P0, PT, R5.H0_H0, R4.H0_H0, PT ;  /* 0x2000000405007234 */ /* 0x001fca0003f0e802 */
[----:B------:R-:W-:-:S04]  /*01f0*/  SEL R5, R4, R5, P0 ;  /* 0x0000000504057207 */ /* 0x000fc80000000000 */
[----:B------:R-:W-:-:S05]  /*0200*/  PRMT R4, R5, 0x5410, R5 ;  /* 0x0000541005047816 */ /* 0x000fca0000000005 */
[----:B------:R-:W0:Y:S02]  /*0210*/  SHFL.DOWN PT, R6, R4, 0x4, 0x1f ;  /* 0x08801f0004067f89 */ /* 0x000e2400000e0000 */
[----:B0-----:R-:W-:-:S05]  /*0220*/  HSETP2.BF16_V2.GEU.AND P0, PT, R5.H0_H0, R6.H0_H0, PT ;  /* 0x2000000605007234 */ /* 0x001fca0003f0e802 */
[----:B------:R-:W-:Y:S02]  /*0230*/  SEL R5, R6, R5, P0 ;  /* 0x0000000506057207 */ /* 0x000fe40000000000 */
[----:B------:R-:W-:Y:S02]  /*0240*/  ISETP.NE.AND P0, PT, R2, RZ, PT ;  /* 0x000000ff0200720c */ /* 0x000fe40003f05270 */
[----:B------:R-:W-:-:S05]  /*0250*/  PRMT R4, R5, 0x5410, R5 ;  /* 0x0000541005047816 */ /* 0x000fca0000000005 */
[----:B------:R-:W0:Y:S06]  /*0260*/  SHFL.DOWN PT, R6, R4, 0x2, 0x1f ;  /* 0x08401f0004067f89 */ /* 0x000e2c00000e0000 */
[----:B------:R-:W1:Y:S01]  /*0270*/  @!P0 S2R R9, SR_CgaCtaId ;  /* 0x0000000000098919 */ /* 0x000e620000008800 */
[----:B------:R-:W-:Y:S02]  /*0280*/  @!P0 MOV R8, 0x400 ;  /* 0x0000040000088802 */ /* 0x000fe40000000f00 */
[----:B------:R-:W-:-:S04]  /*0290*/  @!P0 SHF.R.U32.HI R7, RZ, 0x4, R3 ;  /* 0x00000004ff078819 */ /* 0x000fc80000011603 */
[----:B------:R-:W-:Y:S02]  /*02a0*/  @!P0 LOP3.LUT R7, R7, 0x3e, RZ, 0xc0, !PT ;  /* 0x0000003e07078812 */ /* 0x000fe400078ec0ff */
[----:B0-----:R-:W-:-:S05]  /*02b0*/  HSETP2.BF16_V2.GEU.AND P1, PT, R5.H0_H0, R6.H0_H0, PT ;  /* 0x2000000605007234 */ /* 0x001fca0003f2e802 */
[----:B------:R-:W-:-:S04]  /*02c0*/  SEL R5, R6, R5, P1 ;  /* 0x0000000506057207 */ /* 0x000fc80000800000 */
[----:B------:R-:W-:-:S05]  /*02d0*/  PRMT R4, R5, 0x5410, R5 ;  /* 0x0000541005047816 */ /* 0x000fca0000000005 */
[----:B------:R-:W0:Y:S01]  /*02e0*/  SHFL.DOWN PT, R6, R4, 0x1, 0x1f ;  /* 0x08201f0004067f89 */ /* 0x000e2200000e0000 */
[----:B-1----:R-:W-:-:S05]  /*02f0*/  @!P0 LEA R8, R9, R8, 0x18 ;  /* 0x0000000809088211 */ /* 0x002fca00078ec0ff */
[----:B------:R-:W-:Y:S01]  /*0300*/  @!P0 IMAD.IADD R7, R7, 0x1, R8 ;  /* 0x0000000107078824 */ /* 0x000fe200078e0208 */
[----:B0-----:R-:W-:-:S05]  /*0310*/  HSETP2.BF16_V2.GEU.AND P1, PT, R5.H0_H0, R6.H0_H0, PT ;  /* 0x2000000605007234 */ /* 0x001fca0003f2e802 */
[----:B------:R-:W-:Y:S02]  /*0320*/  SEL R6, R6, R5, P1 ;  /* 0x0000000506067207 */ /* 0x000fe40000800000 */
[----:B------:R-:W-:-:S03]  /*0330*/  ISETP.GT.U32.AND P1, PT, R3, 0x1f, PT ;  /* 0x0000001f0300780c */ /* 0x000fc60003f24070 */
[----:B------:R0:W-:Y:S01]  /*0340*/  @!P0 STS.U16 [R7], R6 ;  /* 0x0000000607008388 */ /* 0x0001e20000000400 */
[----:B------:R-:W-:Y:S09]  /*0350*/  BAR.SYNC.DEFER_BLOCKING 0x0 ;  /* 0x0000000000007b1d */ /* 0x000ff20000010000 */
[----:B0-----:R-:W-:Y:S05]  /*0360*/  @P1 EXIT ;  /* 0x000000000000194d */ /* 0x001fea0003800000 */
[----:B------:R-:W-:Y:S01]  /*0370*/  UIADD3 UR4, UPT, UPT, UR5, 0x1f, URZ ;  /* 0x0000001f05047890 */ /* 0x000fe2000fffe0ff */
[----:B------:R-:W-:-:S03]  /*0380*/  ISETP.NE.AND P1, PT, R3, RZ, PT ;  /* 0x000000ff0300720c */ /* 0x000fc60003f25270 */
[----:B------:R-:W-:-:S06]  /*0390*/  USHF.R.U32.HI UR4, URZ, 0x5, UR4 ;  /* 0x00000005ff047899 */ /* 0x000fcc0008011604 */
[----:B------:R-:W-:-:S13]  /*03a0*/  ISETP.GE.U32.AND P0, PT, R3, UR4, PT ;  /* 0x0000000403007c0c */ /* 0x000fda000bf06070 */
[----:B------:R-:W0:Y:S01]  /*03b0*/  @!P0 S2R R5, SR_CgaCtaId ;  /* 0x0000000000058919 */ /* 0x000e220000008800 */
[----:B------:R-:W-:-:S04]  /*03c0*/  @!P0 MOV R4, 0x400 ;  /* 0x0000040000048802 */ /* 0x000fc80000000f00 */
[----:B0-----:R-:W-:-:S05]  /*03d0*/  @!P0 LEA R5, R5, R4, 0x18 ;  /* 0x0000000405058211 */ /* 0x001fca00078ec0ff */
[----:B------:R-:W-:Y:S02]  /*03e0*/  @!P0 IMAD R4, R2, 0x2, R5 ;  /* 0x0000000202048824 */ /* 0x000fe400078e0205 */
[----:B------:R-:W-:-:S04]  /*03f0*/  IMAD.MOV.U32 R2, RZ, RZ, 0x7f80 ;  /* 0x00007f80ff027424 */ /* 0x000fc800078e00ff */
[----:B------:R-:W0:Y:S02]  /*0400*/  @!P0 LDS.U16 R4, [R4] ;  /* 0x0000000004048984 */ /* 0x000e240000000400 */
[----:B0-----:R-:W-:-:S04]  /*0410*/  @!P0 PRMT R2, R4, 0x7610, R2 ;  /* 0x0000761004028816 */ /* 0x001fc80000000002 */
[----:B------:R-:W-:-:S05]  /*0420*/  PRMT R4, R2, 0x5410, R2 ;  /* 0x0000541002047816 */ /* 0x000fca0000000002 */
[----:B------:R-:W0:Y:S02]  /*0430*/  SHFL.DOWN PT, R5, R4, 0x10, 0x1f ;  /* 0x0a001f0004057f89 */ /* 0x000e2400000e0000 */
[----:B0-----:R-:W-:-:S05]  /*0440*/  HSETP2.BF16_V2.GEU.AND P0, PT, R2.H0_H0, R5.H0_H0, PT ;  /* 0x2000000502007234 */ /* 0x001fca0003f0e802 */
[----:B------:R-:W-:-:S04]  /*0450*/  SEL R2, R5, R2, P0 ;  /* 0x0000000205027207 */ /* 0x000fc80000000000 */
        /* <DEDUP_REMOVED lines=13> */
[----:B------:R0:W1:Y:S01]  /*0530*/  SHFL.DOWN PT, R6, R2, 0x1, 0x1f ;  /* 0x08201f0002067f89 */ /* 0x00006200000e0000 */
[----:B------:R-:W-:Y:S05]  /*0540*/  @P1 EXIT ;  /* 0x000000000000194d */ /* 0x000fea0003800000 */
[----:B0-----:R-:W0:Y:S01]  /*0550*/  LDC.64 R2, c[0x0][0x388] ;  /* 0x0000e200ff027b82 */ /* 0x001e220000000a00 */
[----:B-1----:R-:W-:-:S05]  /*0560*/  HSETP2.BF16_V2.GEU.AND P0, PT, R5.H0_H0, R6.H0_H0, PT ;  /* 0x2000000605007234 */ /* 0x002fca0003f0e802 */
[----:B------:R-:W-:Y:S01]  /*0570*/  SEL R5, R6, R5, P0 ;  /* 0x0000000506057207 */ /* 0x000fe20000000000 */
[----:B0-----:R-:W-:-:S05]  /*0580*/  IMAD.WIDE.U32 R2, R0, 0x2, R2 ;  /* 0x0000000200027825 */ /* 0x001fca00078e0002 */
[----:B------:R-:W-:Y:S01]  /*0590*/  STG.E.U16 desc[UR6][R2.64], R5 ;  /* 0x0000000502007986 */ /* 0x000fe2000c101506 */
[----:B------:R-:W-:Y:S05]  /*05a0*/  EXIT ;  /* 0x000000000000794d */ /* 0x000fea0003800000 */
.L_x_115:
        /* <DEDUP_REMOVED lines=13> */
.L_x_261:


//--------------------- .text.reduce_max_bf16     --------------------------
	.section	.text.reduce_max_bf16,"ax",@progbits
	.align	128
        .global         reduce_max_bf16
        .type           reduce_max_bf16,@function
        .size           reduce_max_bf16,(.L_x_262 - reduce_max_bf16)
        .other          reduce_max_bf16,@"STO_CUDA_ENTRY STV_DEFAULT"
reduce_max_bf16:
.text.reduce_max_bf16:
        /* <DEDUP_REMOVED lines=15> */
.L_x_118:
[----:B-1----:R-:W-:-:S06]  /*00f0*/  IMAD.WIDE.U32 R4, R2, 0x2, R6 ;  /* 0x0000000202047825 */ /* 0x002fcc00078e0006 */
[----:B------:R-:W2:Y:S01]  /*0100*/  LDG.E.U16 R5, desc[UR6][R4.64] ;  /* 0x0000000604057981 */ /* 0x000ea2000c1e1500 */
[----:B------:R-:W-:-:S05]  /*0110*/  IMAD.IADD R2, R9, 0x1, R2 ;  /* 0x0000000109027824 */ /* 0x000fca00078e0202 */
[----:B------:R-:W-:Y:S02]  /*0120*/  ISETP.GE.U32.AND P1, PT, R2, UR4, PT ;  /* 0x0000000402007c0c */ /* 0x000fe4000bf26070 */
[----:B--2---:R-:W-:-:S05]  /*0130*/  HSETP2.BF16_V2.GT.AND P0, PT, R5.H0_H0, R8.H0_H0, PT ;  /* 0x2000000805007234 */ /* 0x004fca0003f04802 */
[----:B------:R-:W-:-:S06]  /*0140*/  SEL R8, R8, R5, !P0 ;  /* 0x0000000508087207 */ /* 0x000fcc0004000000 */
[----:B------:R-:W-:Y:S05]  /*0150*/  @!P1 BRA `(.L_x_118) ;  /* 0xfffffffc00e49947 */ /* 0x000fea000383ffff */
.L_x_117:
[----:B------:R-:W-:Y:S05]  /*0160*/  BSYNC.RECONVERGENT B0 ;  /* 0x0000000000007941 */ /* 0x000fea0003800200 */
.L_x_116:
[----:B------:R-:W-:-:S05]  /*0170*/  PRMT R2, R8, 0x5410, R8 ;  /* 0x0000541008027816 */ /* 0x000fca0000000008 */
[----:B------:R0:W1:Y:S02]  /*0180*/  SHFL.DOWN PT, R5, R2, 0x10, 0x1f ;  /* 0x0a001f0002057f89 */ /* 0x00006400000e0000 */
[----:B0-----:R-:W-:Y:S02]  /*0190*/  LOP3.LUT R2, R3, 0x1f, RZ, 0xc0, !PT ;  /* 0x0000001f03027812 */ /* 0x001fe400078ec0ff */
[----:B-1----:R-:W-:-:S05]  /*01a0*/  HSETP2.BF16_V2.GT.AND P0, PT, R8.H0_H0, R5.H0_H0, PT ;  /* 0x2000000508007234 */ /* 0x002fca0003f04802 */
[----:B------:R-:W-:-:S04]  /*01b0*/  SEL R5, R5, R8, !P0 ;  /* 0x0000000805057207 */ /* 0x000fc80004000000 */
[----:B------:R-:W-:-:S06]  /*01c0*/  PRMT R4, R5, 0x5410, R5 ;  /* 0x0000541005047816 */ /* 0x000fcc0000000005 */
[----:B------:R-:W0:Y:S02]  /*01d0*/  SHFL.DOWN PT, R4, R4, 0x8, 0x1f ;  /* 0x09001f0004047f89 */ /* 0x000e2400000e0000 */
[----:B0-----:R-:W-:-:S05]  /*01e0*/  HSETP2.BF16_V2.GT.AND P0, PT, R5.H0_H0, R4.H0_H0, PT ;  /* 0x2000000405007234 */ /* 0x001fca0003f04802 */
[----:B------:R-:W-:-:S04]  /*01f0*/  SEL R5, R4, R5, !P0 ;  /* 0x0000000504057207 */ /* 0x000fc80004000000 */
[----:B------:R-:W-:-:S05]  /*0200*/  PRMT R4, R5, 0x5410, R5 ;  /* 0x0000541005047816 */ /* 0x000fca0000000005 */
[----:B------:R-:W0:Y:S02]  /*0210*/  SHFL.DOWN PT, R6, R4, 0x4, 0x1f ;  /* 0x08801f0004067f89 */ /* 0x000e2400000e0000 */
[----:B0-----:R-:W-:-:S05]  /*0220*/  HSETP2.BF16_V2.GT.AND P0, PT, R5.H0_H0, R6.H0_H0, PT ;  /* 0x2000000605007234 */ /* 0x001fca0003f04802 */
[----:B------:R-:W-:Y:S02]  /*0230*/  SEL R5, R6, R5, !P0 ;  /* 0x0000000506057207 */ /* 0x000fe40004000000 */
[----:B------:R-:W-:Y:S02]  /*0240*/  ISETP.NE.AND P0, PT, R2, RZ, PT ;  /* 0x000000ff0200720c */ /* 0x000fe40003f05270 */
[----:B------:R-:W-:-:S05]  /*0250*/  PRMT R4, R5, 0x5410, R5 ;  /* 0x0000541005047816 */ /* 0x000fca0000000005 */
[----:B------:R-:W0:Y:S06]  /*0260*/  SHFL.DOWN PT, R6, R4, 0x2, 0x1f ;  /* 0x08401f0004067f89 */ /* 0x000e2c00000e0000 */
[----:B------:R-:W1:Y:S01]  /*0270*/  @!P0 S2R R9, SR_CgaCtaId ;  /* 0x0000000000098919 */ /* 0x000e620000008800 */
[----:B------:R-:W-:Y:S02]  /*0280*/  @!P0 MOV R8, 0x400 ;  /* 0x0000040000088802 */ /* 0x000fe40000000f00 */
[----:B------:R-:W-:-:S04]  /*0290*/  @!P0 SHF.R.U32.HI R7, RZ, 0x4, R3 ;  /* 0x00000004ff078819 */ /* 0x000fc80000011603 */
[----:B------:R-:W-:Y:S02]  /*02a0*/  @!P0 LOP3.LUT R7, R7, 0x3e, RZ, 0xc0, !PT ;  /* 0x0000003e07078812 */ /* 0x000fe400078ec0ff */
[----:B0-----:R-:W-:-:S05]  /*02b0*/  HSETP2.BF16_V2.GT.AND P1, PT, R5.H0_H0, R6.H0_H0, PT ;  /* 0x2000000605007234 */ /* 0x001fca0003f24802 */
[----:B------:R-:W-:-:S04]  /*02c0*/  SEL R5, R6, R5, !P1 ;  /* 0x0000000506057207 */ /* 0x000fc80004800000 */
[----:B------:R-:W-:-:S05]  /*02d0*/  PRMT R4, R5, 0x5410, R5 ;  /* 0x0000541005047816 */ /* 0x000fca0000000005 */
[----:B------:R-:W0:Y:S01]  /*02e0*/  SHFL.DOWN PT, R6, R4, 0x1, 0x1f ;  /* 0x08201f0004067f89 */ /* 0x000e2200000e0000 */
[----:B-1----:R-:W-:-:S05]  /*02f0*/  @!P0 LEA R8, R9, R8, 0x18 ;  /* 0x0000000809088211 */ /* 0x002fca00078ec0ff */
[----:B------:R-:W-:Y:S01]  /*0300*/  @!P0 IMAD.IADD R7, R7, 0x1, R8 ;  /* 0x0000000107078824 */ /* 0x000fe200078e0208 */
[----:B0-----:R-:W-:-:S05]  /*0310*/  HSETP2.BF16_V2.GT.AND P1, PT, R5.H0_H0, R6.H0_H0, PT ;  /* 0x2000000605007234 */ /* 0x001fca0003f24802 */
[----:B------:R-:W-:Y:S02]  /*0320*/  SEL R6, R6, R5, !P1 ;  /* 0x0000000506067207 */ /* 0x000fe40004800000 */
        /* <DEDUP_REMOVED lines=17> */
[----:B0-----:R-:W-:-:S05]  /*0440*/  HSETP2.BF16_V2.GT.AND P0, PT, R2.H0_H0, R5.H0_H0, PT ;  /* 0x2000000502007234 */ /* 0x001fca0003f04802 */
[----:B------:R-:W-:-:S04]  /*0450*/  SEL R2, R5, R2, !P0 ;  /* 0x0000000205027207 */ /* 0x000fc80004000000 */
        /* <DEDUP_REMOVED lines=13> */
[----:B------:R0:W1:Y:S01]  /*0530*/  SHFL.DOWN PT, R6, R2, 0x1, 0x1f ;  /* 0x08201f0002067f89 */ /* 0x00006200000e0000 */
[----:B------:R-:W-:Y:S05]  /*0540*/  @P1 EXIT ;  /* 0x000000000000194d */ /* 0x000fea0003800000 */
[----:B0-----:R-:W0:Y:S01]  /*0550*/  LDC.64 R2, c[0x0][0x388] ;  /* 0x0000e200ff027b82 */ /* 0x001e220000000a00 */
[----:B-1----:R-:W-:-:S05]  /*0560*/  HSETP2.BF16_V2.GT.AND P0, PT, R5.H0_H0, R6.H0_H0, PT ;  /* 0x2000000605007234 */ /* 0x002fca0003f04802 */
[----:B------:R-:W-:Y:S01]  /*0570*/  SEL R5, R6, R5, !P0 ;  /* 0x0000000506057207 */ /* 0x000fe20004000000 */
[----:B0-----:R-:W-:-:S05]  /*0580*/  IMAD.WIDE.U32 R2, R0, 0x2, R2 ;  /* 0x0000000200027825 */ /* 0x001fca00078e0002 */
[----:B------:R-:W-:Y:S01]  /*0590*/  STG.E.U16 desc[UR6][R2.64], R5 ;  /* 0x0000000502007986 */ /* 0x000fe2000c101506 */
[----:B------:R-:W-:Y:S05]  /*05a0*/  EXIT ;  /* 0x000000000000794d */ /* 0x000fea0003800000 */
.L_x_119:
        /* <DEDUP_REMOVED lines=13> */
.L_x_262:


//--------------------- .text.reduce_sum_bf16     --------------------------
	.section	.text.reduce_sum_bf16,"ax",@progbits
	.align	128
        .global         reduce_sum_bf16
        .type           reduce_sum_bf16,@function
        .size           reduce_sum_bf16,(.L_x_263 - reduce_sum_bf16)
        .other          reduce_sum_bf16,@"STO_CUDA_ENTRY STV_DEFAULT"
reduce_sum_bf16:
.text.reduce_sum_bf16:
[----:B------:R-:W-:Y:S01]  /*0000*/  LDC R1, c[0x0][0x37c] ;  /* 0x0000df00ff017b82 */ /* 0x000fe20000000800 */
[----:B------:R-:W0:Y:S01]  /*0010*/  S2R R3, SR_TID.X ;  /* 0x0000000000037919 */ /* 0x000e220000002100 */
[----:B------:R-:W0:Y:S01]  /*0020*/  LDCU UR5, c[0x0][0x360] ;  /* 0x00006c00ff0577ac */ /* 0x000e220008000800 */
[----:B------:R-:W-:Y:S01]  /*0030*/  BSSY.RECONVERGENT B0, `(.L_x_120) ;  /* 0x0000012000007945 */ /* 0x000fe20003800200 */
[----:B------:R-:W-:Y:S01]  /*0040*/  PRMT R8, RZ, 0x7610, R8 ;  /* 0x00007610ff087816 */ /* 0x000fe20000000008 */
[----:B------:R-:W0:Y:S01]  /*0050*/  S2R R0, SR_CTAID.X ;  /* 0x0000000000007919 */ /* 0x000e220000002500 */
[----:B------:R-:W1:Y:S01]  /*0060*/  LDCU UR4, c[0x0][0x390] ;  /* 0x00007200ff0477ac */ /* 0x000e620008000800 */
[----:B------:R-:W2:Y:S01]  /*0070*/  LDCU.64 UR6, c[0x0][0x358] ;  /* 0x00006b00ff0677ac */ /* 0x000ea20008000a00 */
[----:B0-----:R-:W-:-:S05]  /*0080*/  IMAD R2, R0, UR5, R3 ;  /* 0x0000000500027c24 */ /* 0x001fca000f8e0203 */
[----:B-1----:R-:W-:-:S13]  /*0090*/  ISETP.GE.U32.AND P0, PT, R2, UR4, PT ;  /* 0x0000000402007c0c */ /* 0x002fda000bf06070 */
[----:B--2---:R-:W-:Y:S05]  /*00a0*/  @P0 BRA `(.L_x_121) ;  /* 0x0000000000280947 */ /* 0x004fea0003800000 */
[----:B------:R-:W0:Y:S01]  /*00b0*/  LDC R9, c[0x0][0x370] ;  /* 0x0000dc00ff097b82 */ /* 0x000e220000000800 */
[----:B------:R-:W-:-:S07]  /*00c0*/  PRMT R8, RZ, 0x7610, R8 ;  /* 0x00007610ff087816 */ /* 0x000fce0000000008 */
[----:B------:R-:W1:Y:S01]  /*00d0*/  LDC.64 R6, c[0x0][0x380] ;  /* 0x0000e000ff067b82 */ /* 0x000e620000000a00 */
[----:B0-----:R-:W-:-:S07]  /*00e0*/  IMAD R9, R9, UR5, RZ ;  /* 0x0000000509097c24 */ /* 0x001fce000f8e02ff */
.L_x_122:
[----:B-1----:R-:W-:-:S06]  /*00f0*/  IMAD.WIDE.U32 R4, R2, 0x2, R6 ;  /* 0x0000000202047825 */ /* 0x002fcc00078e0006 */
[----:B------:R-:W2:Y:S01]  /*0100*/  LDG.E.U16 R5, desc[UR6][R4.64] ;  /* 0x0000000604057981 */ /* 0x000ea2000c1e1500 */
[----:B------:R-:W-:-:S05]  /*0110*/  IMAD.IADD R2, R9, 0x1, R2 ;  /* 0x0000000109027824 */ /* 0x000fca00078e0202 */
[----:B------:R-:W-:Y:S01]  /*0120*/  ISETP.GE.U32.AND P0, PT, R2, UR4, PT ;  /* 0x0000000402007c0c */ /* 0x000fe2000bf06070 */
[----:B--2---:R-:W-:-:S12]  /*0130*/  HADD2.BF16_V2 R8, R8.H0_H0, R5.H0_H0 ;  /* 0x2000000508087230 */ /* 0x004fd80000200800 */
[----:B------:R-:W-:Y:S05]  /*0140*/  @!P0 BRA `(.L_x_122) ;  /* 0xfffffffc00e88947 */ /* 0x000fea000383ffff */
.L_x_121:
[----:B------:R-:W-:Y:S05]  /*0150*/  BSYNC.RECONVERGENT B0 ;  /* 0x0000000000007941 */ /* 0x000fea0003800200 */
.L_x_120:
[----:B------:R-:W-:Y:S02]  /*0160*/  PRMT R8, R8, 0x5410, R8 ;  /* 0x0000541008087816 */ /* 0x000fe40000000008 */
[----:B------:R-:W-:-:S03]  /*0170*/  ISETP.GT.U32.AND P1, PT, R3, 0x1f, PT ;  /* 0x0000001f0300780c */ /* 0x000fc60003f24070 */
[----:B------:R-:W0:Y:S02]  /*0180*/  SHFL.DOWN PT, R5, R8, 0x10, 0x1f ;  /* 0x0a001f0008057f89 */ /* 0x000e2400000e0000 */
[----:B0-----:R-:W-:-:S05]  /*0190*/  HADD2.BF16_V2 R5, R8.H0_H0, R5.H0_H0 ;  /* 0x2000000508057230 */ /* 0x001fca0000200800 */
[----:B------:R-:W-:-:S05]  /*01a0*/  PRMT R5, R5, 0x5410, R5 ;  /* 0x0000541005057816 */ /* 0x000fca0000000005 */
[----:B------:R-:W0:Y:S02]  /*01b0*/  SHFL.DOWN PT, R2, R5, 0x8, 0x1f ;  /* 0x09001f0005027f89 */ /* 0x000e2400000e0000 */
[----:B0-----:R-:W-:-:S05]  /*01c0*/  HADD2.BF16_V2 R2, R5.H0_H0, R2.H0_H0 ;  /* 0x2000000205027230 */ /* 0x001fca0000200800 */
[----:B------:R-:W-:-:S05]  /*01d0*/  PRMT R2, R2, 0x5410, R2 ;  /* 0x0000541002027816 */ /* 0x000fca0000000002 */
[----:B------:R-:W0:Y:S02]  /*01e0*/  SHFL.DOWN PT, R7, R2, 0x4, 0x1f ;  /* 0x08801f0002077f89 */ /* 0x000e2400000e0000 */
[----:B0-----:R-:W-:Y:S01]  /*01f0*/  HADD2.BF16_V2 R7, R2.H0_H0, R7.H0_H0 ;  /* 0x2000000702077230 */ /* 0x001fe20000200800 */
[----:B------:R-:W-:-:S04]  /*0200*/  LOP3.LUT R2, R3, 0x1f, RZ, 0xc0, !PT ;  /* 0x0000001f03027812 */ /* 0x000fc800078ec0ff */
[----:B------:R-:W-:Y:S02]  /*0210*/  PRMT R7, R7, 0x5410, R7 ;  /* 0x0000541007077816 */ /* 0x000fe40000000007 */
[----:B------:R-:W-:-:S03]  /*0220*/  ISETP.NE.AND P0, PT, R2, RZ, PT ;  /* 0x000000ff0200720c */ /* 0x000fc60003f05270 */
[----:B------:R-:W0:Y:S10]  /*0230*/  SHFL.DOWN PT, R4, R7, 0x2, 0x1f ;  /* 0x08401f0007047f89 */ /* 0x000e3400000e0000 */
[----:B------:R-:W1:Y:S01]  /*0240*/  @!P0 S2R R9, SR_CgaCtaId ;  /* 0x0000000000098919 */ /* 0x000e620000008800 */
[----:B------:R-:W-:-:S02]  /*0250*/  @!P0 MOV R8, 0x400 ;  /* 0x0000040000088802 */ /* 0x000fc40000000f00 */
[----:B------:R-:W-:-:S04]  /*0260*/  @!P0 SHF.R.U32.HI R6, RZ, 0x4, R3 ;  /* 0x00000004ff068819 */ /* 0x000fc80000011603 */
[----:B------:R-:W-:Y:S01]  /*0270*/  @!P0 LOP3.LUT R6, R6, 0x3e, RZ, 0xc0, !PT ;  /* 0x0000003e06068812 */ /* 0x000fe200078ec0ff */
[----:B0-----:R-:W-:-:S05]  /*0280*/  HADD2.BF16_V2 R4, R7.H0_H0, R4.H0_H0 ;  /* 0x2000000407047230 */ /* 0x001fca0000200800 */
[----:B------:R-:W-:-:S05]  /*0290*/  PRMT R4, R4, 0x5410, R4 ;  /* 0x0000541004047816 */ /* 0x000fca0000000004 */
[----:B------:R-:W0:Y:S01]  /*02a0*/  SHFL.DOWN PT, R5, R4, 0x1, 0x1f ;  /* 0x08201f0004057f89 */ /* 0x000e2200000e0000 */
[----:B-1----:R-:W-:-:S05]  /*02b0*/  @!P0 LEA R9, R9, R8, 0x18 ;  /* 0x0000000809098211 */ /* 0x002fca00078ec0ff */
[----:B------:R-:W-:Y:S02]  /*02c0*/  @!P0 IMAD.IADD R6, R6, 0x1, R9 ;  /* 0x0000000106068824 */ /* 0x000fe400078e0209 */
[----:B0-----:R-:W-:-:S05]  /*02d0*/  HADD2.BF16_V2 R5, R4.H0_H0, R5.H0_H0 ;  /* 0x2000000504057230 */ /* 0x001fca0000200800 */
[----:B------:R0:W-:Y:S01]  /*02e0*/  @!P0 STS.U16 [R6], R5 ;  /* 0x0000000506008388 */ /* 0x0001e20000000400 */
[----:B------:R-:W-:Y:S06]  /*02f0*/  BAR.SYNC.DEFER_BLOCKING 0x0 ;  /* 0x0000000000007b1d */ /* 0x000fec0000010000 */
[----:B------:R-:W-:Y:S05]  /*0300*/  @P1 EXIT ;  /* 0x000000000000194d */ /* 0x000fea0003800000 */
[----:B------:R-:W-:-:S04]  /*0310*/  UIADD3 UR4, UPT, UPT, UR5, 0x1f, URZ ;  /* 0x0000001f05047890 */ /* 0x000fc8000fffe0ff */
[----:B------:R-:W-:-:S06]  /*0320*/  USHF.R.U32.HI UR4, URZ, 0x5, UR4 ;  /* 0x00000005ff047899 */ /* 0x000fcc0008011604 */
[----:B------:R-:W-:-:S13]  /*0330*/  ISETP.GE.U32.AND P0, PT, R3, UR4, PT ;  /* 0x0000000403007c0c */ /* 0x000fda000bf06070 */
[----:B0-----:R-:W0:Y:S01]  /*0340*/  @!P0 S2R R5, SR_CgaCtaId ;  /* 0x0000000000058919 */ /* 0x001e220000008800 */
[----:B------:R-:W-:-:S04]  /*0350*/  @!P0 MOV R4, 0x400 ;  /* 0x0000040000048802 */ /* 0x000fc80000000f00 */
[----:B0-----:R-:W-:-:S05]  /*0360*/  @!P0 LEA R5, R5, R4, 0x18 ;  /* 0x0000000405058211 */ /* 0x001fca00078ec0ff */
[----:B------:R-:W-:Y:S01]  /*0370*/  @!P0 IMAD R4, R2, 0x2, R5 ;  /* 0x0000000202048824 */ /* 0x000fe200078e0205 */
[----:B------:R-:W-:-:S05]  /*0380*/  PRMT R2, RZ, 0x7610, R2 ;  /* 0x00007610ff027816 */ /* 0x000fca0000000002 */
[----:B------:R-:W0:Y:S02]  /*0390*/  @!P0 LDS.U16 R4, [R4] ;  /* 0x0000000004048984 */ /* 0x000e240000000400 */
[----:B0-----:R-:W-:Y:S02]  /*03a0*/  @!P0 PRMT R2, R4, 0x7610, R2 ;  /* 0x0000761004028816 */ /* 0x001fe40000000002 */
[----:B------:R-:W-:Y:S02]  /*03b0*/  ISETP.NE.AND P0, PT, R3, RZ, PT ;  /* 0x000000ff0300720c */ /* 0x000fe40003f05270 */
[----:B------:R-:W-:-:S05]  /*03c0*/  PRMT R2, R2, 0x5410, R2 ;  /* 0x0000541002027816 */ /* 0x000fca0000000002 */
[----:B------:R-:W0:Y:S02]  /*03d0*/  SHFL.DOWN PT, R5, R2, 0x10, 0x1f ;  /* 0x0a001f0002057f89 */ /* 0x000e2400000e0000 */
[----:B0-----:R-:W-:-:S05]  /*03e0*/  HADD2.BF16_V2 R5, R2.H0_H0, R5.H0_H0 ;  /* 0x2000000502057230 */ /* 0x001fca0000200800 */
        /* <DEDUP_REMOVED lines=10> */
[----:B------:R0:W1:Y:S01]  /*0490*/  SHFL.DOWN PT, R9, R4, 0x1, 0x1f ;  /* 0x08201f0004097f89 */ /* 0x00006200000e0000 */
[----:B------:R-:W-:Y:S05]  /*04a0*/  @P0 EXIT ;  /* 0x000000000000094d */ /* 0x000fea0003800000 */
[----:B------:R-:W2:Y:S01]  /*04b0*/  LDC.64 R2, c[0x0][0x388] ;  /* 0x0000e200ff027b82 */ /* 0x000ea20000000a00 */
[----:B-1----:R-:W-:Y:S02]  /*04c0*/  HADD2.BF16_V2 R9, R4.H0_H0, R9.H0_H0 ;  /* 0x2000000904097230 */ /* 0x002fe40000200800 */
[----:B--2---:R-:W-:-:S05]  /*04d0*/  IMAD.WIDE.U32 R2, R0, 0x2, R2 ;  /* 0x0000000200027825 */ /* 0x004fca00078e0002 */
[----:B------:R-:W-:Y:S01]  /*04e0*/  STG.E.U16 desc[UR6][R2.64], R9 ;  /* 0x0000000902007986 */ /* 0x000fe2000c101506 */
[----:B------:R-:W-:Y:S05]  /*04f0*/  EXIT ;  /* 0x000000000000794d */ /* 0x000fea0003800000 */
.L_x_123:
        /* <DEDUP_REMOVED lines=16> */
.L_x_263:


//--------------------- .text.reduce_min_dim_f16_fp32acc --------------------------
	.section	.text.reduce_min_dim_f16_fp32acc,"ax",@progbits
	.align	128
        .global         reduce_min_dim_f16_fp32acc
        .type           reduce_min_dim_f16_fp32acc,@function
        .size           reduce_min_dim_f16_fp32acc,(.L_x_264 - reduce_min_dim_f16_fp32acc)
        .other          reduce_min_dim_f16_fp32acc,@"STO_CUDA_ENTRY STV_DEFAULT"
reduce_min_dim_f16_fp32acc:
.text.reduce_min_dim_f16_fp32acc:
        /* <DEDUP_REMOVED lines=19> */
.L_x_126:
[----:B------:R-:W-:-:S04]  /*0130*/  IMAD R2, R13, UR6, R6 ;  /* 0x000000060d027c24 */ /* 0x000fc8000f8e0206 */
[----:B------:R-:W-:-:S04]  /*0140*/  IMAD R3, R2, UR4, R9 ;  /* 0x0000000402037c24 */ /* 0x000fc8000f8e0209 */
[----:B-1----:R-:W-:-:S06]  /*0150*/  IMAD.WIDE.U32 R2, R3, 0x2, R4 ;  /* 0x0000000203027825 */ /* 0x002fcc00078e0004 */
[----:B------:R-:W2:Y:S01]  /*0160*/  LDG.E.U16 R2, desc[UR8][R2.64] ;  /* 0x0000000802027981 */ /* 0x000ea2000c1e1500 */
[----:B0-----:R-:W-:-:S04]  /*0170*/  IADD3 R6, PT, PT, R11, R6, RZ ;  /* 0x000000060b067210 */ /* 0x001fc80007ffe0ff */
[----:B------:R-:W-:Y:S01]  /*0180*/  ISETP.GE.U32.AND P0, PT, R6, R13, PT ;  /* 0x0000000d0600720c */ /* 0x000fe20003f06070 */
[----:B--2---:R-:W-:-:S05]  /*0190*/  HADD2.F32 R7, -RZ, R2.H0_H0 ;  /* 0x20000002ff077230 */ /* 0x004fca0000004100 */
[----:B------:R-:W-:-:S07]  /*01a0*/  FMNMX R0, R7, R0, PT ;  /* 0x0000000007007209 */ /* 0x000fce0003800000 */
[----:B------:R-:W-:Y:S05]  /*01b0*/  @!P0 BRA `(.L_x_126) ;  /* 0xfffffffc00dc8947 */ /* 0x000fea000383ffff */
.L_x_125:
[----:B------:R-:W-:Y:S05]  /*01c0*/  BSYNC.RECONVERGENT B0 ;  /* 0x0000000000007941 */ /* 0x000fea0003800200 */
.L_x_124:
        /* <DEDUP_REMOVED lines=11> */
.L_x_128:
        /* <DEDUP_REMOVED lines=11> */
.L_x_127:
        /* <DEDUP_REMOVED lines=9> */
[----:B-1----:R-:W-:-:S05]  /*03c0*/  F2FP.F16.F32.PACK_AB R0, RZ, R0 ;  /* 0x00000000ff00723e */ /* 0x002fca00000000ff */
[----:B------:R-:W-:Y:S01]  /*03d0*/  STG.E.U16 desc[UR8][R2.64], R0 ;  /* 0x0000000002007986 */ /* 0x000fe2000c101508 */
[----:B------:R-:W-:Y:S05]  /*03e0*/  EXIT ;  /* 0x000000000000794d */ /* 0x000fea0003800000 */
.L_x_129:
        /* <DEDUP_REMOVED lines=9> */
.L_x_264:


//--------------------- .text.reduce_max_dim_f16_fp32acc --------------------------
	.section	.text.reduce_max_dim_f16_fp32acc,"ax",@progbits
	.align	128
        .global         reduce_max_dim_f16_fp32acc
        .type           reduce_max_dim_f16_fp32acc,@function
        .size           reduce_max_dim_f16_fp32acc,(.L_x_265 - reduce_max_dim_f16_fp32acc)
        .other          reduce_max_dim_f16_fp32acc,@"STO_CUDA_ENTRY STV_DEFAULT"
reduce_max_dim_f16_fp32acc:
.text.reduce_max_dim_f16_fp32acc:
        /* <DEDUP_REMOVED lines=19> */
.L_x_132:
[----:B------:R-:W-:-:S04]  /*0130*/  IMAD R2, R13, UR6, R6 ;  /* 0x000000060d027c24 */ /* 0x000fc8000f8e0206 */
[----:B------:R-:W-:-:S04]  /*0140*/  IMAD R3, R2, UR4, R9 ;  /* 0x0000000402037c24 */ /* 0x000fc8000f8e0209 */
[----:B-1----:R-:W-:-:S06]  /*0150*/  IMAD.WIDE.U32 R2, R3, 0x2, R4 ;  /* 0x0000000203027825 */ /* 0x002fcc00078e0004 */
[----:B------:R-:W2:Y:S01]  /*0160*/  LDG.E.U16 R2, desc[UR8][R2.64] ;  /* 0x0000000802027981 */ /* 0x000ea2000c1e1500 */
[----:B0-----:R-:W-:-:S04]  /*0170*/  IADD3 R6, PT, PT, R11, R6, RZ ;  /* 0x000000060b067210 */ /* 0x001fc80007ffe0ff */
[----:B------:R-:W-:Y:S01]  /*0180*/  ISETP.GE.U32.AND P0, PT, R6, R13, PT ;  /* 0x0000000d0600720c */ /* 0x000fe20003f06070 */
[----:B--2---:R-:W-:-:S05]  /*0190*/  HADD2.F32 R7, -RZ, R2.H0_H0 ;  /* 0x20000002ff077230 */ /* 0x004fca0000004100 */
[----:B------:R-:W-:-:S07]  /*01a0*/  FMNMX R0, R7, R0, !PT ;  /* 0x0000000007007209 */ /* 0x000fce0007800000 */
[----:B------:R-:W-:Y:S05]  /*01b0*/  @!P0 BRA `(.L_x_132) ;  /* 0xfffffffc00dc8947 */ /* 0x000fea000383ffff */
.L_x_131:
[----:B------:R-:W-:Y:S05]  /*01c0*/  BSYNC.RECONVERGENT B0 ;  /* 0x0000000000007941 */ /* 0x000fea0003800200 */
.L_x_130:
        /* <DEDUP_REMOVED lines=11> */
.L_x_134:
        /* <DEDUP_REMOVED lines=11> */
.L_x_133:
        /* <DEDUP_REMOVED lines=12> */
.L_x_135:
        /* <DEDUP_REMOVED lines=9> */
.L_x_265:


//--------------------- .text.reduce_sum_dim_f16_fp32acc --------------------------
	.section	.text.reduce_sum_dim_f16_fp32acc,"ax",@progbits
	.align	128
        .global         reduce_sum_dim_f16_fp32acc
        .type           reduce_sum_dim_f16_fp32acc,@function
        .size           reduce_sum_dim_f16_fp32acc,(.L_x_266 - reduce_sum_dim_f16_fp32acc)
        .other          reduce_sum_dim_f16_fp32acc,@"STO_CUDA_ENTRY STV_DEFAULT"
reduce_sum_dim_f16_fp32acc:
.text.reduce_sum_dim_f16_fp32acc:
        /* <DEDUP_REMOVED lines=16> */
[----:B------:R-:W-:Y:S02]  /*0100*/  HFMA2 R0, -RZ, RZ, 0, 0 ;  /* 0x00000000ff007431 */ /* 0x000fe400000001ff */
[----:B------:R-:W-:-:S05]  /*0110*/  IMAD.MOV.U32 R6, RZ, RZ, R8 ;  /* 0x000000ffff067224 */ /* 0x000fca00078e0008 */
[----:B------:R-:W1:Y:S02]  /*0120*/  LDC.64 R4, c[0x0][0x380] ;  /* 0x0000e000ff047b82 */ /* 0x000e640000000a00 */
.L_x_138:
[----:B------:R-:W-:-:S04]  /*0130*/  IMAD R2, R13, UR6, R6 ;  /* 0x000000060d027c24 */ /* 0x000fc8000f8e0206 */
[----:B------:R-:W-:-:S04]  /*0140*/  IMAD R3, R2, UR4, R9 ;  /* 0x0000000402037c24 */ /* 0x000fc8000f8e0209 */
[----:B-1----:R-:W-:-:S06]  /*0150*/  IMAD.WIDE.U32 R2, R3, 0x2, R4 ;  /* 0x0000000203027825 */ /* 0x002fcc00078e0004 */
[----:B------:R-:W2:Y:S01]  /*0160*/  LDG.E.U16 R2, desc[UR8][R2.64] ;  /* 0x0000000802027981 */ /* 0x000ea2000c1e1500 */
[----:B0-----:R-:W-:-:S04]  /*0170*/  IADD3 R6, PT, PT, R11, R6, RZ ;  /* 0x000000060b067210 */ /* 0x001fc80007ffe0ff */
[----:B------:R-:W-:Y:S01]  /*0180*/  ISETP.GE.U32.AND P0, PT, R6, R13, PT ;  /* 0x0000000d0600720c */ /* 0x000fe20003f06070 */
[----:B--2---:R-:W-:-:S05]  /*0190*/  HADD2.F32 R7, -RZ, R2.H0_H0 ;  /* 0x20000002ff077230 */ /* 0x004fca0000004100 */
[----:B------:R-:W-:-:S07]  /*01a0*/  FADD R0, R7, R0 ;  /* 0x0000000007007221 */ /* 0x000fce0000000000 */
[----:B------:R-:W-:Y:S05]  /*01b0*/  @!P0 BRA `(.L_x_138) ;  /* 0xfffffffc00dc8947 */ /* 0x000fea000383ffff */
.L_x_137:
[----:B------:R-:W-:Y:S05]  /*01c0*/  BSYNC.RECONVERGENT B0 ;  /* 0x0000000000007941 */ /* 0x000fea0003800200 */
.L_x_136:
        /* <DEDUP_REMOVED lines=11> */
.L_x_140:
        /* <DEDUP_REMOVED lines=11> */
.L_x_139:
        /* <DEDUP_REMOVED lines=12> */
.L_x_141:
        /* <DEDUP_REMOVED lines=9> */
.L_x_266:


//--------------------- .text.reduce_min_f16_fp32acc --------------------------
	.section	.text.reduce_min_f16_fp32acc,"ax",@progbits
	.align	128
        .global         reduce_min_f16_fp32acc
        .type           reduce_min_f16_fp32acc,@function
        .size           reduce_min_f16_fp32acc,(.L_x_267 - reduce_min_f16_fp32acc)
        .other          reduce_min_f16_fp32acc,@"STO_CUDA_ENTRY STV_DEFAULT"
reduce_min_f16_fp32acc:
.text.reduce_min_f16_fp32acc:
        /* <DEDUP_REMOVED lines=15> */
.L_x_144:
[----:B-1----:R-:W-:-:S06]  /*00f0*/  IMAD.WIDE.U32 R4, R2, 0x2, R6 ;  /* 0x0000000202047825 */ /* 0x002fcc00078e0006 */
[----:B------:R-:W2:Y:S01]  /*0100*/  LDG.E.U16 R4, desc[UR6][R4.64] ;  /* 0x0000000604047981 */ /* 0x000ea2000c1e1500 */
[----:B------:R-:W-:-:S05]  /*0110*/  IMAD.IADD R2, R9, 0x1, R2 ;  /* 0x0000000109027824 */ /* 0x000fca00078e0202 */
[----:B------:R-:W-:Y:S01]  /*0120*/  ISETP.GE.U32.AND P0, PT, R2, UR4, PT ;  /* 0x0000000402007c0c */ /* 0x000fe2000bf06070 */
[----:B--2---:R-:W-:-:S05]  /*0130*/  HADD2.F32 R11, -RZ, R4.H0_H0 ;  /* 0x20000004ff0b7230 */ /* 0x004fca0000004100 */
[----:B------:R-:W-:-:S07]  /*0140*/  FMNMX R8, R11, R8, PT ;  /* 0x000000080b087209 */ /* 0x000fce0003800000 */
[----:B------:R-:W-:Y:S05]  /*0150*/  @!P0 BRA `(.L_x_144) ;  /* 0xfffffffc00e48947 */ /* 0x000fea000383ffff */
.L_x_143:
[----:B------:R-:W-:Y:S05]  /*0160*/  BSYNC.RECONVERGENT B0 ;  /* 0x0000000000007941 */ /* 0x000fea0003800200 */
.L_x_142:
        /* <DEDUP_REMOVED lines=44> */
[----:B------:R-:W-:Y:S01]  /*0430*/  F2FP.F16.F32.PACK_AB R4, RZ, R4 ;  /* 0x00000004ff04723e */ /* 0x000fe200000000ff */
[----:B--2---:R-:W-:-:S05]  /*0440*/  IMAD.WIDE.U32 R2, R0, 0x2, R2 ;  /* 0x0000000200027825 */ /* 0x004fca00078e0002 */
[----:B------:R-:W-:Y:S01]  /*0450*/  STG.E.U16 desc[UR6][R2.64], R4 ;  /* 0x0000000402007986 */ /* 0x000fe2000c101506 */
[----:B------:R-:W-:Y:S05]  /*0460*/  EXIT ;  /* 0x000000000000794d */ /* 0x000fea0003800000 */
.L_x_145:
        /* <DEDUP_REMOVED lines=9> */
.L_x_267:


//--------------------- .text.reduce_max_f16_fp32acc --------------------------
	.section	.text.reduce_max_f16_fp32acc,"ax",@progbits
	.align	128
        .global         reduce_max_f16_fp32acc
        .type           reduce_max_f16_fp32acc,@function
        .size           reduce_max_f16_fp32acc,(.L_x_268 - reduce_max_f16_fp32acc)
        .other          reduce_max_f16_fp32acc,@"STO_CUDA_ENTRY STV_DEFAULT"
reduce_max_f16_fp32acc:
.text.reduce_max_f16_fp32acc:
        /* <DEDUP_REMOVED lines=15> */
.L_x_148:
[----:B-1----:R-:W-:-:S06]  /*00f0*/  IMAD.WIDE.U32 R4, R2, 0x2, R6 ;  /* 0x0000000202047825 */ /* 0x002fcc00078e0006 */
[----:B------:R-:W2:Y:S01]  /*0100*/  LDG.E.U16 R4, desc[UR6][R4.64] ;  /* 0x0000000604047981 */ /* 0x000ea2000c1e1500 */
[----:B------:R-:W-:-:S05]  /*0110*/  IMAD.IADD R2, R9, 0x1, R2 ;  /* 0x0000000109027824 */ /* 0x000fca00078e0202 */
[----:B------:R-:W-:Y:S01]  /*0120*/  ISETP.GE.U32.AND P0, PT, R2, UR4, PT ;  /* 0x0000000402007c0c */ /* 0x000fe2000bf06070 */
[----:B--2---:R-:W-:-:S05]  /*0130*/  HADD2.F32 R11, -RZ, R4.H0_H0 ;  /* 0x20000004ff0b7230 */ /* 0x004fca0000004100 */
[----:B------:R-:W-:-:S07]  /*0140*/  FMNMX R8, R11, R8, !PT ;  /* 0x000000080b087209 */ /* 0x000fce0007800000 */
[----:B------:R-:W-:Y:S05]  /*0150*/  @!P0 BRA `(.L_x_148) ;  /* 0xfffffffc00e48947 */ /* 0x000fea000383ffff */
.L_x_147:
[----:B------:R-:W-:Y:S05]  /*0160*/  BSYNC.RECONVERGENT B0 ;  /* 0x0000000000007941 */ /* 0x000fea0003800200 */
.L_x_146:
        /* <DEDUP_REMOVED lines=44> */
[----:B------:R-:W-:Y:S01]  /*0430*/  F2FP.F16.F32.PACK_AB R4, RZ, R4 ;  /* 0x00000004ff04723e */ /* 0x000fe200000000ff */
[----:B--2---:R-:W-:-:S05]  /*0440*/  IMAD.WIDE.U32 R2, R0, 0x2, R2 ;  /* 0x0000000200027825 */ /* 0x004fca00078e0002 */
[----:B------:R-:W-:Y:S01]  /*0450*/  STG.E.U16 desc[UR6][R2.64], R4 ;  /* 0x0000000402007986 */ /* 0x000fe2000c101506 */
[----:B------:R-:W-:Y:S05]  /*0460*/  EXIT ;  /* 0x000000000000794d */ /* 0x000fea0003800000 */
.L_x_149:
        /* <DEDUP_REMOVED lines=9> */
.L_x_268:


//--------------------- .text.reduce_sum_f16_fp32acc --------------------------
	.section	.text.reduce_sum_f16_fp32acc,"ax",@progbits
	.align	128
        .global         reduce_sum_f16_fp32acc
        .type           reduce_sum_f16_fp32acc,@function
        .size           reduce_sum_f16_fp32acc,(.L_x_269 - reduce_sum_f16_fp32acc)
        .other          reduce_sum_f16_fp32acc,@"STO_CUDA_ENTRY STV_DEFAULT"
reduce_sum_f16_fp32acc:
.text.reduce_sum_f16_fp32acc:
        /* <DEDUP_REMOVED lines=15> */
.L_x_152:
[----:B-1----:R-:W-:-:S06]  /*00f0*/  IMAD.WIDE.U32 R4, R2, 0x2, R6 ;  /* 0x0000000202047825 */ /* 0x002fcc00078e0006 */
[----:B------:R-:W2:Y:S01]  /*0100*/  LDG.E.U16 R4, desc[UR6][R4.64] ;  /* 0x0000000604047981 */ /* 0x000ea2000c1e1500 */
[----:B------:R-:W-:-:S04]  /*0110*/  IADD3 R2, PT, PT, R9, R2, RZ ;  /* 0x0000000209027210 */ /* 0x000fc80007ffe0ff */
[----:B------:R-:W-:Y:S01]  /*0120*/  ISETP.GE.U32.AND P0, PT, R2, UR4, PT ;  /* 0x0000000402007c0c */ /* 0x000fe2000bf06070 */
[----:B--2---:R-:W-:-:S05]  /*0130*/  HADD2.F32 R11, -RZ, R4.H0_H0 ;  /* 0x20000004ff0b7230 */ /* 0x004fca0000004100 */
[----:B------:R-:W-:-:S07]  /*0140*/  FADD R8, R11, R8 ;  /* 0x000000080b087221 */ /* 0x000fce0000000000 */
[----:B------:R-:W-:Y:S05]  /*0150*/  @!P0 BRA `(.L_x_152) ;  /* 0xfffffffc00e48947 */ /* 0x000fea000383ffff */
.L_x_151:
[----:B------:R-:W-:Y:S05]  /*0160*/  BSYNC.RECONVERGENT B0 ;  /* 0x0000000000007941 */ /* 0x000fea0003800200 */
.L_x_150:
        /* <DEDUP_REMOVED lines=44> */
[----:B------:R-:W-:Y:S01]  /*0430*/  F2FP.F16.F32.PACK_AB R4, RZ, R4 ;  /* 0x00000004ff04723e */ /* 0x000fe200000000ff */
[----:B--2---:R-:W-:-:S05]  /*0440*/  IMAD.WIDE.U32 R2, R0, 0x2, R2 ;  /* 0x0000000200027825 */ /* 0x004fca00078e0002 */
[----:B------:R-:W-:Y:S01]  /*0450*/  STG.E.U16 desc[UR6][R2.64], R4 ;  /* 0x0000000402007986 */ /* 0x000fe2000c101506 */
[----:B------:R-:W-:Y:S05]  /*0460*/  EXIT ;  /* 0x000000000000794d */ /* 0x000fea0003800000 */
.L_x_153:
        /* <DEDUP_REMOVED lines=9> */
.L_x_269:


//--------------------- .text.reduce_min_dim_f16  --------------------------
	.section	.text.reduce_min_dim_f16,"ax",@progbits
	.align	128
        .global         reduce_min_dim_f16
        .type           reduce_min_dim_f16,@function
        .size           reduce_min_dim_f16,(.L_x_270 - reduce_min_dim_f16)
        .other          reduce_min_dim_f16,@"STO_CUDA_ENTRY STV_DEFAULT"
reduce_min_dim_f16:
.text.reduce_min_dim_f16:
        /* <DEDUP_REMOVED lines=18> */
.L_x_156:
[----:B------:R-:W-:-:S04]  /*0120*/  IMAD R2, R13, UR7, R6 ;  /* 0x000000070d027c24 */ /* 0x000fc8000f8e0206 */
[----:B------:R-:W-:-:S04]  /*0130*/  IMAD R3, R2, UR4, R9 ;  /* 0x0000000402037c24 */ /* 0x000fc8000f8e0209 */
[----:B-1----:R-:W-:-:S06]  /*0140*/  IMAD.WIDE.U32 R2, R3, 0x2, R4 ;  /* 0x0000000203027825 */ /* 0x002fcc00078e0004 */
[----:B------:R-:W2:Y:S01]  /*0150*/  LDG.E.U16 R3, desc[UR8][R2.64] ;  /* 0x0000000802037981 */ /* 0x000ea2000c1e1500 */
[----:B0-----:R-:W-:-:S05]  /*0160*/  IMAD.IADD R6, R11, 0x1, R6 ;  /* 0x000000010b067824 */ /* 0x001fca00078e0206 */
[----:B------:R-:W-:Y:S02]  /*0170*/  ISETP.GE.U32.AND P1, PT, R6, R13, PT ;  /* 0x0000000d0600720c */ /* 0x000fe40003f26070 */
[----:B--2---:R-:W-:-:S05]  /*0180*/  HSETP2.GEU.AND P0, PT, R3.H0_H0, R0.H0_H0, PT ;  /* 0x2000000003007234 */ /* 0x004fca0003f0e800 */
[----:B------:R-:W-:-:S06]  /*0190*/  SEL R0, R0, R3, P0 ;  /* 0x0000000300007207 */ /* 0x000fcc0000000000 */
[----:B------:R-:W-:Y:S05]  /*01a0*/  @!P1 BRA `(.L_x_156) ;  /* 0xfffffffc00dc9947 */ /* 0x000fea000383ffff */
.L_x_155:
[----:B------:R-:W-:Y:S05]  /*01b0*/  BSYNC.RECONVERGENT B0 ;  /* 0x0000000000007941 */ /* 0x000fea0003800200 */
.L_x_154:
        /* <DEDUP_REMOVED lines=11> */
.L_x_158:
        /* <DEDUP_REMOVED lines=8> */
[----:B0-----:R-:W-:-:S05]  /*02f0*/  @!P0 HSETP2.GEU.AND P1, PT, R0.H0_H0, R5.H0_H0, PT ;  /* 0x2000000500008234 */ /* 0x001fca0003f2e800 */
[----:B------:R-:W-:-:S05]  /*0300*/  @!P0 SEL R0, R5, R0, P1 ;  /* 0x0000000005008207 */ /* 0x000fca0000800000 */
[----:B------:R1:W-:Y:S01]  /*0310*/  @!P0 STS.U16 [R3], R0 ;  /* 0x0000000003008388 */ /* 0x0003e20000000400 */
[----:B------:R-:W-:Y:S06]  /*0320*/  BAR.SYNC.DEFER_BLOCKING 0x0 ;  /* 0x0000000000007b1d */ /* 0x000fec0000010000 */
[----:B------:R-:W-:Y:S05]  /*0330*/  BRA.U UP0, `(.L_x_158) ;  /* 0xfffffffd00cc7547 */ /* 0x000fea000b83ffff */
.L_x_157:
        /* <DEDUP_REMOVED lines=11> */
.L_x_159:
        /* <DEDUP_REMOVED lines=9> */
.L_x_270:


//--------------------- .text.reduce_max_dim_f16  --------------------------
	.section	.text.reduce_max_dim_f16,"ax",@progbits
	.align	128
        .global         reduce_max_dim_f16
        .type           reduce_max_dim_f16,@function
        .size           reduce_max_dim_f16,(.L_x_271 - reduce_max_dim_f16)
        .other          reduce_max_dim_f16,@"STO_CUDA_ENTRY STV_DEFAULT"
reduce_max_dim_f16:
.text.reduce_max_dim_f16:
        /* <DEDUP_REMOVED lines=18> */
.L_x_162:
[----:B------:R-:W-:-:S04]  /*0120*/  IMAD R2, R13, UR7, R6 ;  /* 0x000000070d027c24 */ /* 0x000fc8000f8e0206 */
[----:B------:R-:W-:-:S04]  /*0130*/  IMAD R3, R2, UR4, R9 ;  /* 0x0000000402037c24 */ /* 0x000fc8000f8e0209 */
[----:B-1----:R-:W-:-:S06]  /*0140*/  IMAD.WIDE.U32 R2, R3, 0x2, R4 ;  /* 0x0000000203027825 */ /* 0x002fcc00078e0004 */
[----:B------:R-:W2:Y:S01]  /*0150*/  LDG.E.U16 R3, desc[UR8][R2.64] ;  /* 0x0000000802037981 */ /* 0x000ea2000c1e1500 */
[----:B0-----:R-:W-:-:S05]  /*0160*/  IMAD.IADD R6, R11, 0x1, R6 ;  /* 0x000000010b067824 */ /* 0x001fca00078e0206 */
[----:B------:R-:W-:Y:S02]  /*0170*/  ISETP.GE.U32.AND P1, PT, R6, R13, PT ;  /* 0x0000000d0600720c */ /* 0x000fe40003f26070 */
[----:B--2---:R-:W-:-:S05]  /*0180*/  HSETP2.GT.AND P0, PT, R3.H0_H0, R0.H0_H0, PT ;  /* 0x2000000003007234 */ /* 0x004fca0003f04800 */
[----:B------:R-:W-:-:S06]  /*0190*/  SEL R0, R0, R3, !P0 ;  /* 0x0000000300007207 */ /* 0x000fcc0004000000 */
[----:B------:R-:W-:Y:S05]  /*01a0*/  @!P1 BRA `(.L_x_162) ;  /* 0xfffffffc00dc9947 */ /* 0x000fea000383ffff */
.L_x_161:
[----:B------:R-:W-:Y:S05]  /*01b0*/  BSYNC.RECONVERGENT B0 ;  /* 0x0000000000007941 */ /* 0x000fea0003800200 */
.L_x_160:
        /* <DEDUP_REMOVED lines=11> */
.L_x_164:
        /* <DEDUP_REMOVED lines=8> */
[----:B0-----:R-:W-:-:S05]  /*02f0*/  @!P1 HSETP2.GT.AND P0, PT, R0.H0_H0, R5.H0_H0, PT ;  /* 0x2000000500009234 */ /* 0x001fca0003f04800 */
[----:B------:R-:W-:-:S05]  /*0300*/  @!P1 SEL R0, R5, R0, !P0 ;  /* 0x0000000005009207 */ /* 0x000fca0004000000 */
[----:B------:R1:W-:Y:S01]  /*0310*/  @!P1 STS.U16 [R3], R0 ;  /* 0x0000000003009388 */ /* 0x0003e20000000400 */
[----:B------:R-:W-:Y:S06]  /*0320*/  BAR.SYNC.DEFER_BLOCKING 0x0 ;  /* 0x0000000000007b1d */ /* 0x000fec0000010000 */
[----:B------:R-:W-:Y:S05]  /*0330*/  BRA.U UP0, `(.L_x_164) ;  /* 0xfffffffd00cc7547 */ /* 0x000fea000b83ffff */
.L_x_163:
        /* <DEDUP_REMOVED lines=11> */
.L_x_165:
        /* <DEDUP_REMOVED lines=9> */
.L_x_271:


//--------------------- .text.reduce_sum_dim_f16  --------------------------
	.section	.text.reduce_sum_dim_f16,"ax",@progbits
	.align	128
        .global         reduce_sum_dim_f16
        .type           reduce_sum_dim_f16,@function
        .size           reduce_sum_dim_f16,(.L_x_272 - reduce_sum_dim_f16)
        .other          reduce_sum_dim_f16,@"STO_CUDA_ENTRY STV_DEFAULT"
reduce_sum_dim_f16:
.text.reduce_sum_dim_f16:
        /* <DEDUP_REMOVED lines=18> */
.L_x_168:
[----:B------:R-:W-:-:S04]  /*0120*/  IMAD R2, R13, UR7, R6 ;  /* 0x000000070d027c24 */ /* 0x000fc8000f8e0206 */
[----:B------:R-:W-:-:S04]  /*0130*/  IMAD R3, R2, UR4, R9 ;  /* 0x0000000402037c24 */ /* 0x000fc8000f8e0209 */
[----:B-1----:R-:W-:-:S06]  /*0140*/  IMAD.WIDE.U32 R2, R3, 0x2, R4 ;  /* 0x0000000203027825 */ /* 0x002fcc00078e0004 */
[----:B------:R-:W2:Y:S01]  /*0150*/  LDG.E.U16 R3, desc[UR8][R2.64] ;  /* 0x0000000802037981 */ /* 0x000ea2000c1e1500 */
[----:B0-----:R-:W-:-:S05]  /*0160*/  IMAD.IADD R6, R11, 0x1, R6 ;  /* 0x000000010b067824 */ /* 0x001fca00078e0206 */
[----:B------:R-:W-:Y:S01]  /*0170*/  ISETP.GE.U32.AND P0, PT, R6, R13, PT ;  /* 0x0000000d0600720c */ /* 0x000fe20003f06070 */
[----:B--2---:R-:W-:-:S12]  /*0180*/  HADD2 R0, R0.H0_H0, R3.H0_H0 ;  /* 0x2000000300007230 */ /* 0x004fd80000000800 */
[----:B------:R-:W-:Y:S05]  /*0190*/  @!P0 BRA `(.L_x_168) ;  /* 0xfffffffc00e08947 */ /* 0x000fea000383ffff */
.L_x_167:
[----:B------:R-:W-:Y:S05]  /*01a0*/  BSYNC.RECONVERGENT B0 ;  /* 0x0000000000007941 */ /* 0x000fea0003800200 */
.L_x_166:
        /* <DEDUP_REMOVED lines=12> */
.L_x_170:
        /* <DEDUP_REMOVED lines=8> */
[----:B0-----:R-:W-:-:S05]  /*02f0*/  @!P0 HADD2 R2, R2.H0_H0, R3.H0_H0 ;  /* 0x2000000302028230 */ /* 0x001fca0000000800 */
[----:B------:R1:W-:Y:S01]  /*0300*/  @!P0 STS.U16 [R0], R2 ;  /* 0x0000000200008388 */ /* 0x0003e20000000400 */
[----:B------:R-:W-:Y:S06]  /*0310*/  BAR.SYNC.DEFER_BLOCKING 0x0 ;  /* 0x0000000000007b1d */ /* 0x000fec0000010000 */
[----:B------:R-:W-:Y:S05]  /*0320*/  BRA.U UP0, `(.L_x_170) ;  /* 0xfffffffd00d07547 */ /* 0x000fea000b83ffff */
.L_x_169:
        /* <DEDUP_REMOVED lines=11> */
.L_x_171:
        /* <DEDUP_REMOVED lines=10> */
.L_x_272:


//--------------------- .text.reduce_min_f16      --------------------------
	.section	.text.reduce_min_f16,"ax",@progbits
	.align	128
        .global         reduce_min_f16
        .type           reduce_min_f16,@function
        .size           reduce_min_f16,(.L_x_273 - reduce_min_f16)
        .other          reduce_min_f16,@"STO_CUDA_ENTRY STV_DEFAULT"
reduce_min_f16:
.text.reduce_min_f16:
        /* <DEDUP_REMOVED lines=15> */
.L_x_174:
[----:B-1----:R-:W-:-:S06]  /*00f0*/  IMAD.WIDE.U32 R4, R2, 0x2, R6 ;  /* 0x0000000202047825 */ /* 0x002fcc00078e0006 */
[----:B------:R-:W2:Y:S01]  /*0100*/  LDG.E.U16 R5, desc[UR6][R4.64] ;  /* 0x0000000604057981 */ /* 0x000ea2000c1e1500 */
[----:B------:R-:W-:-:S05]  /*0110*/  IMAD.IADD R2, R9, 0x1, R2 ;  /* 0x0000000109027824 */ /* 0x000fca00078e0202 */
[----:B------:R-:W-:Y:S02]  /*0120*/  ISETP.GE.U32.AND P1, PT, R2, UR4, PT ;  /* 0x0000000402007c0c */ /* 0x000fe4000bf26070 */
[----:B--2---:R-:W-:-:S05]  /*0130*/  HSETP2.GEU.AND P0, PT, R5.H0_H0, R8.H0_H0, PT ;  /* 0x2000000805007234 */ /* 0x004fca0003f0e800 */
[----:B------:R-:W-:-:S06]  /*0140*/  SEL R8, R8, R5, P0 ;  /* 0x0000000508087207 */ /* 0x000fcc0000000000 */
[----:B------:R-:W-:Y:S05]  /*0150*/  @!P1 BRA `(.L_x_174) ;  /* 0xfffffffc00e49947 */ /* 0x000fea000383ffff */
.L_x_173:
[----:B------:R-:W-:Y:S05]  /*0160*/  BSYNC.RECONVERGENT B0 ;  /* 0x0000000000007941 */ /* 0x000fea0003800200 */
.L_x_172:
[----:B------:R-:W-:-:S05]  /*0170*/  PRMT R2, R8, 0x5410, R8 ;  /* 0x0000541008027816 */ /* 0x000fca0000000008 */
[----:B------:R0:W1:Y:S02]  /*0180*/  SHFL.DOWN PT, R5, R2, 0x10, 0x1f ;  /* 0x0a001f0002057f89 */ /* 0x00006400000e0000 */
[----:B0-----:R-:W-:Y:S02]  /*0190*/  LOP3.LUT R2, R3, 0x1f, RZ, 0xc0, !PT ;  /* 0x0000001f03027812 */ /* 0x001fe400078ec0ff */
[----:B-1----:R-:W-:-:S05]  /*01a0*/  HSETP2.GEU.AND P0, PT, R8.H0_H0, R5.H0_H0, PT ;  /* 0x2000000508007234 */ /* 0x002fca0003f0e800 */
[----:B------:R-:W-:-:S04]  /*01b0*/  SEL R5, R5, R8, P0 ;  /* 0x0000000805057207 */ /* 0x000fc80000000000 */
[----:B------:R-:W-:-:S06]  /*01c0*/  PRMT R4, R5, 0x5410, R5 ;  /* 0x0000541005047816 */ /* 0x000fcc0000000005 */
[----:B------:R-:W0:Y:S02]  /*01d0*/  SHFL.DOWN PT, R4, R4, 0x8, 0x1f ;  /* 0x09001f0004047f89 */ /* 0x000e2400000e0000 */
[----:B0-----:R-:W-:-:S05]  /*01e0*/  HSETP2.GEU.AND P0, PT, R5.H0_H0, R4.H0_H0, PT ;  /* 0x2000000405007234 */ /* 0x001fca0003f0e800 */
[----:B------:R-:W-:-:S04]  /*01f0*/  SEL R5, R4, R5, P0 ;  /* 0x0000000504057207 */ /* 0x000fc80000000000 */
[----:B------:R-:W-:-:S05]  /*0200*/  PRMT R4, R5, 0x5410, R5 ;  /* 0x0000541005047816 */ /* 0x000fca0000000005 */
[----:B------:R-:W0:Y:S02]  /*0210*/  SHFL.DOWN PT, R6, R4, 0x4, 0x1f ;  /* 0x08801f0004067f89 */ /* 0x000e2400000e0000 */
[----:B0-----:R-:W-:-:S05]  /*0220*/  HSETP2.GEU.AND P0, PT, R5.H0_H0, R6.H0_H0, PT ;  /* 0x2000000605007234 */ /* 0x001fca0003f0e800 */
        /* <DEDUP_REMOVED lines=8> */
[----:B0-----:R-:W-:-:S05]  /*02b0*/  HSETP2.GEU.AND P1, PT, R5.H0_H0, R6.H0_H0, PT ;  /* 0x2000000605007234 */ /* 0x001fca0003f2e800 */
[----:B------:R-:W-:-:S04]  /*02c0*/  SEL R5, R6, R5, P1 ;  /* 0x0000000506057207 */ /* 0x000fc80000800000 */
[----:B------:R-:W-:-:S05]  /*02d0*/  PRMT R4, R5, 0x5410, R5 ;  /* 0x0000541005047816 */ /* 0x000fca0000000005 */
[----:B------:R-:W0:Y:S01]  /*02e0*/  SHFL.DOWN PT, R6, R4, 0x1, 0x1f ;  /* 0x08201f0004067f89 */ /* 0x000e2200000e0000 */
[----:B-1----:R-:W-:-:S05]  /*02f0*/  @!P0 LEA R8, R9, R8, 0x18 ;  /* 0x0000000809088211 */ /* 0x002fca00078ec0ff */
[----:B------:R-:W-:Y:S01]  /*0300*/  @!P0 IMAD.IADD R7, R7, 0x1, R8 ;  /* 0x0000000107078824 */ /* 0x000fe200078e0208 */
[----:B0-----:R-:W-:-:S05]  /*0310*/  HSETP2.GEU.AND P1, PT, R5.H0_H0, R6.H0_H0, PT ;  /* 0x2000000605007234 */ /* 0x001fca0003f2e800 */
        /* <DEDUP_REMOVED lines=18> */
[----:B0-----:R-:W-:-:S05]  /*0440*/  HSETP2.GEU.AND P0, PT, R2.H0_H0, R5.H0_H0, PT ;  /* 0x2000000502007234 */ /* 0x001fca0003f0e800 */
[----:B------:R-:W-:-:S04]  /*0450*/  SEL R2, R5, R2, P0 ;  /* 0x0000000205027207 */ /* 0x000fc80000000000 */
        /* <DEDUP_REMOVED lines=13> */
[----:B------:R0:W1:Y:S01]  /*0530*/  SHFL.DOWN PT, R6, R2, 0x1, 0x1f ;  /* 0x08201f0002067f89 */ /* 0x00006200000e0000 */
[----:B------:R-:W-:Y:S05]  /*0540*/  @P1 EXIT ;  /* 0x000000000000194d */ /* 0x000fea0003800000 */
[----:B0-----:R-:W0:Y:S01]  /*0550*/  LDC.64 R2, c[0x0][0x388] ;  /* 0x0000e200ff027b82 */ /* 0x001e220000000a00 */
[----:B-1----:R-:W-:-:S05]  /*0560*/  HSETP2.GEU.AND P0, PT, R5.H0_H0, R6.H0_H0, PT ;  /* 0x2000000605007234 */ /* 0x002fca0003f0e800 */
[----:B------:R-:W-:Y:S01]  /*0570*/  SEL R5, R6, R5, P0 ;  /* 0x0000000506057207 */ /* 0x000fe20000000000 */
[----:B0-----:R-:W-:-:S05]  /*0580*/  IMAD.WIDE.U32 R2, R0, 0x2, R2 ;  /* 0x0000000200027825 */ /* 0x001fca00078e0002 */
[----:B------:R-:W-:Y:S01]  /*0590*/  STG.E.U16 desc[UR6][R2.64], R5 ;  /* 0x0000000502007986 */ /* 0x000fe2000c101506 */
[----:B------:R-:W-:Y:S05]  /*05a0*/  EXIT ;  /* 0x000000000000794d */ /* 0x000fea0003800000 */
.L_x_175:
        /* <DEDUP_REMOVED lines=13> */
.L_x_273:


//--------------------- .text.reduce_max_f16      --------------------------
	.section	.text.reduce_max_f16,"ax",@progbits
	.align	128
        .global         reduce_max_f16
        .type           reduce_max_f16,@function
        .size           reduce_max_f16,(.L_x_274 - reduce_max_f16)
        .other          reduce_max_f16,@"STO_CUDA_ENTRY STV_DEFAULT"
reduce_max_f16:
.text.reduce_max_f16:
        /* <DEDUP_REMOVED lines=15> */
.L_x_178:
[----:B-1----:R-:W-:-:S06]  /*00f0*/  IMAD.WIDE.U32 R4, R2, 0x2, R6 ;  /* 0x0000000202047825 */ /* 0x002fcc00078e0006 */
[----:B------:R-:W2:Y:S01]  /*0100*/  LDG.E.U16 R5, desc[UR6][R4.64] ;  /* 0x0000000604057981 */ /* 0x000ea2000c1e1500 */
[----:B------:R-:W-:-:S05]  /*0110*/  IMAD.IADD R2, R9, 0x1, R2 ;  /* 0x0000000109027824 */ /* 0x000fca00078e0202 */
[----:B------:R-:W-:Y:S02]  /*0120*/  ISETP.GE.U32.AND P1, PT, R2, UR4, PT ;  /* 0x0000000402007c0c */ /* 0x000fe4000bf26070 */
[----:B--2---:R-:W-:-:S05]  /*0130*/  HSETP2.GT.AND P0, PT, R5.H0_H0, R8.H0_H0, PT ;  /* 0x2000000805007234 */ /* 0x004fca0003f04800 */
[----:B------:R-:W-:-:S06]  /*0140*/  SEL R8, R8, R5, !P0 ;  /* 0x0000000508087207 */ /* 0x000fcc0004000000 */
[----:B------:R-:W-:Y:S05]  /*0150*/  @!P1 BRA `(.L_x_178) ;  /* 0xfffffffc00e49947 */ /* 0x000fea000383ffff */
.L_x_177:
[----:B------:R-:W-:Y:S05]  /*0160*/  BSYNC.RECONVERGENT B0 ;  /* 0x0000000000007941 */ /* 0x000fea0003800200 */
.L_x_176:
[----:B------:R-:W-:-:S05]  /*0170*/  PRMT R2, R8, 0x5410, R8 ;  /* 0x0000541008027816 */ /* 0x000fca0000000008 */
[----:B------:R0:W1:Y:S02]  /*0180*/  SHFL.DOWN PT, R5, R2, 0x10, 0x1f ;  /* 0x0a001f0002057f89 */ /* 0x00006400000e0000 */
[----:B0-----:R-:W-:Y:S02]  /*0190*/  LOP3.LUT R2, R3, 0x1f, RZ, 0xc0, !PT ;  /* 0x0000001f03027812 */ /* 0x001fe400078ec0ff */
[----:B-1----:R-:W-:-:S05]  /*01a0*/  HSETP2.GT.AND P0, PT, R8.H0_H0, R5.H0_H0, PT ;  /* 0x2000000508007234 */ /* 0x002fca0003f04800 */
[----:B------:R-:W-:-:S04]  /*01b0*/  SEL R5, R5, R8, !P0 ;  /* 0x0000000805057207 */ /* 0x000fc80004000000 */
[----:B------:R-:W-:-:S06]  /*01c0*/  PRMT R4, R5, 0x5410, R5 ;  /* 0x0000541005047816 */ /* 0x000fcc0000000005 */
[----:B------:R-:W0:Y:S02]  /*01d0*/  SHFL.DOWN PT, R4, R4, 0x8, 0x1f ;  /* 0x09001f0004047f89 */ /* 0x000e2400000e0000 */
[----:B0-----:R-:W-:-:S05]  /*01e0*/  HSETP2.GT.AND P0, PT, R5.H0_H0, R4.H0_H0, PT ;  /* 0x2000000405007234 */ /* 0x001fca0003f04800 */
[----:B------:R-:W-:-:S04]  /*01f0*/  SEL R5, R4, R5, !P0 ;  /* 0x0000000504057207 */ /* 0x000fc80004000000 */
[----:B------:R-:W-:-:S05]  /*0200*/  PRMT R4, R5, 0x5410, R5 ;  /* 0x0000541005047816 */ /* 0x000fca0000000005 */
[----:B------:R-:W0:Y:S02]  /*0210*/  SHFL.DOWN PT, R6, R4, 0x4, 0x1f ;  /* 0x08801f0004067f89 */ /* 0x000e2400000e0000 */
[----:B0-----:R-:W-:-:S05]  /*0220*/  HSETP2.GT.AND P0, PT, R5.H0_H0, R6.H0_H0, PT ;  /* 0x2000000605007234 */ /* 0x001fca0003f04800 */
        /* <DEDUP_REMOVED lines=8> */
[----:B0-----:R-:W-:-:S05]  /*02b0*/  HSETP2.GT.AND P1, PT, R5.H0_H0, R6.H0_H0, PT ;  /* 0x2000000605007234 */ /* 0x001fca0003f24800 */
[----:B------:R-:W-:-:S04]  /*02c0*/  SEL R5, R6, R5, !P1 ;  /* 0x0000000506057207 */ /* 0x000fc80004800000 */
[----:B------:R-:W-:-:S05]  /*02d0*/  PRMT R4, R5, 0x5410, R5 ;  /* 0x0000541005047816 */ /* 0x000fca0000000005 */
[----:B------:R-:W0:Y:S01]  /*02e0*/  SHFL.DOWN PT, R6, R4, 0x1, 0x1f ;  /* 0x08201f0004067f89 */ /* 0x000e2200000e0000 */
[----:B-1----:R-:W-:-:S05]  /*02f0*/  @!P0 LEA R8, R9, R8, 0x18 ;  /* 0x0000000809088211 */ /* 0x002fca00078ec0ff */
[----:B------:R-:W-:Y:S01]  /*0300*/  @!P0 IMAD.IADD R7, R7, 0x1, R8 ;  /* 0x0000000107078824 */ /* 0x000fe200078e0208 */
[----:B0-----:R-:W-:-:S05]  /*0310*/  HSETP2.GT.AND P1, PT, R5.H0_H0, R6.H0_H0, PT ;  /* 0x2000000605007234 */ /* 0x001fca0003f24800 */
        /* <DEDUP_REMOVED lines=18> */
[----:B0-----:R-:W-:-:S05]  /*0440*/  HSETP2.GT.AND P0, PT, R2.H0_H0, R5.H0_H0, PT ;  /* 0x2000000502007234 */ /* 0x001fca0003f04800 */
[----:B------:R-:W-:-:S04]  /*0450*/  SEL R2, R5, R2, !P0 ;  /* 0x0000000205027207 */ /* 0x000fc80004000000 */
        /* <DEDUP_REMOVED lines=13> */
[----:B------:R0:W1:Y:S01]  /*0530*/  SHFL.DOWN PT, R6, R2, 0x1, 0x1f ;  /* 0x08201f0002067f89 */ /* 0x00006200000e0000 */
[----:B------:R-:W-:Y:S05]  /*0540*/  @P1 EXIT ;  /* 0x000000000000194d */ /* 0x000fea0003800000 */
[----:B0-----:R-:W0:Y:S01]  /*0550*/  LDC.64 R2, c[0x0][0x388] ;  /* 0x0000e200ff027b82 */ /* 0x001e220000000a00 */
[----:B-1----:R-:W-:-:S05]  /*0560*/  HSETP2.GT.AND P0, PT, R5.H0_H0, R6.H0_H0, PT ;  /* 0x2000000605007234 */ /* 0x002fca0003f04800 */
[----:B------:R-:W-:Y:S01]  /*0570*/  SEL R5, R6, R5, !P0 ;  /* 0x0000000506057207 */ /* 0x000fe20004000000 */
[----:B0-----:R-:W-:-:S05]  /*0580*/  IMAD.WIDE.U32 R2, R0, 0x2, R2 ;  /* 0x0000000200027825 */ /* 0x001fca00078e0002 */
[----:B------:R-:W-:Y:S01]  /*0590*/  STG.E.U16 desc[UR6][R2.64], R5 ;  /* 0x0000000502007986 */ /* 0x000fe2000c101506 */
[----:B------:R-:W-:Y:S05]  /*05a0*/  EXIT ;  /* 0x000000000000794d */ /* 0x000fea0003800000 */
.L_x_179:
        /* <DEDUP_REMOVED lines=13> */
.L_x_274:


//--------------------- .text.reduce_sum_f16      --------------------------
	.section	.text.reduce_sum_f16,"ax",@progbits
	.align	128
        .global         reduce_sum_f16
        .type           reduce_sum_f16,@function
        .size           reduce_sum_f16,(.L_x_275 - reduce_sum_f16)
        .other          reduce_sum_f16,@"STO_CUDA_ENTRY STV_DEFAULT"
reduce_sum_f16:
.text.reduce_sum_f16:
        /* <DEDUP_REMOVED lines=15> */
.L_x_182:
[----:B-1----:R-:W-:-:S06]  /*00f0*/  IMAD.WIDE.U32 R4, R2, 0x2, R6 ;  /* 0x0000000202047825 */ /* 0x002fcc00078e0006 */
[----:B------:R-:W2:Y:S01]  /*0100*/  LDG.E.U16 R5, desc[UR6][R4.64] ;  /* 0x0000000604057981 */ /* 0x000ea2000c1e1500 */
[----:B------:R-:W-:-:S05]  /*0110*/  IMAD.IADD R2, R9, 0x1, R2 ;  /* 0x0000000109027824 */ /* 0x000fca00078e0202 */
[----:B------:R-:W-:Y:S01]  /*0120*/  ISETP.GE.U32.AND P0, PT, R2, UR4, PT ;  /* 0x0000000402007c0c */ /* 0x000fe2000bf06070 */
[----:B--2---:R-:W-:-:S12]  /*0130*/  HADD2 R8, R8.H0_H0, R5.H0_H0 ;  /* 0x2000000508087230 */ /* 0x004fd80000000800 */
[----:B------:R-:W-:Y:S05]  /*0140*/  @!P0 BRA `(.L_x_182) ;  /* 0xfffffffc00e88947 */ /* 0x000fea000383ffff */
.L_x_181:
[----:B------:R-:W-:Y:S05]  /*0150*/  BSYNC.RECONVERGENT B0 ;  /* 0x0000000000007941 */ /* 0x000fea0003800200 */
.L_x_180:
[----:B------:R-:W-:Y:S02]  /*0160*/  PRMT R8, R8, 0x5410, R8 ;  /* 0x0000541008087816 */ /* 0x000fe40000000008 */
[----:B------:R-:W-:-:S03]  /*0170*/  ISETP.GT.U32.AND P1, PT, R3, 0x1f, PT ;  /* 0x0000001f0300780c */ /* 0x000fc60003f24070 */
[----:B------:R-:W0:Y:S02]  /*0180*/  SHFL.DOWN PT, R5, R8, 0x10, 0x1f ;  /* 0x0a001f0008057f89 */ /* 0x000e2400000e0000 */
[----:B0-----:R-:W-:-:S05]  /*0190*/  HADD2 R5, R8.H0_H0, R5.H0_H0 ;  /* 0x2000000508057230 */ /* 0x001fca0000000800 */
[----:B------:R-:W0:Y:S02]  /*01a0*/  SHFL.DOWN PT, R2, R5, 0x8, 0x1f ;  /* 0x09001f0005027f89 */ /* 0x000e2400000e0000 */
[----:B0-----:R-:W-:-:S05]  /*01b0*/  HADD2 R2, R5.H0_H0, R2.H0_H0 ;  /* 0x2000000205027230 */ /* 0x001fca0000000800 */
[----:B------:R-:W0:Y:S02]  /*01c0*/  SHFL.DOWN PT, R7, R2, 0x4, 0x1f ;  /* 0x08801f0002077f89 */ /* 0x000e2400000e0000 */
[----:B0-----:R-:W-:Y:S01]  /*01d0*/  HADD2 R7, R2.H0_H0, R7.H0_H0 ;  /* 0x2000000702077230 */ /* 0x001fe20000000800 */
[----:B------:R-:W-:-:S04]  /*01e0*/  LOP3.LUT R2, R3, 0x1f, RZ, 0xc0, !PT ;  /* 0x0000001f03027812 */ /* 0x000fc800078ec0ff */
[----:B------:R-:W0:Y:S01]  /*01f0*/  SHFL.DOWN PT, R4, R7, 0x2, 0x1f ;  /* 0x08401f0007047f89 */ /* 0x000e2200000e0000 */
[----:B------:R-:W-:-:S13]  /*0200*/  ISETP.NE.AND P0, PT, R2, RZ, PT ;  /* 0x000000ff0200720c */ /* 0x000fda0003f05270 */
[----:B------:R-:W1:Y:S01]  /*0210*/  @!P0 S2R R9, SR_CgaCtaId ;  /* 0x0000000000098919 */ /* 0x000e620000008800 */
[----:B------:R-:W-:Y:S02]  /*0220*/  @!P0 MOV R8, 0x400 ;  /* 0x0000040000088802 */ /* 0x000fe40000000f00 */
[----:B------:R-:W-:-:S04]  /*0230*/  @!P0 SHF.R.U32.HI R6, RZ, 0x4, R3 ;  /* 0x00000004ff068819 */ /* 0x000fc80000011603 */
[----:B------:R-:W-:Y:S01]  /*0240*/  @!P0 LOP3.LUT R6, R6, 0x3e, RZ, 0xc0, !PT ;  /* 0x0000003e06068812 */ /* 0x000fe200078ec0ff */
[----:B0-----:R-:W-:-:S05]  /*0250*/  HADD2 R4, R7.H0_H0, R4.H0_H0 ;  /* 0x2000000407047230 */ /* 0x001fca0000000800 */
[----:B------:R-:W0:Y:S01]  /*0260*/  SHFL.DOWN PT, R5, R4, 0x1, 0x1f ;  /* 0x08201f0004057f89 */ /* 0x000e2200000e0000 */
[----:B-1----:R-:W-:-:S05]  /*0270*/  @!P0 LEA R9, R9, R8, 0x18 ;  /* 0x0000000809098211 */ /* 0x002fca00078ec0ff */
[----:B------:R-:W-:Y:S02]  /*0280*/  @!P0 IMAD.IADD R6, R6, 0x1, R9 ;  /* 0x0000000106068824 */ /* 0x000fe400078e0209 */
[----:B0-----:R-:W-:-:S05]  /*0290*/  HADD2 R5, R4.H0_H0, R5.H0_H0 ;  /* 0x2000000504057230 */ /* 0x001fca0000000800 */
        /* <DEDUP_REMOVED lines=16> */
[----:B0-----:R-:W-:-:S05]  /*03a0*/  HADD2 R5, R2.H0_H0, R5.H0_H0 ;  /* 0x2000000502057230 */ /* 0x001fca0000000800 */
[----:B------:R-:W0:Y:S02]  /*03b0*/  SHFL.DOWN PT, R6, R5, 0x8, 0x1f ;  /* 0x09001f0005067f89 */ /* 0x000e2400000e0000 */
[----:B0-----:R-:W-:-:S05]  /*03c0*/  HADD2 R6, R5.H0_H0, R6.H0_H0 ;  /* 0x2000000605067230 */ /* 0x001fca0000000800 */
[----:B------:R-:W0:Y:S02]  /*03d0*/  SHFL.DOWN PT, R7, R6, 0x4, 0x1f ;  /* 0x08801f0006077f89 */ /* 0x000e2400000e0000 */
[----:B0-----:R-:W-:-:S05]  /*03e0*/  HADD2 R7, R6.H0_H0, R7.H0_H0 ;  /* 0x2000000706077230 */ /* 0x001fca0000000800 */
[----:B------:R-:W0:Y:S02]  /*03f0*/  SHFL.DOWN PT, R4, R7, 0x2, 0x1f ;  /* 0x08401f0007047f89 */ /* 0x000e2400000e0000 */
[----:B0-----:R-:W-:-:S05]  /*0400*/  HADD2 R4, R7.H0_H0, R4.H0_H0 ;  /* 0x2000000407047230 */ /* 0x001fca0000000800 */
[----:B------:R0:W1:Y:S01]  /*0410*/  SHFL.DOWN PT, R9, R4, 0x1, 0x1f ;  /* 0x08201f0004097f89 */ /* 0x00006200000e0000 */
[----:B------:R-:W-:Y:S05]  /*0420*/  @P0 EXIT ;  /* 0x000000000000094d */ /* 0x000fea0003800000 */
[----:B------:R-:W2:Y:S01]  /*0430*/  LDC.64 R2, c[0x0][0x388] ;  /* 0x0000e200ff027b82 */ /* 0x000ea20000000a00 */
[----:B-1----:R-:W-:Y:S02]  /*0440*/  HADD2 R9, R4.H0_H0, R9.H0_H0 ;  /* 0x2000000904097230 */ /* 0x002fe40000000800 */
[----:B--2---:R-:W-:-:S05]  /*0450*/  IMAD.WIDE.U32 R2, R0, 0x2, R2 ;  /* 0x0000000200027825 */ /* 0x004fca00078e0002 */
[----:B------:R-:W-:Y:S01]  /*0460*/  STG.E.U16 desc[UR6][R2.64], R9 ;  /* 0x0000000902007986 */ /* 0x000fe2000c101506 */
[----:B------:R-:W-:Y:S05]  /*0470*/  EXIT ;  /* 0x000000000000794d */ /* 0x000fea0003800000 */
.L_x_183:
        /* <DEDUP_REMOVED lines=16> */
.L_x_275:


//--------------------- .text.reduce_min_dim_f64  --------------------------
	.section	.text.reduce_min_dim_f64,"ax",@progbits
	.align	128
        .global         reduce_min_dim_f64
        .type           reduce_min_dim_f64,@function
        .size           reduce_min_dim_f64,(.L_x_276 - reduce_min_dim_f64)
        .other          reduce_min_dim_f64,@"STO_CUDA_ENTRY STV_DEFAULT"
reduce_min_dim_f64:
.text.reduce_min_dim_f64:
        /* <DEDUP_REMOVED lines=12> */
[----:B------:R-:W-:Y:S02]  /*00c0*/  IMAD.MOV.U32 R6, RZ, RZ, 0x0 ;  /* 0x00000000ff067424 */ /* 0x000fe400078e00ff */
[----:B------:R-:W-:Y:S01]  /*00d0*/  IMAD.MOV.U32 R7, RZ, RZ, 0x7ff00000 ;  /* 0x7ff00000ff077424 */ /* 0x000fe200078e00ff */
[----:B0-----:R-:W-:-:S13]  /*00e0*/  ISETP.GE.U32.AND P0, PT, R4, R12, PT ;  /* 0x0000000c0400720c */ /* 0x001fda0003f06070 */
[----:B-1----:R-:W-:Y:S05]  /*00f0*/  @P0 BRA `(.L_x_185) ;  /* 0x0000000000500947 */ /* 0x002fea0003800000 */
[----:B------:R-:W0:Y:S01]  /*0100*/  LDC R10, c[0x0][0x360] ;  /* 0x0000d800ff0a7b82 */ /* 0x000e220000000800 */
[----:B------:R-:W-:Y:S01]  /*0110*/  IMAD.MOV.U32 R5, RZ, RZ, R4 ;  /* 0x000000ffff057224 */ /* 0x000fe200078e0004 */
[----:B------:R-:W-:Y:S01]  /*0120*/  MOV R7, 0x7ff00000 ;  /* 0x7ff0000000077802 */ /* 0x000fe20000000f00 */
[----:B------:R-:W-:-:S05]  /*0130*/  IMAD.MOV.U32 R6, RZ, RZ, 0x0 ;  /* 0x00000000ff067424 */ /* 0x000fca00078e00ff */
[----:B------:R-:W1:Y:S02]  /*0140*/  LDC.64 R2, c[0x0][0x380] ;  /* 0x0000e000ff027b82 */ /* 0x000e640000000a00 */
.L_x_186:
[----:B------:R-:W-:-:S04]  /*0150*/  IMAD R9, R12, UR6, R5 ;  /* 0x000000060c097c24 */ /* 0x000fc8000f8e0205 */
[----:B------:R-:W-:-:S04]  /*0160*/  IMAD R9, R9, UR4, R0 ;  /* 0x0000000409097c24 */ /* 0x000fc8000f8e0200 */
[----:B-1----:R-:W-:-:S06]  /*0170*/  IMAD.WIDE.U32 R8, R9, 0x8, R2 ;  /* 0x0000000809087825 */ /* 0x002fcc00078e0002 */
[----:B------:R-:W2:Y:S01]  /*0180*/  LDG.E.64 R8, desc[UR8][R8.64] ;  /* 0x0000000808087981 */ /* 0x000ea2000c1e1b00 */
[----:B0-----:R-:W-:Y:S02]  /*0190*/  IMAD.IADD R5, R10, 0x1, R5 ;  /* 0x000000010a057824 */ /* 0x001fe400078e0205 */
[----:B------:R-:W-:Y:S02]  /*01a0*/  IMAD.MOV.U32 R13, RZ, RZ, R7 ;  /* 0x000000ffff0d7224 */ /* 0x000fe400078e0007 */
[----:B------:R-:W-:Y:S01]  /*01b0*/  IMAD.MOV.U32 R11, RZ, RZ, R6 ;  /* 0x000000ffff0b7224 */ /* 0x000fe200078e0006 */
[----:B------:R-:W-:Y:S01]  /*01c0*/  ISETP.GE.U32.AND P0, PT, R5, R12, PT ;  /* 0x0000000c0500720c */ /* 0x000fe20003f06070 */
[----:B--2---:R-:W-:Y:S01]  /*01d0*/  DSETP.MIN.AND P1, P2, R8, R6, PT ;  /* 0x000000060800722a */ /* 0x004fe20003a20000 */
[----:B------:R-:W-:-:S05]  /*01e0*/  MOV R6, R9 ;  /* 0x0000000900067202 */ /* 0x000fca0000000f00 */
[----:B------:R-:W-:Y:S01]  /*01f0*/  FSEL R7, R6, R13, P1 ;  /* 0x0000000d06077208 */ /* 0x000fe20000800000 */
[----:B------:R-:W-:-:S05]  /*0200*/  IMAD.MOV.U32 R6, RZ, RZ, R8 ;  /* 0x000000ffff067224 */ /* 0x000fca00078e0008 */
[----:B------:R-:W-:Y:S02]  /*0210*/  SEL R6, R6, R11, P1 ;  /* 0x0000000b06067207 */ /* 0x000fe40000800000 */
[----:B------:R-:W-:Y:S01]  /*0220*/  @P2 LOP3.LUT R7, R13, 0x80000, RZ, 0xfc, !PT ;  /* 0x000800000d072812 */ /* 0x000fe200078efcff */
[----:B------:R-:W-:Y:S06]  /*0230*/  @!P0 BRA `(.L_x_186) ;  /* 0xfffffffc00c48947 */ /* 0x000fec000383ffff */
.L_x_185:
[----:B------:R-:W-:Y:S05]  /*0240*/  BSYNC.RECONVERGENT B0 ;  /* 0x0000000000007941 */ /* 0x000fea0003800200 */
.L_x_184:
[----:B------:R-:W0:Y:S01]  /*0250*/  S2UR UR5, SR_CgaCtaId ;  /* 0x00000000000579c3 */ /* 0x000e220000008800 */
[----:B------:R-:W-:Y:S01]  /*0260*/  UMOV UR4, 0x400 ;  /* 0x0000040000047882 */ /* 0x000fe20000000000 */
[----:B------:R-:W1:Y:S01]  /*0270*/  LDCU UR7, c[0x0][0x360] ;  /* 0x00006c00ff0777ac */ /* 0x000e620008000800 */
[----:B------:R-:W-:Y:S01]  /*0280*/  ISETP.NE.AND P0, PT, R4, RZ, PT ;  /* 0x000000ff0400720c */ /* 0x000fe20003f05270 */
[----:B-1----:R-:W-:Y:S02]  /*0290*/  UISETP.GE.U32.AND UP0, UPT, UR7, 0x2, UPT ;  /* 0x000000020700788c */ /* 0x002fe4000bf06070 */
[----:B0-----:R-:W-:-:S06]  /*02a0*/  ULEA UR4, UR5, UR4, 0x18 ;  /* 0x0000000405047291 */ /* 0x001fcc000f8ec0ff */
[----:B------:R-:W-:-:S05]  /*02b0*/  LEA R5, R4, UR4, 0x3 ;  /* 0x0000000404057c11 */ /* 0x000fca000f8e18ff */
[----:B------:R0:W-:Y:S01]  /*02c0*/  STS.64 [R5], R6 ;  /* 0x0000000605007388 */ /* 0x0001e20000000a00 */
[----:B------:R-:W-:Y:S06]  /*02d0*/  BAR.SYNC.DEFER_BLOCKING 0x0 ;  /* 0x0000000000007b1d */ /* 0x000fec0000010000 */
[----:B------:R-:W-:Y:S05]  /*02e0*/  BRA.U !UP0, `(.L_x_187) ;  /* 0x00000001084c7547 */ /* 0x000fea000b800000 */
[----:B------:R-:W-:-:S07]  /*02f0*/  IMAD.U32 R8, RZ, RZ, UR7 ;  /* 0x00000007ff087e24 */ /* 0x000fce000f8e00ff */
.L_x_188:
[----:B------:R-:W-:-:S04]  /*0300*/  SHF.R.U32.HI R9, RZ, 0x1, R8 ;  /* 0x00000001ff097819 */ /* 0x000fc80000011608 */
[----:B------:R-:W-:-:S13]  /*0310*/  ISETP.GE.U32.AND P1, PT, R4, R9, PT ;  /* 0x000000090400720c */ /* 0x000fda0003f26070 */
[----:B0-----:R-:W-:Y:S01]  /*0320*/  @!P1 LEA R6, R9, R5, 0x3 ;  /* 0x0000000509069211 */ /* 0x001fe200078e18ff */
[----:B------:R-:W0:Y:S05]  /*0330*/  @!P1 LDS.64 R2, [R5] ;  /* 0x0000000005029984 */ /* 0x000e2a0000000a00 */
[----:B------:R-:W1:Y:S01]  /*0340*/  @!P1 LDS.64 R6, [R6] ;  /* 0x0000000006069984 */ /* 0x000e620000000a00 */
[----:B0-----:R-:W-:Y:S01]  /*0350*/  @!P1 IMAD.MOV.U32 R10, RZ, RZ, R3 ;  /* 0x000000ffff0a9224 */ /* 0x001fe200078e0003 */
[----:B-1----:R-:W-:Y:S01]  /*0360*/  @!P1 DSETP.MIN.AND P2, P3, R2, R6, PT ;  /* 0x000000060200922a */ /* 0x002fe20003b40000 */
[----:B------:R-:W-:Y:S01]  /*0370*/  @!P1 IMAD.MOV.U32 R11, RZ, RZ, R7 ;  /* 0x000000ffff0b9224 */ /* 0x000fe200078e0007 */
[----:B------:R-:W-:-:S04]  /*0380*/  @!P1 MOV R3, R6 ;  /* 0x0000000600039202 */ /* 0x000fc80000000f00 */
[----:B------:R-:W-:Y:S02]  /*0390*/  @!P1 FSEL R10, R10, R11, P2 ;  /* 0x0000000b0a0a9208 */ /* 0x000fe40001000000 */
[----:B------:R-:W-:Y:S02]  /*03a0*/  @!P1 LOP3.LUT R11, R11, 0x80000, RZ, 0xfc, !PT ;  /* 0x000800000b0b9812 */ /* 0x000fe400078efcff */
[----:B------:R-:W-:Y:S02]  /*03b0*/  @!P1 SEL R2, R2, R3, P2 ;  /* 0x0000000302029207 */ /* 0x000fe40001000000 */
[----:B------:R-:W-:-:S05]  /*03c0*/  @!P1 SEL R3, R11, R10, P3 ;  /* 0x0000000a0b039207 */ /* 0x000fca0001800000 */
[----:B------:R1:W-:Y:S01]  /*03d0*/  @!P1 STS.64 [R5], R2 ;  /* 0x0000000205009388 */ /* 0x0003e20000000a00 */
[----:B------:R-:W-:Y:S01]  /*03e0*/  BAR.SYNC.DEFER_BLOCKING 0x0 ;  /* 0x0000000000007b1d */ /* 0x000fe20000010000 */
[----:B------:R-:W-:Y:S01]  /*03f0*/  ISETP.GT.U32.AND P1, PT, R8, 0x3, PT ;  /* 0x000000030800780c */ /* 0x000fe20003f24070 */
[----:B------:R-:W-:-:S12]  /*0400*/  IMAD.MOV.U32 R8, RZ, RZ, R9 ;  /* 0x000000ffff087224 */ /* 0x000fd800078e0009 */
[----:B-1----:R-:W-:Y:S05]  /*0410*/  @P1 BRA `(.L_x_188) ;  /* 0xfffffffc00b81947 */ /* 0x002fea000383ffff */
.L_x_187:
[----:B------:R-:W-:Y:S05]  /*0420*/  @P0 EXIT ;  /* 0x000000000000094d */ /* 0x000fea0003800000 */
[----:B------:R-:W1:Y:S01]  /*0430*/  S2UR UR5, SR_CgaCtaId ;  /* 0x00000000000579c3 */ /* 0x000e620000008800 */
[----:B------:R-:W-:-:S07]  /*0440*/  UMOV UR4, 0x400 ;  /* 0x0000040000047882 */ /* 0x000fce0000000000 */
[----:B0-----:R-:W0:Y:S08]  /*0450*/  LDC R7, c[0x0][0x398] ;  /* 0x0000e600ff077b82 */ /* 0x001e300000000800 */
[----:B------:R-:W2:Y:S01]  /*0460*/  LDC.64 R4, c[0x0][0x388] ;  /* 0x0000e200ff047b82 */ /* 0x000ea20000000a00 */
[----:B-1----:R-:W-:Y:S01]  /*0470*/  ULEA UR4, UR5, UR4, 0x18 ;  /* 0x0000000405047291 */ /* 0x002fe2000f8ec0ff */
[----:B0-----:R-:W-:-:S08]  /*0480*/  IMAD R7, R7, UR6, R0 ;  /* 0x0000000607077c24 */ /* 0x001fd0000f8e0200 */
[----:B------:R-:W0:Y:S01]  /*0490*/  LDS.64 R2, [UR4] ;  /* 0x00000004ff027984 */ /* 0x000e220008000a00 */
[----:B--2---:R-:W-:-:S05]  /*04a0*/  IMAD.WIDE.U32 R4, R7, 0x8, R4 ;  /* 0x0000000807047825 */ /* 0x004fca00078e0004 */
[----:B0-----:R-:W-:Y:S01]  /*04b0*/  STG.E.64 desc[UR8][R4.64], R2 ;  /* 0x0000000204007986 */ /* 0x001fe2000c101b08 */
[----:B------:R-:W-:Y:S05]  /*04c0*/  EXIT ;  /* 0x000000000000794d */ /* 0x000fea0003800000 */
.L_x_189:
        /* <DEDUP_REMOVED lines=11> */
.L_x_276:


//--------------------- .text.reduce_max_dim_f64  --------------------------
	.section	.text.reduce_max_dim_f64,"ax",@progbits
	.align	128
        .global         reduce_max_dim_f64
        .type           reduce_max_dim_f64,@function
        .size           reduce_max_dim_f64,(.L_x_277 - reduce_max_dim_f64)
        .other          reduce_max_dim_f64,@"STO_CUDA_ENTRY STV_DEFAULT"
reduce_max_dim_f64:
.text.reduce_max_dim_f64:
        /* <DEDUP_REMOVED lines=13> */
[----:B------:R-:W-:Y:S01]  /*00d0*/  IMAD.MOV.U32 R7, RZ, RZ, -0x100000 ;  /* 0xfff00000ff077424 */ /* 0x000fe200078e00ff */
[----:B0-----:R-:W-:-:S13]  /*00e0*/  ISETP.GE.U32.AND P0, PT, R4, R12, PT ;  /* 0x0000000c0400720c */ /* 0x001fda0003f06070 */
[----:B-1----:R-:W-:Y:S05]  /*00f0*/  @P0 BRA `(.L_x_191) ;  /* 0x0000000000500947 */ /* 0x002fea0003800000 */
[----:B------:R-:W0:Y:S01]  /*0100*/  LDC R10, c[0x0][0x360] ;  /* 0x0000d800ff0a7b82 */ /* 0x000e220000000800 */
[----:B------:R-:W-:Y:S01]  /*0110*/  IMAD.MOV.U32 R5, RZ, RZ, R4 ;  /* 0x000000ffff057224 */ /* 0x000fe200078e0004 */
[----:B------:R-:W-:Y:S01]  /*0120*/  MOV R7, 0xfff00000 ;  /* 0xfff0000000077802 */ /* 0x000fe20000000f00 */
[----:B------:R-:W-:-:S05]  /*0130*/  IMAD.MOV.U32 R6, RZ, RZ, 0x0 ;  /* 0x00000000ff067424 */ /* 0x000fca00078e00ff */
[----:B------:R-:W1:Y:S02]  /*0140*/  LDC.64 R2, c[0x0][0x380] ;  /* 0x0000e000ff027b82 */ /* 0x000e640000000a00 */
.L_x_192:
        /* <DEDUP_REMOVED lines=8> */
[----:B--2---:R-:W-:Y:S01]  /*01d0*/  DSETP.MAX.AND P1, P2, R8, R6, PT ;  /* 0x000000060800722a */ /* 0x004fe20003a2f000 */
[----:B------:R-:W-:-:S05]  /*01e0*/  MOV R6, R9 ;  /* 0x0000000900067202 */ /* 0x000fca0000000f00 */
[----:B------:R-:W-:Y:S01]  /*01f0*/  FSEL R7, R6, R13, P1 ;  /* 0x0000000d06077208 */ /* 0x000fe20000800000 */
[----:B------:R-:W-:-:S05]  /*0200*/  IMAD.MOV.U32 R6, RZ, RZ, R8 ;  /* 0x000000ffff067224 */ /* 0x000fca00078e0008 */
[----:B------:R-:W-:Y:S02]  /*0210*/  SEL R6, R6, R11, P1 ;  /* 0x0000000b06067207 */ /* 0x000fe40000800000 */
[----:B------:R-:W-:Y:S01]  /*0220*/  @P2 LOP3.LUT R7, R13, 0x80000, RZ, 0xfc, !PT ;  /* 0x000800000d072812 */ /* 0x000fe200078efcff */
[----:B------:R-:W-:Y:S06]  /*0230*/  @!P0 BRA `(.L_x_192) ;  /* 0xfffffffc00c48947 */ /* 0x000fec000383ffff */
.L_x_191:
[----:B------:R-:W-:Y:S05]  /*0240*/  BSYNC.RECONVERGENT B0 ;  /* 0x0000000000007941 */ /* 0x000fea0003800200 */
.L_x_190:
        /* <DEDUP_REMOVED lines=11> */
.L_x_194:
[----:B------:R-:W-:-:S04]  /*0300*/  SHF.R.U32.HI R9, RZ, 0x1, R8 ;  /* 0x00000001ff097819 */ /* 0x000fc80000011608 */
[----:B------:R-:W-:-:S13]  /*0310*/  ISETP.GE.U32.AND P1, PT, R4, R9, PT ;  /* 0x000000090400720c */ /* 0x000fda0003f26070 */
[----:B0-----:R-:W-:Y:S01]  /*0320*/  @!P1 LEA R6, R9, R5, 0x3 ;  /* 0x0000000509069211 */ /* 0x001fe200078e18ff */
[----:B------:R-:W0:Y:S05]  /*0330*/  @!P1 LDS.64 R2, [R5] ;  /* 0x0000000005029984 */ /* 0x000e2a0000000a00 */
[----:B------:R-:W1:Y:S01]  /*0340*/  @!P1 LDS.64 R6, [R6] ;  /* 0x0000000006069984 */ /* 0x000e620000000a00 */
[----:B0-----:R-:W-:Y:S01]  /*0350*/  @!P1 IMAD.MOV.U32 R10, RZ, RZ, R3 ;  /* 0x000000ffff0a9224 */ /* 0x001fe200078e0003 */
[----:B-1----:R-:W-:Y:S01]  /*0360*/  @!P1 DSETP.MAX.AND P2, P3, R2, R6, PT ;  /* 0x000000060200922a */ /* 0x002fe20003b4f000 */
        /* <DEDUP_REMOVED lines=11> */
.L_x_193:
        /* <DEDUP_REMOVED lines=11> */
.L_x_195:
        /* <DEDUP_REMOVED lines=11> */
.L_x_277:


//--------------------- .text.reduce_sum_dim_f64  --------------------------
	.section	.text.reduce_sum_dim_f64,"ax",@progbits
	.align	128
        .global         reduce_sum_dim_f64
        .type           reduce_sum_dim_f64,@function
        .size           reduce_sum_dim_f64,(.L_x_278 - reduce_sum_dim_f64)
        .other          reduce_sum_dim_f64,@"STO_CUDA_ENTRY STV_DEFAULT"
reduce_sum_dim_f64:
.text.reduce_sum_dim_f64:
        /* <DEDUP_REMOVED lines=12> */
[----:B------:R-:W-:Y:S02]  /*00c0*/  CS2R R2, SRZ ;  /* 0x0000000000027805 */ /* 0x000fe4000001ff00 */
[----:B0-----:R-:W-:-:S13]  /*00d0*/  ISETP.GE.U32.AND P0, PT, R9, R13, PT ;  /* 0x0000000d0900720c */ /* 0x001fda0003f06070 */
[----:B-1----:R-:W-:Y:S05]  /*00e0*/  @P0 BRA `(.L_x_197) ;  /* 0x0000000000300947 */ /* 0x002fea0003800000 */
[----:B------:R-:W0:Y:S01]  /*00f0*/  LDC R11, c[0x0][0x360] ;  /* 0x0000d800ff0b7b82 */ /* 0x000e220000000800 */
[----:B------:R-:W-:Y:S01]  /*0100*/  IMAD.MOV.U32 R8, RZ, RZ, R9 ;  /* 0x000000ffff087224 */ /* 0x000fe200078e0009 */
[----:B------:R-:W-:-:S06]  /*0110*/  CS2R R2, SRZ ;  /* 0x0000000000027805 */ /* 0x000fcc000001ff00 */
[----:B------:R-:W1:Y:S02]  /*0120*/  LDC.64 R6, c[0x0][0x380] ;  /* 0x0000e000ff067b82 */ /* 0x000e640000000a00 */
.L_x_198:
[----:B------:R-:W-:-:S04]  /*0130*/  IMAD R5, R13, UR6, R8 ;  /* 0x000000060d057c24 */ /* 0x000fc8000f8e0208 */
[----:B------:R-:W-:-:S04]  /*0140*/  IMAD R5, R5, UR4, R0 ;  /* 0x0000000405057c24 */ /* 0x000fc8000f8e0200 */
[----:B-1----:R-:W-:-:S06]  /*0150*/  IMAD.WIDE.U32 R4, R5, 0x8, R6 ;  /* 0x0000000805047825 */ /* 0x002fcc00078e0006 */
[----:B------:R-:W2:Y:S01]  /*0160*/  LDG.E.64 R4, desc[UR8][R4.64] ;  /* 0x0000000804047981 */ /* 0x000ea2000c1e1b00 */
[----:B0-----:R-:W-:-:S05]  /*0170*/  IMAD.IADD R8, R11, 0x1, R8 ;  /* 0x000000010b087824 */ /* 0x001fca00078e0208 */
[----:B------:R-:W-:Y:S01]  /*0180*/  ISETP.GE.U32.AND P0, PT, R8, R13, PT ;  /* 0x0000000d0800720c */ /* 0x000fe20003f06070 */
[----:B--2---:R-:W-:-:S12]  /*0190*/  DADD R2, R4, R2 ;  /* 0x0000000004027229 */ /* 0x004fd80000000002 */
[----:B------:R-:W-:Y:S05]  /*01a0*/  @!P0 BRA `(.L_x_198) ;  /* 0xfffffffc00e08947 */ /* 0x000fea000383ffff */
.L_x_197:
[----:B------:R-:W-:Y:S05]  /*01b0*/  BSYNC.RECONVERGENT B0 ;  /* 0x0000000000007941 */ /* 0x000fea0003800200 */
.L_x_196:
        /* <DEDUP_REMOVED lines=11> */
.L_x_200:
[----:B------:R-:W-:-:S04]  /*0270*/  SHF.R.U32.HI R10, RZ, 0x1, R6 ;  /* 0x00000001ff0a7819 */ /* 0x000fc80000011606 */
[----:B------:R-:W-:-:S13]  /*0280*/  ISETP.GE.U32.AND P1, PT, R9, R10, PT ;  /* 0x0000000a0900720c */ /* 0x000fda0003f26070 */
[----:B------:R-:W-:Y:S01]  /*0290*/  @!P1 IMAD R8, R10, 0x8, R7 ;  /* 0x000000080a089824 */ /* 0x000fe200078e0207 */
[----:B------:R-:W-:Y:S04]  /*02a0*/  @!P1 LDS.64 R4, [R7] ;  /* 0x0000000007049984 */ /* 0x000fe80000000a00 */
[----:B0-----:R-:W0:Y:S02]  /*02b0*/  @!P1 LDS.64 R2, [R8] ;  /* 0x0000000008029984 */ /* 0x001e240000000a00 */
[----:B0-----:R-:W-:-:S07]  /*02c0*/  @!P1 DADD R2, R2, R4 ;  /* 0x0000000002029229 */ /* 0x001fce0000000004 */
[----:B------:R1:W-:Y:S01]  /*02d0*/  @!P1 STS.64 [R7], R2 ;  /* 0x0000000207009388 */ /* 0x0003e20000000a00 */
[----:B------:R-:W-:Y:S01]  /*02e0*/  BAR.SYNC.DEFER_BLOCKING 0x0 ;  /* 0x0000000000007b1d */ /* 0x000fe20000010000 */
[----:B------:R-:W-:Y:S01]  /*02f0*/  ISETP.GT.U32.AND P1, PT, R6, 0x3, PT ;  /* 0x000000030600780c */ /* 0x000fe20003f24070 */
[----:B------:R-:W-:-:S12]  /*0300*/  IMAD.MOV.U32 R6, RZ, RZ, R10 ;  /* 0x000000ffff067224 */ /* 0x000fd800078e000a */
[----:B-1----:R-:W-:Y:S05]  /*0310*/  @P1 BRA `(.L_x_200) ;  /* 0xfffffffc00d41947 */ /* 0x002fea000383ffff */
.L_x_199:
        /* <DEDUP_REMOVED lines=11> */
.L_x_201:
        /* <DEDUP_REMOVED lines=11> */
.L_x_278:


//--------------------- .text.reduce_min_dim_f32  --------------------------
	.section	.text.reduce_min_dim_f32,"ax",@progbits
	.align	128
        .global         reduce_min_dim_f32
        .type           reduce_min_dim_f32,@function
        .size           reduce_min_dim_f32,(.L_x_279 - reduce_min_dim_f32)
        .other          reduce_min_dim_f32,@"STO_CUDA_ENTRY STV_DEFAULT"
reduce_min_dim_f32:
.text.reduce_min_dim_f32:
        /* <DEDUP_REMOVED lines=19> */
.L_x_204:
[----:B------:R-:W-:-:S04]  /*0130*/  IMAD R2, R11, UR6, R6 ;  /* 0x000000060b027c24 */ /* 0x000fc8000f8e0206 */
[----:B------:R-:W-:-:S04]  /*0140*/  IMAD R3, R2, UR4, R7 ;  /* 0x0000000402037c24 */ /* 0x000fc8000f8e0207 */
[----:B-1----:R-:W-:-:S06]  /*0150*/  IMAD.WIDE.U32 R2, R3, 0x4, R4 ;  /* 0x0000000403027825 */ /* 0x002fcc00078e0004 */
[----:B------:R-:W2:Y:S01]  /*0160*/  LDG.E R3, desc[UR8][R2.64] ;  /* 0x0000000802037981 */ /* 0x000ea2000c1e1900 */
[----:B0-----:R-:W-:-:S04]  /*0170*/  IADD3 R6, PT, PT, R9, R6, RZ ;  /* 0x0000000609067210 */ /* 0x001fc80007ffe0ff */
[----:B------:R-:W-:Y:S02]  /*0180*/  ISETP.GE.U32.AND P0, PT, R6, R11, PT ;  /* 0x0000000b0600720c */ /* 0x000fe40003f06070 */
[----:B--2---:R-:W-:-:S11]  /*0190*/  FMNMX R0, R3, R0, PT ;  /* 0x0000000003007209 */ /* 0x004fd60003800000 */
[----:B------:R-:W-:Y:S05]  /*01a0*/  @!P0 BRA `(.L_x_204) ;  /* 0xfffffffc00e08947 */ /* 0x000fea000383ffff */
.L_x_203:
[----:B------:R-:W-:Y:S05]  /*01b0*/  BSYNC.RECONVERGENT B0 ;  /* 0x0000000000007941 */ /* 0x000fea0003800200 */
.L_x_202:
        /* <DEDUP_REMOVED lines=11> */
.L_x_206:
        /* <DEDUP_REMOVED lines=11> */
.L_x_205:
[----:B------:R-:W-:Y:S05]  /*0320*/  @P0 EXIT ;  /* 0x000000000000094d */ /* 0x000fea0003800000 */
[----:B------:R-:W1:Y:S01]  /*0330*/  S2UR UR5, SR_CgaCtaId ;  /* 0x00000000000579c3 */ /* 0x000e620000008800 */
[----:B------:R-:W-:-:S07]  /*0340*/  UMOV UR4, 0x400 ;  /* 0x0000040000047882 */ /* 0x000fce0000000000 */
[----:B0-----:R-:W0:Y:S08]  /*0350*/  LDC R0, c[0x0][0x398] ;  /* 0x0000e600ff007b82 */ /* 0x001e300000000800 */
[----:B------:R-:W2:Y:S01]  /*0360*/  LDC.64 R2, c[0x0][0x388] ;  /* 0x0000e200ff027b82 */ /* 0x000ea20000000a00 */
[----:B-1----:R-:W-:Y:S01]  /*0370*/  ULEA UR4, UR5, UR4, 0x18 ;  /* 0x0000000405047291 */ /* 0x002fe2000f8ec0ff */
[----:B0-----:R-:W-:-:S08]  /*0380*/  IMAD R7, R0, UR6, R7 ;  /* 0x0000000600077c24 */ /* 0x001fd0000f8e0207 */
[----:B------:R-:W0:Y:S01]  /*0390*/  LDS R5, [UR4] ;  /* 0x00000004ff057984 */ /* 0x000e220008000800 */
[----:B--2---:R-:W-:-:S05]  /*03a0*/  IMAD.WIDE.U32 R2, R7, 0x4, R2 ;  /* 0x0000000407027825 */ /* 0x004fca00078e0002 */
[----:B0-----:R-:W-:Y:S01]  /*03b0*/  STG.E desc[UR8][R2.64], R5 ;  /* 0x0000000502007986 */ /* 0x001fe2000c101908 */
[----:B------:R-:W-:Y:S05]  /*03c0*/  EXIT ;  /* 0x000000000000794d */ /* 0x000fea0003800000 */
.L_x_207:
        /* <DEDUP_REMOVED lines=11> */
.L_x_279:


//--------------------- .text.reduce_max_dim_f32  --------------------------
	.section	.text.reduce_max_dim_f32,"ax",@progbits
	.align	128
        .global         reduce_max_dim_f32
        .type           reduce_max_dim_f32,@function
        .size           reduce_max_dim_f32,(.L_x_280 - reduce_max_dim_f32)
        .other          reduce_max_dim_f32,@"STO_CUDA_ENTRY STV_DEFAULT"
reduce_max_dim_f32:
.text.reduce_max_dim_f32:
        /* <DEDUP_REMOVED lines=19> */
.L_x_210:
[----:B------:R-:W-:-:S04]  /*0130*/  IMAD R2, R11, UR6, R6 ;  /* 0x000000060b027c24 */ /* 0x000fc8000f8e0206 */
[----:B------:R-:W-:-:S04]  /*0140*/  IMAD R3, R2, UR4, R7 ;  /* 0x0000000402037c24 */ /* 0x000fc8000f8e0207 */
[----:B-1----:R-:W-:-:S06]  /*0150*/  IMAD.WIDE.U32 R2, R3, 0x4, R4 ;  /* 0x0000000403027825 */ /* 0x002fcc00078e0004 */
[----:B------:R-:W2:Y:S01]  /*0160*/  LDG.E R3, desc[UR8][R2.64] ;  /* 0x0000000802037981 */ /* 0x000ea2000c1e1900 */
[----:B0-----:R-:W-:-:S04]  /*0170*/  IADD3 R6, PT, PT, R9, R6, RZ ;  /* 0x0000000609067210 */ /* 0x001fc80007ffe0ff */
[----:B------:R-:W-:Y:S02]  /*0180*/  ISETP.GE.U32.AND P0, PT, R6, R11, PT ;  /* 0x0000000b0600720c */ /* 0x000fe40003f06070 */
[----:B--2---:R-:W-:-:S11]  /*0190*/  FMNMX R0, R3, R0, !PT ;  /* 0x0000000003007209 */ /* 0x004fd60007800000 */
[----:B------:R-:W-:Y:S05]  /*01a0*/  @!P0 BRA `(.L_x_210) ;  /* 0xfffffffc00e08947 */ /* 0x000fea000383ffff */
.L_x_209:
[----:B------:R-:W-:Y:S05]  /*01b0*/  BSYNC.RECONVERGENT B0 ;  /* 0x0000000000007941 */ /* 0x000fea0003800200 */
.L_x_208:
        /* <DEDUP_REMOVED lines=11> */
.L_x_212:
        /* <DEDUP_REMOVED lines=11> */
.L_x_211:
        /* <DEDUP_REMOVED lines=11> */
.L_x_213:
        /* <DEDUP_REMOVED lines=11> */
.L_x_280:


//--------------------- .text.reduce_sum_dim_f32  --------------------------
	.section	.text.reduce_sum_dim_f32,"ax",@progbits
	.align	128
        .global         reduce_sum_dim_f32
        .type           reduce_sum_dim_f32,@function
        .size           reduce_sum_dim_f32,(.L_x_281 - reduce_sum_dim_f32)
        .other          reduce_sum_dim_f32,@"STO_CUDA_ENTRY STV_DEFAULT"
reduce_sum_dim_f32:
.text.reduce_sum_dim_f32:
        /* <DEDUP_REMOVED lines=19> */
.L_x_216:
[----:B------:R-:W-:-:S04]  /*0130*/  IMAD R2, R11, UR6, R6 ;  /* 0x000000060b027c24 */ /* 0x000fc8000f8e0206 */
[----:B------:R-:W-:-:S04]  /*0140*/  IMAD R3, R2, UR4, R7 ;  /* 0x0000000402037c24 */ /* 0x000fc8000f8e0207 */
[----:B-1----:R-:W-:-:S06]  /*0150*/  IMAD.WIDE.U32 R2, R3, 0x4, R4 ;  /* 0x0000000403027825 */ /* 0x002fcc00078e0004 */
[----:B------:R-:W2:Y:S01]  /*0160*/  LDG.E R3, desc[UR8][R2.64] ;  /* 0x0000000802037981 */ /* 0x000ea2000c1e1900 */
[----:B0-----:R-:W-:-:S04]  /*0170*/  IADD3 R6, PT, PT, R9, R6, RZ ;  /* 0x0000000609067210 */ /* 0x001fc80007ffe0ff */
[----:B------:R-:W-:Y:S01]  /*0180*/  ISETP.GE.U32.AND P0, PT, R6, R11, PT ;  /* 0x0000000b0600720c */ /* 0x000fe20003f06070 */
[----:B--2---:R-:W-:-:S12]  /*0190*/  FADD R0, R3, R0 ;  /* 0x0000000003007221 */ /* 0x004fd80000000000 */
[----:B------:R-:W-:Y:S05]  /*01a0*/  @!P0 BRA `(.L_x_216) ;  /* 0xfffffffc00e08947 */ /* 0x000fea000383ffff */
.L_x_215:
[----:B------:R-:W-:Y:S05]  /*01b0*/  BSYNC.RECONVERGENT B0 ;  /* 0x0000000000007941 */ /* 0x000fea0003800200 */
.L_x_214:
        /* <DEDUP_REMOVED lines=11> */
.L_x_218:
        /* <DEDUP_REMOVED lines=11> */
.L_x_217:
        /* <DEDUP_REMOVED lines=11> */
.L_x_219:
        /* <DEDUP_REMOVED lines=11> */
.L_x_281:


//--------------------- .text.reduce_min_f64      --------------------------
	.section	.text.reduce_min_f64,"ax",@progbits
	.align	128
        .global         reduce_min_f64
        .type           reduce_min_f64,@function
        .size           reduce_min_f64,(.L_x_282 - reduce_min_f64)
        .other          reduce_min_f64,@"STO_CUDA_ENTRY STV_DEFAULT"
reduce_min_f64:
.text.reduce_min_f64:
[----:B------:R-:W-:Y:S01]  /*0000*/  LDC R1, c[0x0][0x37c] ;  /* 0x0000df00ff017b82 */ /* 0x000fe20000000800 */
[----:B------:R-:W0:Y:S01]  /*0010*/  S2R R3, SR_TID.X ;  /* 0x0000000000037919 */ /* 0x000e220000002100 */
[----:B------:R-:W0:Y:S01]  /*0020*/  LDCU UR5, c[0x0][0x360] ;  /* 0x00006c00ff0577ac */ /* 0x000e220008000800 */
[----:B------:R-:W-:Y:S01]  /*0030*/  BSSY.RECONVERGENT B0, `(.L_x_220) ;  /* 0x000001b000007945 */ /* 0x000fe20003800200 */
[----:B------:R-:W-:Y:S01]  /*0040*/  IMAD.MOV.U32 R6, RZ, RZ, 0x0 ;  /* 0x00000000ff067424 */ /* 0x000fe200078e00ff */
[----:B------:R-:W0:Y:S01]  /*0050*/  S2R R0, SR_CTAID.X ;  /* 0x0000000000007919 */ /* 0x000e220000002500 */
[----:B------:R-:W1:Y:S01]  /*0060*/  LDCU UR4, c[0x0][0x390] ;  /* 0x00007200ff0477ac */ /* 0x000e620008000800 */
[----:B------:R-:W-:Y:S01]  /*0070*/  IMAD.MOV.U32 R7, RZ, RZ, 0x7ff00000 ;  /* 0x7ff00000ff077424 */ /* 0x000fe200078e00ff */
[----:B------:R-:W2:Y:S01]  /*0080*/  LDCU.64 UR6, c[0x0][0x358] ;  /* 0x00006b00ff0677ac */ /* 0x000ea20008000a00 */
[----:B0-----:R-:W-:-:S05]  /*0090*/  IMAD R2, R0, UR5, R3 ;  /* 0x0000000500027c24 */ /* 0x001fca000f8e0203 */
[----:B-1----:R-:W-:-:S13]  /*00a0*/  ISETP.GE.U32.AND P0, PT, R2, UR4, PT ;  /* 0x0000000402007c0c */ /* 0x002fda000bf06070 */
[----:B--2---:R-:W-:Y:S05]  /*00b0*/  @P0 BRA `(.L_x_221) ;  /* 0x0000000000480947 */ /* 0x004fea0003800000 */
[----:B------:R-:W0:Y:S01]  /*00c0*/  LDC R11, c[0x0][0x370] ;  /* 0x0000dc00ff0b7b82 */ /* 0x000e220000000800 */
[----:B------:R-:W-:Y:S02]  /*00d0*/  IMAD.MOV.U32 R6, RZ, RZ, 0x0 ;  /* 0x00000000ff067424 */ /* 0x000fe400078e00ff */
[----:B------:R-:W-:-:S05]  /*00e0*/  IMAD.MOV.U32 R7, RZ, RZ, 0x7ff00000 ;  /* 0x7ff00000ff077424 */ /* 0x000fca00078e00ff */
[----:B------:R-:W1:Y:S01]  /*00f0*/  LDC.64 R4, c[0x0][0x380] ;  /* 0x0000e000ff047b82 */ /* 0x000e620000000a00 */
[----:B0-----:R-:W-:-:S07]  /*0100*/  IMAD R11, R11, UR5, RZ ;  /* 0x000000050b0b7c24 */ /* 0x001fce000f8e02ff */
.L_x_222:
[----:B-1----:R-:W-:-:S06]  /*0110*/  IMAD.WIDE.U32 R8, R2, 0x8, R4 ;  /* 0x0000000802087825 */ /* 0x002fcc00078e0004 */
[----:B------:R-:W2:Y:S01]  /*0120*/  LDG.E.64 R8, desc[UR6][R8.64] ;  /* 0x0000000608087981 */ /* 0x000ea2000c1e1b00 */
[----:B------:R-:W-:Y:S02]  /*0130*/  IMAD.IADD R2, R11, 0x1, R2 ;  /* 0x000000010b027824 */ /* 0x000fe400078e0202 */
[----:B------:R-:W-:Y:S02]  /*0140*/  IMAD.MOV.U32 R13, RZ, RZ, R6 ;  /* 0x000000ffff0d7224 */ /* 0x000fe400078e0006 */
[----:B------:R-:W-:Y:S01]  /*0150*/  IMAD.MOV.U32 R15, RZ, RZ, R7 ;  /* 0x000000ffff0f7224 */ /* 0x000fe200078e0007 */
[----:B------:R-:W-:Y:S01]  /*0160*/  ISETP.GE.U32.AND P0, PT, R2, UR4, PT ;  /* 0x0000000402007c0c */ /* 0x000fe2000bf06070 */
[----:B--2---:R-:W-:Y:S01]  /*0170*/  DSETP.MIN.AND P1, P2, R8, R6, PT ;  /* 0x000000060800722a */ /* 0x004fe20003a20000 */
[----:B------:R-:W-:-:S05]  /*0180*/  IMAD.MOV.U32 R6, RZ, RZ, R9 ;  /* 0x000000ffff067224 */ /* 0x000fca00078e0009 */
[----:B------:R-:W-:Y:S01]  /*0190*/  FSEL R7, R6, R15, P1 ;  /* 0x0000000f06077208 */ /* 0x000fe20000800000 */
[----:B------:R-:W-:-:S05]  /*01a0*/  IMAD.MOV.U32 R6, RZ, RZ, R8 ;  /* 0x000000ffff067224 */ /* 0x000fca00078e0008 */
[----:B------:R-:W-:Y:S02]  /*01b0*/  SEL R6, R6, R13, P1 ;  /* 0x0000000d06067207 */ /* 0x000fe40000800000 */
[----:B------:R-:W-:Y:S01]  /*01c0*/  @P2 LOP3.LUT R7, R15, 0x80000, RZ, 0xfc, !PT ;  /* 0x000800000f072812 */ /* 0x000fe200078efcff */
[----:B------:R-:W-:Y:S06]  /*01d0*/  @!P0 BRA `(.L_x_222) ;  /* 0xfffffffc00cc8947 */ /* 0x000fec000383ffff */
.L_x_221:
[----:B------:R-:W-:Y:S05]  /*01e0*/  BSYNC.RECONVERGENT B0 ;  /* 0x0000000000007941 */ /* 0x000fea0003800200 */
.L_x_220:
[----:B------:R-:W0:Y:S01]  /*01f0*/  SHFL.DOWN PT, R5, R7, 0x10, 0x1f ;  /* 0x0a001f0007057f89 */ /* 0x000e2200000e0000 */
[----:B------:R-:W-:Y:S02]  /*0200*/  IMAD.MOV.U32 R11, RZ, RZ, R7 ;  /* 0x000000ffff0b7224 */ /* 0x000fe400078e0007 */
[----:B------:R-:W-:Y:S01]  /*0210*/  IMAD.MOV.U32 R9, RZ, RZ, R6 ;  /* 0x000000ffff097224 */ /* 0x000fe200078e0006 */
[----:B------:R-:W1:Y:S01]  /*0220*/  SHFL.DOWN PT, R4, R6, 0x10, 0x1f ;  /* 0x0a001f0006047f89 */ /* 0x000e6200000e0000 */
[----:B0-----:R-:W-:Y:S01]  /*0230*/  IMAD.MOV.U32 R2, RZ, RZ, R5 ;  /* 0x000000ffff027224 */ /* 0x001fe200078e0005 */
[----:B-1----:R-:W-:-:S06]  /*0240*/  DSETP.MIN.AND P0, P1, R4, R6, PT ;  /* 0x000000060400722a */ /* 0x002fcc0003900000 */
[----:B------:R-:W-:Y:S02]  /*0250*/  FSEL R13, R2, R11, P0 ;  /* 0x0000000b020d7208 */ /* 0x000fe40000000000 */
[----:B------:R-:W-:-:S05]  /*0260*/  SEL R4, R4, R9, P0 ;  /* 0x0000000904047207 */ /* 0x000fca0000000000 */
[----:B------:R-:W-:Y:S01]  /*0270*/  SHFL.DOWN PT, R8, R4, 0x8, 0x1f ;  /* 0x09001f0004087f89 */ /* 0x000fe200000e0000 */
[----:B------:R-:W-:-:S04]  /*0280*/  @P1 LOP3.LUT R13, R11, 0x80000, RZ, 0xfc, !PT ;  /* 0x000800000b0d1812 */ /* 0x000fc800078efcff */
[----:B------:R-:W-:-:S05]  /*0290*/  MOV R5, R13 ;  /* 0x0000000d00057202 */ /* 0x000fca0000000f00 */
[----:B------:R-:W0:Y:S01]  /*02a0*/  SHFL.DOWN PT, R9, R5, 0x8, 0x1f ;  /* 0x09001f0005097f89 */ /* 0x000e2200000e0000 */
[----:B------:R-:W-:Y:S01]  /*02b0*/  IMAD.MOV.U32 R2, RZ, RZ, R5 ;  /* 0x000000ffff027224 */ /* 0x000fe200078e0005 */
[----:B0-----:R-:W-:Y:S01]  /*02c0*/  DSETP.MIN.AND P0, P1, R4, R8, PT ;  /* 0x000000080400722a */ /* 0x001fe20003900000 */
[----:B------:R-:W-:-:S05]  /*02d0*/  IMAD.MOV.U32 R7, RZ, RZ, R9 ;  /* 0x000000ffff077224 */ /* 0x000fca00078e0009 */
[----:B------:R-:W-:Y:S02]  /*02e0*/  FSEL R11, R2, R7, P0 ;  /* 0x00000007020b7208 */ /* 0x000fe40000000000 */
[----:B------:R-:W-:-:S05]  /*02f0*/  SEL R6, R4, R8, P0 ;  /* 0x0000000804067207 */ /* 0x000fca0000000000 */
[----:B------:R-:W-:Y:S01]  /*0300*/  SHFL.DOWN PT, R8, R6, 0x4, 0x1f ;  /* 0x08801f0006087f89 */ /* 0x000fe200000e0000 */
[----:B------:R-:W-:Y:S01]  /*0310*/  @P1 LOP3.LUT R11, R7, 0x80000, RZ, 0xfc, !PT ;  /* 0x00080000070b1812 */ /* 0x000fe200078efcff */
[----:B------:R-:W-:-:S04]  /*0320*/  IMAD.MOV.U32 R4, RZ, RZ, R6 ;  /* 0x000000ffff047224 */ /* 0x000fc800078e0006 */
[----:B------:R-:W-:-:S04]  /*0330*/  IMAD.MOV.U32 R7, RZ, RZ, R11 ;  /* 0x000000ffff077224 */ /* 0x000fc800078e000b */
[----:B------:R-:W-:Y:S01]  /*0340*/  IMAD.MOV.U32 R2, RZ, RZ, R7 ;  /* 0x000000ffff027224 */ /* 0x000fe200078e0007 */
[----:B------:R-:W0:Y:S02]  /*0350*/  SHFL.DOWN PT, R9, R7, 0x4, 0x1f ;  /* 0x08801f0007097f89 */ /* 0x000e2400000e0000 */
[----:B0-----:R-:W-:Y:S01]  /*0360*/  DSETP.MIN.AND P0, P1, R6, R8, PT ;  /* 0x000000080600722a */ /* 0x001fe20003900000 */
[----:B------:R-:W-:-:S05]  /*0370*/  IMAD.MOV.U32 R5, RZ, RZ, R9 ;  /* 0x000000ffff057224 */ /* 0x000fca00078e0009 */
[----:B------:R-:W-:Y:S02]  /*0380*/  FSEL R11, R2, R5, P0 ;  /* 0x00000005020b7208 */ /* 0x000fe40000000000 */
[----:B------:R-:W-:Y:S02]  /*0390*/  SEL R4, R4, R8, P0 ;  /* 0x0000000804047207 */ /* 0x000fe40000000000 */
[----:B------:R-:W-:-:S03]  /*03a0*/  LOP3.LUT R2, R3, 0x1f, RZ, 0xc0, !PT ;  /* 0x0000001f03027812 */ /* 0x000fc600078ec0ff */
[----:B------:R-:W-:Y:S01]  /*03b0*/  SHFL.DOWN PT, R8, R4, 0x2, 0x1f ;  /* 0x08401f0004087f89 */ /* 0x000fe200000e0000 */
[----:B------:R-:W-:Y:S02]  /*03c0*/  @P1 LOP3.LUT R11, R5, 0x80000, RZ, 0xfc, !PT ;  /* 0x00080000050b1812 */ /* 0x000fe400078efcff */
[----:B------:R-:W-:-:S03]  /*03d0*/  ISETP.NE.AND P0, PT, R2, RZ, PT ;  /* 0x000000ff0200720c */ /* 0x000fc60003f05270 */
[----:B------:R-:W-:-:S04]  /*03e0*/  IMAD.MOV.U32 R5, RZ, RZ, R11 ;  /* 0x000000ffff057224 */ /* 0x000fc800078e000b */
[----:B------:R-:W-:Y:S01]  /*03f0*/  IMAD.MOV.U32 R6, RZ, RZ, R5 ;  /* 0x000000ffff067224 */ /* 0x000fe200078e0005 */
[----:B------:R-:W0:Y:S05]  /*0400*/  SHFL.DOWN PT, R9, R5, 0x2, 0x1f ;  /* 0x08401f0005097f89 */ /* 0x000e2a00000e0000 */
[----:B------:R-:W1:Y:S01]  /*0410*/  @!P0 S2R R10, SR_CgaCtaId ;  /* 0x00000000000a8919 */ /* 0x000e620000008800 */
[----:B0-----:R-:W-:Y:S01]  /*0420*/  DSETP.MIN.AND P1, P2, R4, R8, PT ;  /* 0x000000080400722a */ /* 0x001fe20003a20000 */
[----:B------:R-:W-:Y:S01]  /*0430*/  IMAD.MOV.U32 R7, RZ, RZ, R9 ;  /* 0x000000ffff077224 */ /* 0x000fe200078e0009 */
[----:B------:R-:W-:-:S04]  /*0440*/  @!P0 MOV R9, 0x400 ;  /* 0x0000040000098802 */ /* 0x000fc80000000f00 */
[----:B------:R-:W-:Y:S02]  /*0450*/  FSEL R11, R6, R7, P1 ;  /* 0x00000007060b7208 */ /* 0x000fe40000800000 */
[----:B------:R-:W-:Y:S02]  /*0460*/  SEL R6, R4, R8, P1 ;  /* 0x0000000804067207 */ /* 0x000fe40000800000 */
[----:B------:R-:W-:-:S03]  /*0470*/  @!P0 SHF.R.U32.HI R8, RZ, 0x2, R3 ;  /* 0x00000002ff088819 */ /* 0x000fc60000011603 */
[----:B------:R-:W-:Y:S01]  /*0480*/  SHFL.DOWN PT, R4, R6, 0x1, 0x1f ;  /* 0x08201f0006047f89 */ /* 0x000fe200000e0000 */
[----:B------:R-:W-:Y:S02]  /*0490*/  @P2 LOP3.LUT R11, R7, 0x80000, RZ, 0xfc, !PT ;  /* 0x00080000070b2812 */ /* 0x000fe400078efcff */
[----:B-1----:R-:W-:Y:S01]  /*04a0*/  @!P0 LEA R9, R10, R9, 0x18 ;  /* 0x000000090a098211 */ /* 0x002fe200078ec0ff */
[----:B------:R-:W-:Y:S01]  /*04b0*/  IMAD.MOV.U32 R10, RZ, RZ, R6 ;  /* 0x000000ffff0a7224 */ /* 0x000fe200078e0006 */
[----:B------:R-:W-:Y:S02]  /*04c0*/  MOV R7, R11 ;  /* 0x0000000b00077202 */ /* 0x000fe40000000f00 */
[----:B------:R-:W-:-:S03]  /*04d0*/  @!P0 LOP3.LUT R8, R8, 0xf8, RZ, 0xc0, !PT ;  /* 0x000000f808088812 */ /* 0x000fc600078ec0ff */
[----:B------:R-:W0:Y:S02]  /*04e0*/  SHFL.DOWN PT, R5, R7, 0x1, 0x1f ;  /* 0x08201f0007057f89 */ /* 0x000e2400000e0000 */
[----:B------:R-:W-:Y:S01]  /*04f0*/  @!P0 IMAD.IADD R9, R8, 0x1, R9 ;  /* 0x0000000108098824 */ /* 0x000fe200078e0209 */
[----:B0-----:R-:W-:Y:S01]  /*0500*/  DSETP.MIN.AND P1, P2, R6, R4, PT ;  /* 0x000000040600722a */ /* 0x001fe20003a20000 */
[----:B------:R-:W-:-:S05]  /*0510*/  IMAD.MOV.U32 R12, RZ, RZ, R5 ;  /* 0x000000ffff0c7224 */ /* 0x000fca00078e0005 */
[----:B------:R-:W-:Y:S02]  /*0520*/  FSEL R11, R7, R12, P1 ;  /* 0x0000000c070b7208 */ /* 0x000fe40000800000 */
[----:B------:R-:W-:Y:S02]  /*0530*/  SEL R4, R10, R4, P1 ;  /* 0x000000040a047207 */ /* 0x000fe40000800000 */
[----:B------:R-:W-:-:S04]  /*0540*/  ISETP.GT.U32.AND P1, PT, R3, 0x1f, PT ;  /* 0x0000001f0300780c */ /* 0x000fc80003f24070 */
[----:B------:R-:W-:-:S05]  /*0550*/  @P2 LOP3.LUT R11, R12, 0x80000, RZ, 0xfc, !PT ;  /* 0x000800000c0b2812 */ /* 0x000fca00078efcff */
[----:B------:R-:W-:-:S05]  /*0560*/  IMAD.MOV.U32 R5, RZ, RZ, R11 ;  /* 0x000000ffff057224 */ /* 0x000fca00078e000b */
[----:B------:R0:W-:Y:S01]  /*0570*/  @!P0 STS.64 [R9], R4 ;  /* 0x0000000409008388 */ /* 0x0001e20000000a00 */
        /* <DEDUP_REMOVED lines=8> */
[----:B------:R-:W-:Y:S02]  /*0600*/  IMAD.MOV.U32 R4, RZ, RZ, 0x0 ;  /* 0x00000000ff047424 */ /* 0x000fe400078e00ff */
[----:B------:R-:W-:Y:S02]  /*0610*/  IMAD.MOV.U32 R5, RZ, RZ, 0x7ff00000 ;  /* 0x7ff00000ff057424 */ /* 0x000fe400078e00ff */
[----:B------:R-:W-:-:S05]  /*0620*/  @!P0 IMAD R2, R2, 0x8, R7 ;  /* 0x0000000802028824 */ /* 0x000fca00078e0207 */
[----:B------:R-:W0:Y:S04]  /*0630*/  @!P0 LDS.64 R4, [R2] ;  /* 0x0000000002048984 */ /* 0x000e280000000a00 */
[----:B0-----:R-:W0:Y:S01]  /*0640*/  SHFL.DOWN PT, R7, R5, 0x10, 0x1f ;  /* 0x0a001f0005077f89 */ /* 0x001e2200000e0000 */
[----:B------:R-:W-:Y:S02]  /*0650*/  IMAD.MOV.U32 R11, RZ, RZ, R5 ;  /* 0x000000ffff0b7224 */ /* 0x000fe400078e0005 */
[----:B------:R-:W-:Y:S01]  /*0660*/  IMAD.MOV.U32 R9, RZ, RZ, R4 ;  /* 0x000000ffff097224 */ /* 0x000fe200078e0004 */
[----:B------:R-:W1:Y:S01]  /*0670*/  SHFL.DOWN PT, R6, R4, 0x10, 0x1f ;  /* 0x0a001f0004067f89 */ /* 0x000e6200000e0000 */
[----:B0-----:R-:W-:Y:S01]  /*0680*/  MOV R8, R7 ;  /* 0x0000000700087202 */ /* 0x001fe20000000f00 */
[----:B-1----:R-:W-:-:S06]  /*0690*/  DSETP.MIN.AND P0, P1, R6, R4, PT ;  /* 0x000000040600722a */ /* 0x002fcc0003900000 */
        /* <DEDUP_REMOVED lines=11> */
[----:B------:R-:W-:-:S05]  /*0750*/  SEL R4, R4, R8, P0 ;  /* 0x0000000804047207 */ /* 0x000fca0000000000 */
[----:B------:R-:W-:Y:S01]  /*0760*/  SHFL.DOWN PT, R8, R4, 0x4, 0x1f ;  /* 0x08801f0004087f89 */ /* 0x000fe200000e0000 */
[----:B------:R-:W-:-:S05]  /*0770*/  @P1 LOP3.LUT R11, R5, 0x80000, RZ, 0xfc, !PT ;  /* 0x00080000050b1812 */ /* 0x000fca00078efcff */
        /* <DEDUP_REMOVED lines=8> */
[----:B------:R-:W-:Y:S01]  /*0800*/  @P1 LOP3.LUT R11, R7, 0x80000, RZ, 0xfc, !PT ;  /* 0x00080000070b1812 */ /* 0x000fe200078efcff */
[----:B------:R-:W-:-:S03]  /*0810*/  IMAD.MOV.U32 R4, RZ, RZ, R6 ;  /* 0x000000ffff047224 */ /* 0x000fc600078e0006 */
[----:B------:R-:W-:-:S05]  /*0820*/  MOV R7, R11 ;  /* 0x0000000b00077202 */ /* 0x000fca0000000f00 */
[----:B------:R-:W0:Y:S01]  /*0830*/  SHFL.DOWN PT, R9, R7, 0x2, 0x1f ;  /* 0x08401f0007097f89 */ /* 0x000e2200000e0000 */
[----:B------:R-:W-:Y:S01]  /*0840*/  IMAD.MOV.U32 R2, RZ, RZ, R7 ;  /* 0x000000ffff027224 */ /* 0x000fe200078e0007 */
[----:B0-----:R-:W-:Y:S01]  /*0850*/  DSETP.MIN.AND P0, P1, R6, R8, PT ;  /* 0x000000080600722a */ /* 0x001fe20003900000 */
[----:B------:R-:W-:-:S05]  /*0860*/  IMAD.MOV.U32 R5, RZ, RZ, R9 ;  /* 0x000000ffff057224 */ /* 0x000fca00078e0009 */
[----:B------:R-:W-:Y:S02]  /*0870*/  FSEL R11, R2, R5, P0 ;  /* 0x00000005020b7208 */ /* 0x000fe40000000000 */
[----:B------:R-:W-:Y:S02]  /*0880*/  SEL R4, R4, R8, P0 ;  /* 0x0000000804047207 */ /* 0x000fe40000000000 */
[----:B------:R-:W-:-:S03]  /*0890*/  ISETP.NE.AND P0, PT, R3, RZ, PT ;  /* 0x000000ff0300720c */ /* 0x000fc60003f05270 */
[----:B------:R0:W1:Y:S01]  /*08a0*/  SHFL.DOWN PT, R8, R4, 0x1, 0x1f ;  /* 0x08201f0004087f89 */ /* 0x00006200000e0000 */
[----:B------:R-:W-:-:S05]  /*08b0*/  @P1 LOP3.LUT R11, R5, 0x80000, RZ, 0xfc, !PT ;  /* 0x00080000050b1812 */ /* 0x000fca00078efcff */
[----:B------:R-:W-:-:S05]  /*08c0*/  IMAD.MOV.U32 R5, RZ, RZ, R11 ;  /* 0x000000ffff057224 */ /* 0x000fca00078e000b */
[----:B------:R0:W2:Y:S01]  /*08d0*/  SHFL.DOWN PT, R9, R5, 0x1, 0x1f ;  /* 0x08201f0005097f89 */ /* 0x0000a200000e0000 */
[----:B------:R-:W-:Y:S05]  /*08e0*/  @P0 EXIT ;  /* 0x000000000000094d */ /* 0x000fea0003800000 */
[----:B------:R-:W3:Y:S01]  /*08f0*/  LDC.64 R2, c[0x0][0x388] ;  /* 0x0000e200ff027b82 */ /* 0x000ee20000000a00 */
[----:B-12---:R-:W-:Y:S01]  /*0900*/  DSETP.MIN.AND P0, P1, R4, R8, PT ;  /* 0x000000080400722a */ /* 0x006fe20003900000 */
[----:B------:R-:W-:Y:S02]  /*0910*/  IMAD.MOV.U32 R6, RZ, RZ, R5 ;  /* 0x000000ffff067224 */ /* 0x000fe400078e0005 */
[----:B------:R-:W-:-:S03]  /*0920*/  IMAD.MOV.U32 R7, RZ, RZ, R9 ;  /* 0x000000ffff077224 */ /* 0x000fc600078e0009 */
[----:B0-----:R-:W-:Y:S02]  /*0930*/  SEL R4, R4, R8, P0 ;  /* 0x0000000804047207 */ /* 0x001fe40000000000 */
[----:B------:R-:W-:-:S06]  /*0940*/  FSEL R11, R6, R7, P0 ;  /* 0x00000007060b7208 */ /* 0x000fcc0000000000 */
[----:B------:R-:W-:-:S05]  /*0950*/  @P1 LOP3.LUT R11, R7, 0x80000, RZ, 0xfc, !PT ;  /* 0x00080000070b1812 */ /* 0x000fca00078efcff */
[----:B------:R-:W-:Y:S02]  /*0960*/  IMAD.MOV.U32 R5, RZ, RZ, R11 ;  /* 0x000000ffff057224 */ /* 0x000fe400078e000b */
[----:B---3--:R-:W-:-:S05]  /*0970*/  IMAD.WIDE.U32 R2, R0, 0x8, R2 ;  /* 0x0000000800027825 */ /* 0x008fca00078e0002 */
[----:B------:R-:W-:Y:S01]  /*0980*/  STG.E.64 desc[UR6][R2.64], R4 ;  /* 0x0000000402007986 */ /* 0x000fe2000c101b06 */
[----:B------:R-:W-:Y:S05]  /*0990*/  EXIT ;  /* 0x000000000000794d */ /* 0x000fea0003800000 */
.L_x_223:
        /* <DEDUP_REMOVED lines=14> */
.L_x_282:


//--------------------- .text.reduce_max_f64      --------------------------
	.section	.text.reduce_max_f64,"ax",@progbits
	.align	128
        .global         reduce_max_f64
        .type           reduce_max_f64,@function
        .size           reduce_max_f64,(.L_x_283 - reduce_max_f64)
        .other          reduce_max_f64,@"STO_CUDA_ENTRY STV_DEFAULT"
reduce_max_f64:
.text.reduce_max_f64:
[----:B------:R-:W-:Y:S01]  /*0000*/  LDC R1, c[0x0][0x37c] ;  /* 0x0000df00ff017b82 */ /* 0x000fe20000000800 */
[----:B------:R-:W0:Y:S01]  /*0010*/  S2R R3, SR_TID.X ;  /* 0x0000000000037919 */ /* 0x000e220000002100 */
[----:B------:R-:W0:Y:S01]  /*0020*/  LDCU UR5, c[0x0][0x360] ;  /* 0x00006c00ff0577ac */ /* 0x000e220008000800 */
[----:B------:R-:W-:Y:S01]  /*0030*/  BSSY.RECONVERGENT B0, `(.L_x_224) ;  /* 0x000001b000007945 */ /* 0x000fe20003800200 */
[----:B------:R-:W-:Y:S01]  /*0040*/  IMAD.MOV.U32 R6, RZ, RZ, 0x0 ;  /* 0x00000000ff067424 */ /* 0x000fe200078e00ff */
[----:B------:R-:W0:Y:S01]  /*0050*/  S2R R0, SR_CTAID.X ;  /* 0x0000000000007919 */ /* 0x000e220000002500 */
[----:B------:R-:W1:Y:S01]  /*0060*/  LDCU UR4, c[0x0][0x390] ;  /* 0x00007200ff0477ac */ /* 0x000e620008000800 */
[----:B------:R-:W-:Y:S01]  /*0070*/  IMAD.MOV.U32 R7, RZ, RZ, -0x100000 ;  /* 0xfff00000ff077424 */ /* 0x000fe200078e00ff */
[----:B------:R-:W2:Y:S01]  /*0080*/  LDCU.64 UR6, c[0x0][0x358] ;  /* 0x00006b00ff0677ac */ /* 0x000ea20008000a00 */
[----:B0-----:R-:W-:-:S05]  /*0090*/  IMAD R2, R0, UR5, R3 ;  /* 0x0000000500027c24 */ /* 0x001fca000f8e0203 */
[----:B-1----:R-:W-:-:S13]  /*00a0*/  ISETP.GE.U32.AND P0, PT, R2, UR4, PT ;  /* 0x0000000402007c0c */ /* 0x002fda000bf06070 */
[----:B--2---:R-:W-:Y:S05]  /*00b0*/  @P0 BRA `(.L_x_225) ;  /* 0x0000000000480947 */ /* 0x004fea0003800000 */
[----:B------:R-:W0:Y:S01]  /*00c0*/  LDC R11, c[0x0][0x370] ;  /* 0x0000dc00ff0b7b82 */ /* 0x000e220000000800 */
[----:B------:R-:W-:Y:S02]  /*00d0*/  IMAD.MOV.U32 R6, RZ, RZ, 0x0 ;  /* 0x00000000ff067424 */ /* 0x000fe400078e00ff */
[----:B------:R-:W-:-:S05]  /*00e0*/  IMAD.MOV.U32 R7, RZ, RZ, -0x100000 ;  /* 0xfff00000ff077424 */ /* 0x000fca00078e00ff */
[----:B------:R-:W1:Y:S01]  /*00f0*/  LDC.64 R4, c[0x0][0x380] ;  /* 0x0000e000ff047b82 */ /* 0x000e620000000a00 */
[----:B0-----:R-:W-:-:S07]  /*0100*/  IMAD R11, R11, UR5, RZ ;  /* 0x000000050b0b7c24 */ /* 0x001fce000f8e02ff */
.L_x_226:
[----:B-1----:R-:W-:-:S06]  /*0110*/  IMAD.WIDE.U32 R8, R2, 0x8, R4 ;  /* 0x0000000802087825 */ /* 0x002fcc00078e0004 */
[----:B------:R-:W2:Y:S01]  /*0120*/  LDG.E.64 R8, desc[UR6][R8.64] ;  /* 0x0000000608087981 */ /* 0x000ea2000c1e1b00 */
[----:B------:R-:W-:Y:S02]  /*0130*/  IMAD.IADD R2, R11, 0x1, R2 ;  /* 0x000000010b027824 */ /* 0x000fe400078e0202 */
[----:B------:R-:W-:Y:S02]  /*0140*/  IMAD.MOV.U32 R13, RZ, RZ, R6 ;  /* 0x000000ffff0d7224 */ /* 0x000fe400078e0006 */
[----:B------:R-:W-:Y:S01]  /*0150*/  IMAD.MOV.U32 R15, RZ, RZ, R7 ;  /* 0x000000ffff0f7224 */ /* 0x000fe200078e0007 */
[----:B------:R-:W-:Y:S01]  /*0160*/  ISETP.GE.U32.AND P0, PT, R2, UR4, PT ;  /* 0x0000000402007c0c */ /* 0x000fe2000bf06070 */
[----:B--2---:R-:W-:Y:S01]  /*0170*/  DSETP.MAX.AND P1, P2, R8, R6, PT ;  /* 0x000000060800722a */ /* 0x004fe20003a2f000 */
[----:B------:R-:W-:-:S05]  /*0180*/  IMAD.MOV.U32 R6, RZ, RZ, R9 ;  /* 0x000000ffff067224 */ /* 0x000fca00078e0009 */
[----:B------:R-:W-:Y:S01]  /*0190*/  FSEL R7, R6, R15, P1 ;  /* 0x0000000f06077208 */ /* 0x000fe20000800000 */
[----:B------:R-:W-:-:S05]  /*01a0*/  IMAD.MOV.U32 R6, RZ, RZ, R8 ;  /* 0x000000ffff067224 */ /* 0x000fca00078e0008 */
[----:B------:R-:W-:Y:S02]  /*01b0*/  SEL R6, R6, R13, P1 ;  /* 0x0000000d06067207 */ /* 0x000fe40000800000 */
[----:B------:R-:W-:Y:S01]  /*01c0*/  @P2 LOP3.LUT R7, R15, 0x80000, RZ, 0xfc, !PT ;  /* 0x000800000f072812 */ /* 0x000fe200078efcff */
[----:B------:R-:W-:Y:S06]  /*01d0*/  @!P0 BRA `(.L_x_226) ;  /* 0xfffffffc00cc8947 */ /* 0x000fec000383ffff */
.L_x_225:
[----:B------:R-:W-:Y:S05]  /*01e0*/  BSYNC.RECONVERGENT B0 ;  /* 0x0000000000007941 */ /* 0x000fea0003800200 */
.L_x_224:
[----:B------:R-:W0:Y:S01]  /*01f0*/  SHFL.DOWN PT, R5, R7, 0x10, 0x1f ;  /* 0x0a001f0007057f89 */ /* 0x000e2200000e0000 */
[----:B------:R-:W-:Y:S02]  /*0200*/  IMAD.MOV.U32 R11, RZ, RZ, R7 ;  /* 0x000000ffff0b7224 */ /* 0x000fe400078e0007 */
[----:B------:R-:W-:Y:S01]  /*0210*/  IMAD.MOV.U32 R9, RZ, RZ, R6 ;  /* 0x000000ffff097224 */ /* 0x000fe200078e0006 */
[----:B------:R-:W1:Y:S01]  /*0220*/  SHFL.DOWN PT, R4, R6, 0x10, 0x1f ;  /* 0x0a001f0006047f89 */ /* 0x000e6200000e0000 */
[----:B0-----:R-:W-:Y:S01]  /*0230*/  IMAD.MOV.U32 R2, RZ, RZ, R5 ;  /* 0x000000ffff027224 */ /* 0x001fe200078e0005 */
[----:B-1----:R-:W-:-:S06]  /*0240*/  DSETP.MAX.AND P0, P1, R4, R6, PT ;  /* 0x000000060400722a */ /* 0x002fcc000390f000 */
[----:B------:R-:W-:Y:S02]  /*0250*/  FSEL R13, R2, R11, P0 ;  /* 0x0000000b020d7208 */ /* 0x000fe40000000000 */
[----:B------:R-:W-:-:S05]  /*0260*/  SEL R4, R4, R9, P0 ;  /* 0x0000000904047207 */ /* 0x000fca0000000000 */
[----:B------:R-:W-:Y:S01]  /*0270*/  SHFL.DOWN PT, R8, R4, 0x8, 0x1f ;  /* 0x09001f0004087f89 */ /* 0x000fe200000e0000 */
[----:B------:R-:W-:-:S04]  /*0280*/  @P1 LOP3.LUT R13, R11, 0x80000, RZ, 0xfc, !PT ;  /* 0x000800000b0d1812 */ /* 0x000fc800078efcff */
[----:B------:R-:W-:-:S05]  /*0290*/  MOV R5, R13 ;  /* 0x0000000d00057202 */ /* 0x000fca0000000f00 */
[----:B------:R-:W0:Y:S01]  /*02a0*/  SHFL.DOWN PT, R9, R5, 0x8, 0x1f ;  /* 0x09001f0005097f89 */ /* 0x000e2200000e0000 */
[----:B------:R-:W-:Y:S01]  /*02b0*/  IMAD.MOV.U32 R2, RZ, RZ, R5 ;  /* 0x000000ffff027224 */ /* 0x000fe200078e0005 */
[----:B0-----:R-:W-:Y:S01]  /*02c0*/  DSETP.MAX.AND P0, P1, R4, R8, PT ;  /* 0x000000080400722a */ /* 0x001fe2000390f000 */
        /* <DEDUP_REMOVED lines=9> */
[----:B0-----:R-:W-:Y:S01]  /*0360*/  DSETP.MAX.AND P0, P1, R6, R8, PT ;  /* 0x000000080600722a */ /* 0x001fe2000390f000 */
        /* <DEDUP_REMOVED lines=11> */
[----:B0-----:R-:W-:Y:S01]  /*0420*/  DSETP.MAX.AND P1, P2, R4, R8, PT ;  /* 0x000000080400722a */ /* 0x001fe20003a2f000 */
        /* <DEDUP_REMOVED lines=13> */
[----:B0-----:R-:W-:Y:S01]  /*0500*/  DSETP.MAX.AND P1, P2, R6, R4, PT ;  /* 0x000000040600722a */ /* 0x001fe20003a2f000 */
        /* <DEDUP_REMOVED lines=16> */
[----:B------:R-:W-:Y:S02]  /*0610*/  IMAD.MOV.U32 R5, RZ, RZ, -0x100000 ;  /* 0xfff00000ff057424 */ /* 0x000fe400078e00ff */
[----:B------:R-:W-:-:S05]  /*0620*/  @!P0 IMAD R2, R2, 0x8, R7 ;  /* 0x0000000802028824 */ /* 0x000fca00078e0207 */
[----:B------:R-:W0:Y:S04]  /*0630*/  @!P0 LDS.64 R4, [R2] ;  /* 0x0000000002048984 */ /* 0x000e280000000a00 */
[----:B0-----:R-:W0:Y:S01]  /*0640*/  SHFL.DOWN PT, R7, R5, 0x10, 0x1f ;  /* 0x0a001f0005077f89 */ /* 0x001e2200000e0000 */
[----:B------:R-:W-:Y:S02]  /*0650*/  IMAD.MOV.U32 R11, RZ, RZ, R5 ;  /* 0x000000ffff0b7224 */ /* 0x000fe400078e0005 */
[----:B------:R-:W-:Y:S01]  /*0660*/  IMAD.MOV.U32 R9, RZ, RZ, R4 ;  /* 0x000000ffff097224 */ /* 0x000fe200078e0004 */
[----:B------:R-:W1:Y:S01]  /*0670*/  SHFL.DOWN PT, R6, R4, 0x10, 0x1f ;  /* 0x0a001f0004067f89 */ /* 0x000e6200000e0000 */
[----:B0-----:R-:W-:Y:S01]  /*0680*/  MOV R8, R7 ;  /* 0x0000000700087202 */ /* 0x001fe20000000f00 */
[----:B-1----:R-:W-:-:S06]  /*0690*/  DSETP.MAX.AND P0, P1, R6, R4, PT ;  /* 0x000000040600722a */ /* 0x002fcc000390f000 */
        /* <DEDUP_REMOVED lines=27> */
[----:B0-----:R-:W-:Y:S01]  /*0850*/  DSETP.MAX.AND P0, P1, R6, R8, PT ;  /* 0x000000080600722a */ /* 0x001fe2000390f000 */
        /* <DEDUP_REMOVED lines=10> */
[----:B-12---:R-:W-:Y:S01]  /*0900*/  DSETP.MAX.AND P0, P1, R4, R8, PT ;  /* 0x000000080400722a */ /* 0x006fe2000390f000 */
        /* <DEDUP_REMOVED lines=9> */
.L_x_227:
        /* <DEDUP_REMOVED lines=14> */
.L_x_283:


//--------------------- .text.reduce_sum_f64      --------------------------
	.section	.text.reduce_sum_f64,"ax",@progbits
	.align	128
        .global         reduce_sum_f64
        .type           reduce_sum_f64,@function
        .size           reduce_sum_f64,(.L_x_284 - reduce_sum_f64)
        .other          reduce_sum_f64,@"STO_CUDA_ENTRY STV_DEFAULT"
reduce_sum_f64:
.text.reduce_sum_f64:
[----:B------:R-:W-:Y:S01]  /*0000*/  LDC R1, c[0x0][0x37c] ;  /* 0x0000df00ff017b82 */ /* 0x000fe20000000800 */
[----:B------:R-:W0:Y:S01]  /*0010*/  S2R R3, SR_TID.X ;  /* 0x0000000000037919 */ /* 0x000e220000002100 */
[----:B------:R-:W0:Y:S01]  /*0020*/  LDCU UR5, c[0x0][0x360] ;  /* 0x00006c00ff0577ac */ /* 0x000e220008000800 */
[----:B------:R-:W-:Y:S01]  /*0030*/  BSSY.RECONVERGENT B0, `(.L_x_228) ;  /* 0x0000012000007945 */ /* 0x000fe20003800200 */
[----:B------:R-:W-:Y:S01]  /*0040*/  CS2R R4, SRZ ;  /* 0x0000000000047805 */ /* 0x000fe2000001ff00 */
[----:B------:R-:W0:Y:S01]  /*0050*/  S2R R0, SR_CTAID.X ;  /* 0x0000000000007919 */ /* 0x000e220000002500 */
[----:B------:R-:W1:Y:S01]  /*0060*/  LDCU UR4, c[0x0][0x390] ;  /* 0x00007200ff0477ac */ /* 0x000e620008000800 */
[----:B------:R-:W2:Y:S01]  /*0070*/  LDCU.64 UR6, c[0x0][0x358] ;  /* 0x00006b00ff0677ac */ /* 0x000ea20008000a00 */
[----:B0-----:R-:W-:-:S05]  /*0080*/  IMAD R2, R0, UR5, R3 ;  /* 0x0000000500027c24 */ /* 0x001fca000f8e0203 */
[----:B-1----:R-:W-:-:S13]  /*0090*/  ISETP.GE.U32.AND P0, PT, R2, UR4, PT ;  /* 0x0000000402007c0c */ /* 0x002fda000bf06070 */
[----:B--2---:R-:W-:Y:S05]  /*00a0*/  @P0 BRA `(.L_x_229) ;  /* 0x0000000000280947 */ /* 0x004fea0003800000 */
[----:B------:R-:W0:Y:S01]  /*00b0*/  LDC R11, c[0x0][0x370] ;  /* 0x0000dc00ff0b7b82 */ /* 0x000e220000000800 */
[----:B------:R-:W-:-:S07]  /*00c0*/  CS2R R4, SRZ ;  /* 0x0000000000047805 */ /* 0x000fce000001ff00 */
[----:B------:R-:W1:Y:S01]  /*00d0*/  LDC.64 R8, c[0x0][0x380] ;  /* 0x0000e000ff087b82 */ /* 0x000e620000000a00 */
[----:B0-----:R-:W-:-:S07]  /*00e0*/  IMAD R11, R11, UR5, RZ ;  /* 0x000000050b0b7c24 */ /* 0x001fce000f8e02ff */
.L_x_230:
[----:B-1----:R-:W-:-:S06]  /*00f0*/  IMAD.WIDE.U32 R6, R2, 0x8, R8 ;  /* 0x0000000802067825 */ /* 0x002fcc00078e0008 */
[----:B------:R-:W2:Y:S01]  /*0100*/  LDG.E.64 R6, desc[UR6][R6.64] ;  /* 0x0000000606067981 */ /* 0x000ea2000c1e1b00 */
[----:B------:R-:W-:-:S05]  /*0110*/  IMAD.IADD R2, R11, 0x1, R2 ;  /* 0x000000010b027824 */ /* 0x000fca00078e0202 */
[----:B------:R-:W-:Y:S01]  /*0120*/  ISETP.GE.U32.AND P0, PT, R2, UR4, PT ;  /* 0x0000000402007c0c */ /* 0x000fe2000bf06070 */
[----:B--2---:R-:W-:-:S12]  /*0130*/  DADD R4, R6, R4 ;  /* 0x0000000006047229 */ /* 0x004fd80000000004 */
[----:B------:R-:W-:Y:S05]  /*0140*/  @!P0 BRA `(.L_x_230) ;  /* 0xfffffffc00e88947 */ /* 0x000fea000383ffff */
.L_x_229:
[----:B------:R-:W-:Y:S05]  /*0150*/  BSYNC.RECONVERGENT B0 ;  /* 0x0000000000007941 */ /* 0x000fea0003800200 */
.L_x_228:
[----:B------:R-:W-:Y:S01]  /*0160*/  SHFL.DOWN PT, R7, R5, 0x10, 0x1f ;  /* 0x0a001f0005077f89 */ /* 0x000fe200000e0000 */
[C---:B------:R-:W-:Y:S02]  /*0170*/  LOP3.LUT R2, R3.reuse, 0x1f, RZ, 0xc0, !PT ;  /* 0x0000001f03027812 */ /* 0x040fe400078ec0ff */
[----:B------:R-:W-:Y:S01]  /*0180*/  ISETP.GT.U32.AND P1, PT, R3, 0x1f, PT ;  /* 0x0000001f0300780c */ /* 0x000fe20003f24070 */
[----:B------:R-:W0:Y:S01]  /*0190*/  SHFL.DOWN PT, R6, R4, 0x10, 0x1f ;  /* 0x0a001f0004067f89 */ /* 0x000e2200000e0000 */
[----:B------:R-:W-:-:S13]  /*01a0*/  ISETP.NE.AND P0, PT, R2, RZ, PT ;  /* 0x000000ff0200720c */ /* 0x000fda0003f05270 */
[----:B------:R-:W1:Y:S01]  /*01b0*/  @!P0 S2R R14, SR_CgaCtaId ;  /* 0x00000000000e8919 */ /* 0x000e620000008800 */
[----:B0-----:R-:W-:-:S07]  /*01c0*/  DADD R6, R6, R4 ;  /* 0x0000000006067229 */ /* 0x001fce0000000004 */
[----:B------:R-:W-:Y:S04]  /*01d0*/  SHFL.DOWN PT, R9, R7, 0x8, 0x1f ;  /* 0x09001f0007097f89 */ /* 0x000fe800000e0000 */
[----:B------:R-:W0:Y:S02]  /*01e0*/  SHFL.DOWN PT, R8, R6, 0x8, 0x1f ;  /* 0x09001f0006087f89 */ /* 0x000e2400000e0000 */
[----:B0-----:R-:W-:Y:S01]  /*01f0*/  DADD R8, R6, R8 ;  /* 0x0000000006087229 */ /* 0x001fe20000000008 */
[----:B------:R-:W-:Y:S02]  /*0200*/  @!P0 MOV R7, 0x400 ;  /* 0x0000040000078802 */ /* 0x000fe40000000f00 */
[----:B------:R-:W-:Y:S02]  /*0210*/  @!P0 SHF.R.U32.HI R6, RZ, 0x2, R3 ;  /* 0x00000002ff068819 */ /* 0x000fe40000011603 */
[----:B-1----:R-:W-:-:S02]  /*0220*/  @!P0 LEA R7, R14, R7, 0x18 ;  /* 0x000000070e078211 */ /* 0x002fc400078ec0ff */
[----:B------:R-:W-:Y:S01]  /*0230*/  SHFL.DOWN PT, R11, R9, 0x4, 0x1f ;  /* 0x08801f00090b7f89 */ /* 0x000fe200000e0000 */
[----:B------:R-:W-:-:S03]  /*0240*/  @!P0 LOP3.LUT R6, R6, 0xf8, RZ, 0xc0, !PT ;  /* 0x000000f806068812 */ /* 0x000fc600078ec0ff */
[----:B------:R-:W0:Y:S02]  /*0250*/  SHFL.DOWN PT, R10, R8, 0x4, 0x1f ;  /* 0x08801f00080a7f89 */ /* 0x000e2400000e0000 */
[----:B------:R-:W-:Y:S01]  /*0260*/  @!P0 IMAD.IADD R7, R6, 0x1, R7 ;  /* 0x0000000106078824 */ /* 0x000fe200078e0207 */
[----:B0-----:R-:W-:-:S07]  /*0270*/  DADD R10, R8, R10 ;  /* 0x00000000080a7229 */ /* 0x001fce000000000a */
[----:B------:R-:W-:Y:S04]  /*0280*/  SHFL.DOWN PT, R13, R11, 0x2, 0x1f ;  /* 0x08401f000b0d7f89 */ /* 0x000fe800000e0000 */
[----:B------:R-:W0:Y:S02]  /*0290*/  SHFL.DOWN PT, R12, R10, 0x2, 0x1f ;  /* 0x08401f000a0c7f89 */ /* 0x000e2400000e0000 */
[----:B0-----:R-:W-:-:S07]  /*02a0*/  DADD R12, R10, R12 ;  /* 0x000000000a0c7229 */ /* 0x001fce000000000c */
[----:B------:R-:W-:Y:S04]  /*02b0*/  SHFL.DOWN PT, R5, R13, 0x1, 0x1f ;  /* 0x08201f000d057f89 */ /* 0x000fe800000e0000 */
[----:B------:R-:W0:Y:S02]  /*02c0*/  SHFL.DOWN PT, R4, R12, 0x1, 0x1f ;  /* 0x08201f000c047f89 */ /* 0x000e2400000e0000 */
[----:B0-----:R-:W-:-:S07]  /*02d0*/  DADD R4, R12, R4 ;  /* 0x000000000c047229 */ /* 0x001fce0000000004 */
        /* <DEDUP_REMOVED lines=9> */
[----:B------:R-:W-:-:S03]  /*0370*/  CS2R R4, SRZ ;  /* 0x0000000000047805 */ /* 0x000fc6000001ff00 */
[----:B------:R-:W-:-:S05]  /*0380*/  @!P0 IMAD R2, R2, 0x8, R7 ;  /* 0x0000000802028824 */ /* 0x000fca00078e0207 */
[----:B------:R-:W0:Y:S01]  /*0390*/  @!P0 LDS.64 R4, [R2] ;  /* 0x0000000002048984 */ /* 0x000e220000000a00 */
[----:B------:R-:W-:-:S03]  /*03a0*/  ISETP.NE.AND P0, PT, R3, RZ, PT ;  /* 0x000000ff0300720c */ /* 0x000fc60003f05270 */
[----:B0-----:R-:W-:Y:S04]  /*03b0*/  SHFL.DOWN PT, R7, R5, 0x10, 0x1f ;  /* 0x0a001f0005077f89 */ /* 0x001fe800000e0000 */
[----:B------:R-:W0:Y:S02]  /*03c0*/  SHFL.DOWN PT, R6, R4, 0x10, 0x1f ;  /* 0x0a001f0004067f89 */ /* 0x000e2400000e0000 */
[----:B0-----:R-:W-:-:S07]  /*03d0*/  DADD R6, R6, R4 ;  /* 0x0000000006067229 */ /* 0x001fce0000000004 */
[----:B------:R-:W-:Y:S04]  /*03e0*/  SHFL.DOWN PT, R9, R7, 0x8, 0x1f ;  /* 0x09001f0007097f89 */ /* 0x000fe800000e0000 */
        /* <DEDUP_REMOVED lines=8> */
[----:B------:R0:W1:Y:S04]  /*0470*/  SHFL.DOWN PT, R3, R13, 0x1, 0x1f ;  /* 0x08201f000d037f89 */ /* 0x00006800000e0000 */
[----:B------:R0:W2:Y:S01]  /*0480*/  SHFL.DOWN PT, R2, R12, 0x1, 0x1f ;  /* 0x08201f000c027f89 */ /* 0x0000a200000e0000 */
[----:B------:R-:W-:Y:S05]  /*0490*/  @P0 EXIT ;  /* 0x000000000000094d */ /* 0x000fea0003800000 */
[----:B------:R-:W3:Y:S01]  /*04a0*/  LDC.64 R4, c[0x0][0x388] ;  /* 0x0000e200ff047b82 */ /* 0x000ee20000000a00 */
[----:B012---:R-:W-:Y:S01]  /*04b0*/  DADD R12, R12, R2 ;  /* 0x000000000c0c7229 */ /* 0x007fe20000000002 */
[----:B---3--:R-:W-:-:S06]  /*04c0*/  IMAD.WIDE.U32 R2, R0, 0x8, R4 ;  /* 0x0000000800027825 */ /* 0x008fcc00078e0004 */
[----:B------:R-:W-:Y:S01]  /*04d0*/  STG.E.64 desc[UR6][R2.64], R12 ;  /* 0x0000000c02007986 */ /* 0x000fe2000c101b06 */
[----:B------:R-:W-:Y:S05]  /*04e0*/  EXIT ;  /* 0x000000000000794d */ /* 0x000fea0003800000 */
.L_x_231:
        /* <DEDUP_REMOVED lines=9> */
.L_x_284:


//--------------------- .text.reduce_min_f32      --------------------------
	.section	.text.reduce_min_f32,"ax",@progbits
	.align	128
        .global         reduce_min_f32
        .type           reduce_min_f32,@function
        .size           reduce_min_f32,(.L_x_285 - reduce_min_f32)
        .other          reduce_min_f32,@"STO_CUDA_ENTRY STV_DEFAULT"
reduce_min_f32:
.text.reduce_min_f32:
        /* <DEDUP_REMOVED lines=15> */
.L_x_234:
[----:B-1----:R-:W-:-:S06]  /*00f0*/  IMAD.WIDE.U32 R4, R2, 0x4, R6 ;  /* 0x0000000402047825 */ /* 0x002fcc00078e0006 */
[----:B------:R-:W2:Y:S01]  /*0100*/  LDG.E R5, desc[UR6][R4.64] ;  /* 0x0000000604057981 */ /* 0x000ea2000c1e1900 */
[----:B------:R-:W-:-:S05]  /*0110*/  IMAD.IADD R2, R9, 0x1, R2 ;  /* 0x0000000109027824 */ /* 0x000fca00078e0202 */
[----:B------:R-:W-:Y:S02]  /*0120*/  ISETP.GE.U32.AND P0, PT, R2, UR4, PT ;  /* 0x0000000402007c0c */ /* 0x000fe4000bf06070 */
[----:B--2---:R-:W-:-:S11]  /*0130*/  FMNMX R8, R5, R8, PT ;  /* 0x0000000805087209 */ /* 0x004fd60003800000 */
[----:B------:R-:W-:Y:S05]  /*0140*/  @!P0 BRA `(.L_x_234) ;  /* 0xfffffffc00e88947 */ /* 0x000fea000383ffff */
.L_x_233:
[----:B------:R-:W-:Y:S05]  /*0150*/  BSYNC.RECONVERGENT B0 ;  /* 0x0000000000007941 */ /* 0x000fea0003800200 */
.L_x_232:
        /* <DEDUP_REMOVED lines=43> */
[----:B-1----:R-:W-:Y:S01]  /*0410*/  FMNMX R9, R8, R9, PT ;  /* 0x0000000908097209 */ /* 0x002fe20003800000 */
[----:B--2---:R-:W-:-:S05]  /*0420*/  IMAD.WIDE.U32 R2, R0, 0x4, R2 ;  /* 0x0000000400027825 */ /* 0x004fca00078e0002 */
[----:B------:R-:W-:Y:S01]  /*0430*/  STG.E desc[UR6][R2.64], R9 ;  /* 0x0000000902007986 */ /* 0x000fe2000c101906 */
[----:B------:R-:W-:Y:S05]  /*0440*/  EXIT ;  /* 0x000000000000794d */ /* 0x000fea0003800000 */
.L_x_235:
        /* <DEDUP_REMOVED lines=11> */
.L_x_285:


//--------------------- .text.reduce_max_f32      --------------------------
	.section	.text.reduce_max_f32,"ax",@progbits
	.align	128
        .global         reduce_max_f32
        .type           reduce_max_f32,@function
        .size           reduce_max_f32,(.L_x_286 - reduce_max_f32)
        .other          reduce_max_f32,@"STO_CUDA_ENTRY STV_DEFAULT"
reduce_max_f32:
.text.reduce_max_f32:
        /* <DEDUP_REMOVED lines=15> */
.L_x_238:
[----:B-1----:R-:W-:-:S06]  /*00f0*/  IMAD.WIDE.U32 R4, R2, 0x4, R6 ;  /* 0x0000000402047825 */ /* 0x002fcc00078e0006 */
[----:B------:R-:W2:Y:S01]  /*0100*/  LDG.E R5, desc[UR6][R4.64] ;  /* 0x0000000604057981 */ /* 0x000ea2000c1e1900 */
[----:B------:R-:W-:-:S05]  /*0110*/  IMAD.IADD R2, R9, 0x1, R2 ;  /* 0x0000000109027824 */ /* 0x000fca00078e0202 */
[----:B------:R-:W-:Y:S02]  /*0120*/  ISETP.GE.U32.AND P0, PT, R2, UR4, PT ;  /* 0x0000000402007c0c */ /* 0x000fe4000bf06070 */
[----:B--2---:R-:W-:-:S11]  /*0130*/  FMNMX R8, R5, R8, !PT ;  /* 0x0000000805087209 */ /* 0x004fd60007800000 */
[----:B------:R-:W-:Y:S05]  /*0140*/  @!P0 BRA `(.L_x_238) ;  /* 0xfffffffc00e88947 */ /* 0x000fea000383ffff */
.L_x_237:
[----:B------:R-:W-:Y:S05]  /*0150*/  BSYNC.RECONVERGENT B0 ;  /* 0x0000000000007941 */ /* 0x000fea0003800200 */
.L_x_236:
        /* <DEDUP_REMOVED lines=43> */
[----:B-1----:R-:W-:Y:S01]  /*0410*/  FMNMX R9, R8, R9, !PT ;  /* 0x0000000908097209 */ /* 0x002fe20007800000 */
[----:B--2---:R-:W-:-:S05]  /*0420*/  IMAD.WIDE.U32 R2, R0, 0x4, R2 ;  /* 0x0000000400027825 */ /* 0x004fca00078e0002 */
[----:B------:R-:W-:Y:S01]  /*0430*/  STG.E desc[UR6][R2.64], R9 ;  /* 0x0000000902007986 */ /* 0x000fe2000c101906 */
[----:B------:R-:W-:Y:S05]  /*0440*/  EXIT ;  /* 0x000000000000794d */ /* 0x000fea0003800000 */
.L_x_239:
        /* <DEDUP_REMOVED lines=11> */
.L_x_286:


//--------------------- .text.reduce_sum_f32      --------------------------
	.section	.text.reduce_sum_f32,"ax",@progbits
	.align	128
        .global         reduce_sum_f32
        .type           reduce_sum_f32,@function
        .size           reduce_sum_f32,(.L_x_287 - reduce_sum_f32)
        .other          reduce_sum_f32,@"STO_CUDA_ENTRY STV_DEFAULT"
reduce_sum_f32:
.text.reduce_sum_f32:
        /* <DEDUP_REMOVED lines=15> */
.L_x_242:
[----:B-1----:R-:W-:-:S06]  /*00f0*/  IMAD.WIDE.U32 R4, R2, 0x4, R6 ;  /* 0x0000000402047825 */ /* 0x002fcc00078e0006 */
[----:B------:R-:W2:Y:S01]  /*0100*/  LDG.E R5, desc[UR6][R4.64] ;  /* 0x0000000604057981 */ /* 0x000ea2000c1e1900 */
[----:B------:R-:W-:-:S04]  /*0110*/  IADD3 R2, PT, PT, R9, R2, RZ ;  /* 0x0000000209027210 */ /* 0x000fc80007ffe0ff */
[----:B------:R-:W-:Y:S01]  /*0120*/  ISETP.GE.U32.AND P0, PT, R2, UR4, PT ;  /* 0x0000000402007c0c */ /* 0x000fe2000bf06070 */
[----:B--2---:R-:W-:-:S12]  /*0130*/  FADD R8, R5, R8 ;  /* 0x0000000805087221 */ /* 0x004fd80000000000 */
[----:B------:R-:W-:Y:S05]  /*0140*/  @!P0 BRA `(.L_x_242) ;  /* 0xfffffffc00e88947 */ /* 0x000fea000383ffff */
.L_x_241:
[----:B------:R-:W-:Y:S05]  /*0150*/  BSYNC.RECONVERGENT B0 ;  /* 0x0000000000007941 */ /* 0x000fea0003800200 */
.L_x_240:
        /* <DEDUP_REMOVED lines=43> */
[----:B-1----:R-:W-:Y:S01]  /*0410*/  FADD R9, R8, R9 ;  /* 0x0000000908097221 */ /* 0x002fe20000000000 */
[----:B--2---:R-:W-:-:S05]  /*0420*/  IMAD.WIDE.U32 R2, R0, 0x4, R2 ;  /* 0x0000000400027825 */ /* 0x004fca00078e0002 */
[----:B------:R-:W-:Y:S01]  /*0430*/  STG.E desc[UR6][R2.64], R9 ;  /* 0x0000000902007986 */ /* 0x000fe2000c101906 */
[----:B------:R-:W-:Y:S05]  /*0440*/  EXIT ;  /* 0x000000000000794d */ /* 0x000fea0003800000 */
.L_x_243:
        /* <DEDUP_REMOVED lines=11> */
.L_x_287:


//--------------------- .nv.shared.argmin_dim_bf16 --------------------------
	.section	.nv.shared.argmin_dim_bf16,"aw",@nobits
	.sectionflags	@""
	.align	8
.nv.shared.argmin_dim_bf16:
	.zero		4096


//--------------------- .nv.shared.reserved.0     --------------------------
	.section	.nv.shared.reserved.0,"aw",@nobits
	.weak		__nv_reservedSMEM_offset_0_alias
	.size		__nv_reservedSMEM_offset_0_alias, 0, 64
	.other		__nv_reservedSMEM_offset_0_alias,@"STO_CUDA_RESERVED_SHARED STV_DEFAULT"
__nv_reservedSMEM_offset_0_alias:
	.zero		0
	.zero		64


//--------------------- .nv.shared.argmin_dim_f16 --------------------------
	.section	.nv.shared.argmin_dim_f16,"aw",@nobits
	.sectionflags	@""
	.align	8
.nv.shared.argmin_dim_f16:
	.zero		4096


//--------------------- .nv.shared.argmin_dim_f64 --------------------------
	.section	.nv.shared.argmin_dim_f64,"aw",@nobits
	.sectionflags	@""
	.align	8
.nv.shared.argmin_dim_f64:
	.zero		5120


//--------------------- .nv.shared.argmin_dim_f32 --------------------------
	.section	.nv.shared.argmin_dim_f32,"aw",@nobits
	.sectionflags	@""
	.align	8
.nv.shared.argmin_dim_f32:
	.zero		4096


//--------------------- .nv.shared.argmax_dim_bf16 --------------------------
	.section	.nv.shared.argmax_dim_bf16,"aw",@nobits
	.sectionflags	@""
	.align	8
.nv.shared.argmax_dim_bf16:
	.zero		4096


//--------------------- .nv.shared.argmax_dim_f16 --------------------------
	.section	.nv.shared.argmax_dim_f16,"aw",@nobits
	.sectionflags	@""
	.align	8
.nv.shared.argmax_dim_f16:
	.zero		4096


//--------------------- .nv.shared.argmax_dim_f64 --------------------------
	.section	.nv.shared.argmax_dim_f64,"aw",@nobits
	.sectionflags	@""
	.align	8
.nv.shared.argmax_dim_f64:
	.zero		5120


//--------------------- .nv.shared.argmax_dim_f32 --------------------------
	.section	.nv.shared.argmax_dim_f32,"aw",@nobits
	.sectionflags	@""
	.align	8
.nv.shared.argmax_dim_f32:
	.zero		4096


//--------------------- .nv.shared.reduce_min_dim_bf16_fp32acc --------------------------
	.section	.nv.shared.reduce_min_dim_bf16_fp32acc,"aw",@nobits
	.sectionflags	@""
	.align	4
.nv.shared.reduce_min_dim_bf16_fp32acc:
	.zero		2048


//--------------------- .nv.shared.reduce_max_dim_bf16_fp32acc --------------------------
	.section	.nv.shared.reduce_max_dim_bf16_fp32acc,"aw",@nobits
	.sectionflags	@""
	.align	4
.nv.shared.reduce_max_dim_bf16_fp32acc:
	.zero		2048


//--------------------- .nv.shared.reduce_sum_dim_bf16_fp32acc --------------------------
	.section	.nv.shared.reduce_sum_dim_bf16_fp32acc,"aw",@nobits
	.sectionflags	@""
	.align	4
.nv.shared.reduce_sum_dim_bf16_fp32acc:
	.zero		2048


//--------------------- .nv.shared.reduce_min_bf16_fp32acc --------------------------
	.section	.nv.shared.reduce_min_bf16_fp32acc,"aw",@nobits
	.sectionflags	@""
	.align	4
.nv.shared.reduce_min_bf16_fp32acc:
	.zero		1152


//--------------------- .nv.shared.reduce_max_bf16_fp32acc --------------------------
	.section	.nv.shared.reduce_max_bf16_fp32acc,"aw",@nobits
	.sectionflags	@""
	.align	4
.nv.shared.reduce_max_bf16_fp32acc:
	.zero		1152


//--------------------- .nv.shared.reduce_sum_bf16_fp32acc --------------------------
	.section	.nv.shared.reduce_sum_bf16_fp32acc,"aw",@nobits
	.sectionflags	@""
	.align	4
.nv.shared.reduce_sum_bf16_fp32acc:
	.zero		1152


//--------------------- .nv.shared.reduce_min_dim_bf16 --------------------------
	.section	.nv.shared.reduce_min_dim_bf16,"aw",@nobits
	.sectionflags	@""
	.align	2
.nv.shared.reduce_min_dim_bf16:
	.zero		1536


//--------------------- .nv.shared.reduce_max_dim_bf16 --------------------------
	.section	.nv.shared.reduce_max_dim_bf16,"aw",@nobits
	.sectionflags	@""
	.align	2
.nv.shared.reduce_max_dim_bf16:
	.zero		1536


//--------------------- .nv.shared.reduce_sum_dim_bf16 --------------------------
	.section	.nv.shared.reduce_sum_dim_bf16,"aw",@nobits
	.sectionflags	@""
	.align	2
.nv.shared.reduce_sum_dim_bf16:
	.zero		1536


//--------------------- .nv.shared.reduce_min_bf16 --------------------------
	.section	.nv.shared.reduce_min_bf16,"aw",@nobits
	.sectionflags	@""
	.align	2
.nv.shared.reduce_min_bf16:
	.zero		1088


//--------------------- .nv.shared.reduce_max_bf16 --------------------------
	.section	.nv.shared.reduce_max_bf16,"aw",@nobits
	.sectionflags	@""
	.align	2
.nv.shared.reduce_max_bf16:
	.zero		1088


//--------------------- .nv.shared.reduce_sum_bf16 --------------------------
	.section	.nv.shared.reduce_sum_bf16,"aw",@nobits
	.sectionflags	@""
	.align	2
.nv.shared.reduce_sum_bf16:
	.zero		1088


//--------------------- .nv.shared.reduce_min_dim_f16_fp32acc --------------------------
	.section	.nv.shared.reduce_min_dim_f16_fp32acc,"aw",@nobits
	.sectionflags	@""
	.align	4
.nv.shared.reduce_min_dim_f16_fp32acc:
	.zero		2048


//--------------------- .nv.shared.reduce_max_dim_f16_fp32acc --------------------------
	.section	.nv.shared.reduce_max_dim_f16_fp32acc,"aw",@nobits
	.sectionflags	@""
	.align	4
.nv.shared.reduce_max_dim_f16_fp32acc:
	.zero		2048


//--------------------- .nv.shared.reduce_sum_dim_f16_fp32acc --------------------------
	.section	.nv.shared.reduce_sum_dim_f16_fp32acc,"aw",@nobits
	.sectionflags	@""
	.align	4
.nv.shared.reduce_sum_dim_f16_fp32acc:
	.zero		2048


//--------------------- .nv.shared.reduce_min_f16_fp32acc --------------------------
	.section	.nv.shared.reduce_min_f16_fp32acc,"aw",@nobits
	.sectionflags	@""
	.align	4
.nv.shared.reduce_min_f16_fp32acc:
	.zero		1152


//--------------------- .nv.shared.reduce_max_f16_fp32acc --------------------------
	.section	.nv.shared.reduce_max_f16_fp32acc,"aw",@nobits
	.sectionflags	@""
	.align	4
.nv.shared.reduce_max_f16_fp32acc:
	.zero		1152


//--------------------- .nv.shared.reduce_sum_f16_fp32acc --------------------------
	.section	.nv.shared.reduce_sum_f16_fp32acc,"aw",@nobits
	.sectionflags	@""
	.align	4
.nv.shared.reduce_sum_f16_fp32acc:
	.zero		1152


//--------------------- .nv.shared.reduce_min_dim_f16 --------------------------
	.section	.nv.shared.reduce_min_dim_f16,"aw",@nobits
	.sectionflags	@""
	.align	2
.nv.shared.reduce_min_dim_f16:
	.zero		1536


//--------------------- .nv.shared.reduce_max_dim_f16 --------------------------
	.section	.nv.shared.reduce_max_dim_f16,"aw",@nobits
	.sectionflags	@""
	.align	2
.nv.shared.reduce_max_dim_f16:
	.zero		1536


//--------------------- .nv.shared.reduce_sum_dim_f16 --------------------------
	.section	.nv.shared.reduce_sum_dim_f16,"aw",@nobits
	.sectionflags	@""
	.align	2
.nv.shared.reduce_sum_dim_f16:
	.zero		1536


//--------------------- .nv.shared.reduce_min_f16 --------------------------
	.section	.nv.shared.reduce_min_f16,"aw",@nobits
	.sectionflags	@""
	.align	2
.nv.shared.reduce_min_f16:
	.zero		1088


//--------------------- .nv.shared.reduce_max_f16 --------------------------
	.section	.nv.shared.reduce_max_f16,"aw",@nobits
	.sectionflags	@""
	.align	2
.nv.shared.reduce_max_f16:
	.zero		1088


//--------------------- .nv.shared.reduce_sum_f16 --------------------------
	.section	.nv.shared.reduce_sum_f16,"aw",@nobits
	.sectionflags	@""
	.align	2
.nv.shared.reduce_sum_f16:
	.zero		1088


//--------------------- .nv.shared.reduce_min_dim_f64 --------------------------
	.section	.nv.shared.reduce_min_dim_f64,"aw",@nobits
	.sectionflags	@""
	.align	8
.nv.shared.reduce_min_dim_f64:
	.zero		3072


//--------------------- .nv.shared.reduce_max_dim_f64 --------------------------
	.section	.nv.shared.reduce_max_dim_f64,"aw",@nobits
	.sectionflags	@""
	.align	8
.nv.shared.reduce_max_dim_f64:
	.zero		3072


//--------------------- .nv.shared.reduce_sum_dim_f64 --------------------------
	.section	.nv.shared.reduce_sum_dim_f64,"aw",@nobits
	.sectionflags	@""
	.align	8
.nv.shared.reduce_sum_dim_f64:
	.zero		3072


//--------------------- .nv.shared.reduce_min_dim_f32 --------------------------
	.section	.nv.shared.reduce_min_dim_f32,"aw",@nobits
	.sectionflags	@""
	.align	4
.nv.shared.reduce_min_dim_f32:
	.zero		2048


//--------------------- .nv.shared.reduce_max_dim_f32 --------------------------
	.section	.nv.shared.reduce_max_dim_f32,"aw",@nobits
	.sectionflags	@""
	.align	4
.nv.shared.reduce_max_dim_f32:
	.zero		2048


//--------------------- .nv.shared.reduce_sum_dim_f32 --------------------------
	.section	.nv.shared.reduce_sum_dim_f32,"aw",@nobits
	.sectionflags	@""
	.align	4
.nv.shared.reduce_sum_dim_f32:
	.zero		2048


//--------------------- .nv.shared.reduce_min_f64 --------------------------
	.section	.nv.shared.reduce_min_f64,"aw",@nobits
	.sectionflags	@""
	.align	8
.nv.shared.reduce_min_f64:
	.zero		1280


//--------------------- .nv.shared.reduce_max_f64 --------------------------
	.section	.nv.shared.reduce_max_f64,"aw",@nobits
	.sectionflags	@""
	.align	8
.nv.shared.reduce_max_f64:
	.zero		1280


//--------------------- .nv.shared.reduce_sum_f64 --------------------------
	.section	.nv.shared.reduce_sum_f64,"aw",@nobits
	.sectionflags	@""
	.align	8
.nv.shared.reduce_sum_f64:
	.zero		1280


//--------------------- .nv.shared.reduce_min_f32 --------------------------
	.section	.nv.shared.reduce_min_f32,"aw",@nobits
	.sectionflags	@""
	.align	4
.nv.shared.reduce_min_f32:
	.zero		1152


//--------------------- .nv.shared.reduce_max_f32 --------------------------
	.section	.nv.shared.reduce_max_f32,"aw",@nobits
	.sectionflags	@""
	.align	4
.nv.shared.reduce_max_f32:
	.zero		1152


//--------------------- .nv.shared.reduce_sum_f32 --------------------------
	.section	.nv.shared.reduce_sum_f32,"aw",@nobits
	.sectionflags	@""
	.align	4
.nv.shared.reduce_sum_f32:
	.zero		1152


//--------------------- .nv.constant0.argmin_dim_bf16 --------------------------
	.section	.nv.constant0.argmin_dim_bf16,"a",@progbits
	.sectionflags	@""
	.align	4
.nv.constant0.argmin_dim_bf16:
	.zero		924


//--------------------- .nv.constant0.argmin_dim_f16 --------------------------
	.section	.nv.constant0.argmin_dim_f16,"a",@progbits
	.sectionflags	@""
	.align	4
.nv.constant0.argmin_dim_f16:
	.zero		924


//--------------------- .nv.constant0.argmin_dim_f64 --------------------------
	.section	.nv.constant0.argmin_dim_f64,"a",@progbits
	.sectionflags	@""
	.align	4
.nv.constant0.argmin_dim_f64:
	.zero		924


//--------------------- .nv.constant0.argmin_dim_f32 --------------------------
	.section	.nv.constant0.argmin_dim_f32,"a",@progbits
	.sectionflags	@""
	.align	4
.nv.constant0.argmin_dim_f32:
	.zero		924


//--------------------- .nv.constant0.argmax_dim_bf16 --------------------------
	.section	.nv.constant0.argmax_dim_bf16,"a",@progbits
	.sectionflags	@""
	.align	4
.nv.constant0.argmax_dim_bf16:
	.zero		924


//--------------------- .nv.constant0.argmax_dim_f16 --------------------------
	.section	.nv.constant0.argmax_dim_f16,"a",@progbits
	.sectionflags	@""
	.align	4
.nv.constant0.argmax_dim_f16:
	.zero		924


//--------------------- .nv.constant0.argmax_dim_f64 --------------------------
	.section	.nv.constant0.argmax_dim_f64,"a",@progbits
	.sectionflags	@""
	.align	4
.nv.constant0.argmax_dim_f64:
	.zero		924


//--------------------- .nv.constant0.argmax_dim_f32 --------------------------
	.section	.nv.constant0.argmax_dim_f32,"a",@progbits
	.sectionflags	@""
	.align	4
.nv.constant0.argmax_dim_f32:
	.zero		924


//--------------------- .nv.constant0.reduce_min_dim_bf16_fp32acc --------------------------
	.section	.nv.constant0.reduce_min_dim_bf16_fp32acc,"a",@progbits
	.sectionflags	@""
	.align	4
.nv.constant0.reduce_min_dim_bf16_fp32acc:
	.zero		924


//--------------------- .nv.constant0.reduce_max_dim_bf16_fp32acc --------------------------
	.section	.nv.constant0.reduce_max_dim_bf16_fp32acc,"a",@progbits
	.sectionflags	@""
	.align	4
.nv.constant0.reduce_max_dim_bf16_fp32acc:
	.zero		924


//--------------------- .nv.constant0.reduce_sum_dim_bf16_fp32acc --------------------------
	.section	.nv.constant0.reduce_sum_dim_bf16_fp32acc,"a",@progbits
	.sectionflags	@""
	.align	4
.nv.constant0.reduce_sum_dim_bf16_fp32acc:
	.zero		924


//--------------------- .nv.constant0.reduce_min_bf16_fp32acc --------------------------
	.section	.nv.constant0.reduce_min_bf16_fp32acc,"a",@progbits
	.sectionflags	@""
	.align	4
.nv.constant0.reduce_min_bf16_fp32acc:
	.zero		916


//--------------------- .nv.constant0.reduce_max_bf16_fp32acc --------------------------
	.section	.nv.constant0.reduce_max_bf16_fp32acc,"a",@progbits
	.sectionflags	@""
	.align	4
.nv.constant0.reduce_max_bf16_fp32acc:
	.zero		916


//--------------------- .nv.constant0.reduce_sum_bf16_fp32acc --------------------------
	.section	.nv.constant0.reduce_sum_bf16_fp32acc,"a",@progbits
	.sectionflags	@""
	.align	4
.nv.constant0.reduce_sum_bf16_fp32acc:
	.zero		916


//--------------------- .nv.constant0.reduce_min_dim_bf16 --------------------------
	.section	.nv.constant0.reduce_min_dim_bf16,"a",@progbits
	.sectionflags	@""
	.align	4
.nv.constant0.reduce_min_dim_bf16:
	.zero		924


//--------------------- .nv.constant0.reduce_max_dim_bf16 --------------------------
	.section	.nv.constant0.reduce_max_dim_bf16,"a",@progbits
	.sectionflags	@""
	.align	4
.nv.constant0.reduce_max_dim_bf16:
	.zero		924


//--------------------- .nv.constant0.reduce_sum_dim_bf16 --------------------------
	.section	.nv.constant0.reduce_sum_dim_bf16,"a",@progbits
	.sectionflags	@""
	.align	4
.nv.constant0.reduce_sum_dim_bf16:
	.zero		924


//--------------------- .nv.constant0.reduce_min_bf16 --------------------------
	.section	.nv.constant0.reduce_min_bf16,"a",@progbits
	.sectionflags	@""
	.align	4
.nv.constant0.reduce_min_bf16:
	.zero		916


//--------------------- .nv.constant0.reduce_max_bf16 --------------------------
	.section	.nv.constant0.reduce_max_bf16,"a",@progbits
	.sectionflags	@""
	.align	4
.nv.constant0.reduce_max_bf16:
	.zero		916


//--------------------- .nv.constant0.reduce_sum_bf16 --------------------------
	.section	.nv.constant0.reduce_sum_bf16,"a",@progbits
	.sectionflags	@""
	.align	4
.nv.constant0.reduce_sum_bf16:
	.zero		916


//--------------------- .nv.constant0.reduce_min_dim_f16_fp32acc --------------------------
	.section	.nv.constant0.reduce_min_dim_f16_fp32acc,"a",@progbits
	.sectionflags	@""
	.align	4
.nv.constant0.reduce_min_dim_f16_fp32acc:
	.zero		924


//--------------------- .nv.constant0.reduce_max_dim_f16_fp32acc --------------------------
	.section	.nv.constant0.reduce_max_dim_f16_fp32acc,"a",@progbits
	.sectionflags	@""
	.align	4
.nv.constant0.reduce_max_dim_f16_fp32acc:
	.zero		924


//--------------------- .nv.constant0.reduce_sum_dim_f16_fp32acc --------------------------
	.section	.nv.constant0.reduce_sum_dim_f16_fp32acc,"a",@progbits
	.sectionflags	@""
	.align	4
.nv.constant0.reduce_sum_dim_f16_fp32acc:
	.zero		924


//--------------------- .nv.constant0.reduce_min_f16_fp32acc --------------------------
	.section	.nv.constant0.reduce_min_f16_fp32acc,"a",@progbits
	.sectionflags	@""
	.align	4
.nv.constant0.reduce_min_f16_fp32acc:
	.zero		916


//--------------------- .nv.constant0.reduce_max_f16_fp32acc --------------------------
	.section	.nv.constant0.reduce_max_f16_fp32acc,"a",@progbits
	.sectionflags	@""
	.align	4
.nv.constant0.reduce_max_f16_fp32acc:
	.zero		916


//--------------------- .nv.constant0.reduce_sum_f16_fp32acc --------------------------
	.section	.nv.constant0.reduce_sum_f16_fp32acc,"a",@progbits
	.sectionflags	@""
	.align	4
.nv.constant0.reduce_sum_f16_fp32acc:
	.zero		916


//--------------------- .nv.constant0.reduce_min_dim_f16 --------------------------
	.section	.nv.constant0.reduce_min_dim_f16,"a",@progbits
	.sectionflags	@""
	.align	4
.nv.constant0.reduce_min_dim_f16:
	.zero		924


//--------------------- .nv.constant0.reduce_max_dim_f16 --------------------------
	.section	.nv.constant0.reduce_max_dim_f16,"a",@progbits
	.sectionflags	@""
	.align	4
.nv.constant0.reduce_max_dim_f16:
	.zero		924


//--------------------- .nv.constant0.reduce_sum_dim_f16 --------------------------
	.section	.nv.constant0.reduce_sum_dim_f16,"a",@progbits
	.sectionflags	@""
	.align	4
.nv.constant0.reduce_sum_dim_f16:
	.zero		924


//--------------------- .nv.constant0.reduce_min_f16 --------------------------
	.section	.nv.constant0.reduce_min_f16,"a",@progbits
	.sectionflags	@""
	.align	4
.nv.constant0.reduce_min_f16:
	.zero		916


//--------------------- .nv.constant0.reduce_max_f16 --------------------------
	.section	.nv.constant0.reduce_max_f16,"a",@progbits
	.sectionflags	@""
	.align	4
.nv.constant0.reduce_max_f16:
	.zero		916


//--------------------- .nv.constant0.reduce_sum_f16 --------------------------
	.section	.nv.constant0.reduce_sum_f16,"a",@progbits
	.sectionflags	@""
	.align	4
.nv.constant0.reduce_sum_f16:
	.zero		916


//--------------------- .nv.constant0.reduce_min_dim_f64 --------------------------
	.section	.nv.constant0.reduce_min_dim_f64,"a",@progbits
	.sectionflags	@""
	.align	4
.nv.constant0.reduce_min_dim_f64:
	.zero		924


//--------------------- .nv.constant0.reduce_max_dim_f64 --------------------------
	.section	.nv.constant0.reduce_max_dim_f64,"a",@progbits
	.sectionflags	@""
	.align	4
.nv.constant0.reduce_max_dim_f64:
	.zero		924


//--------------------- .nv.constant0.reduce_sum_dim_f64 --------------------------
	.section	.nv.constant0.reduce_sum_dim_f64,"a",@progbits
	.sectionflags	@""
	.align	4
.nv.constant0.reduce_sum_dim_f64:
	.zero		924


//--------------------- .nv.constant0.reduce_min_dim_f32 --------------------------
	.section	.nv.constant0.reduce_min_dim_f32,"a",@progbits
	.sectionflags	@""
	.align	4
.nv.constant0.reduce_min_dim_f32:
	.zero		924


//--------------------- .nv.constant0.reduce_max_dim_f32 --------------------------
	.section	.nv.constant0.reduce_max_dim_f32,"a",@progbits
	.sectionflags	@""
	.align	4
.nv.constant0.reduce_max_dim_f32:
	.zero		924


//--------------------- .nv.constant0.reduce_sum_dim_f32 --------------------------
	.section	.nv.constant0.reduce_sum_dim_f32,"a",@progbits
	.sectionflags	@""
	.align	4
.nv.constant0.reduce_sum_dim_f32:
	.zero		924


//--------------------- .nv.constant0.reduce_min_f64 --------------------------
	.section	.nv.constant0.reduce_min_f64,"a",@progbits
	.sectionflags	@""
	.align	4
.nv.constant0.reduce_min_f64:
	.zero		916


//--------------------- .nv.constant0.reduce_max_f64 --------------------------
	.section	.nv.constant0.reduce_max_f64,"a",@progbits
	.sectionflags	@""
	.align	4
.nv.constant0.reduce_max_f64:
	.zero		916


//--------------------- .nv.constant0.reduce_sum_f64 --------------------------
	.section	.nv.constant0.reduce_sum_f64,"a",@progbits
	.sectionflags	@""
	.align	4
.nv.constant0.reduce_sum_f64:
	.zero		916


//--------------------- .nv.constant0.reduce_min_f32 --------------------------
	.section	.nv.constant0.reduce_min_f32,"a",@progbits
	.sectionflags	@""
	.align	4
.nv.constant0.reduce_min_f32:
	.zero		916


//--------------------- .nv.constant0.reduce_max_f32 --------------------------
	.section	.nv.constant0.reduce_max_f32,"a",@progbits
	.sectionflags	@""
	.align	4
.nv.constant0.reduce_max_f32:
	.zero		916


//--------------------- .nv.constant0.reduce_sum_f32 --------------------------
	.section	.nv.constant0.reduce_sum_f32,"a",@progbits
	.sectionflags	@""
	.align	4
.nv.constant0.reduce_sum_f32:
	.zero		916


//--------------------- SYMBOLS --------------------------

	.type		.nv.reservedSmem.offset0,@object
	.size		.nv.reservedSmem.offset0,0x4
	.type		.nv.reservedSmem.cap,@object
	.size		.nv.reservedSmem.cap,0x4
